def matmul_kernel(
    a_ptr,
    b_ptr,
    c_ptr,
    M,
    N,
    K,
    stride_am,
    stride_ak,
    stride_bk,
    stride_bn,
    stride_cm,
    stride_cn,
    BLOCK_M: tl.constexpr,
    BLOCK_N: tl.constexpr,
    BLOCK_K: tl.constexpr,
    GROUP_M: tl.constexpr,
):
    pid = tl.program_id(axis=0)
    num_pid_m = tl.cdiv(M, BLOCK_M)
    num_pid_n = tl.cdiv(N, BLOCK_N)
    num_pid_in_group = GROUP_M * num_pid_n
    group_id = pid // num_pid_in_group
    first_pid_m = group_id * GROUP_M
    group_size_m = min(num_pid_m - first_pid_m, GROUP_M)
    pid_m = first_pid_m + ((pid % num_pid_in_group) % group_size_m)
    pid_n = (pid % num_pid_in_group) // group_size_m

    offs_am = (pid_m * BLOCK_M + tl.arange(0, BLOCK_M)) % M
    offs_bn = (pid_n * BLOCK_N + tl.arange(0, BLOCK_N)) % N
    offs_k = tl.arange(0, BLOCK_K)
    a_ptrs = a_ptr + offs_am[:, None] * stride_am + offs_k[None, :] * stride_ak
    b_ptrs = b_ptr + offs_k[:, None] * stride_bk + offs_bn[None, :] * stride_bn

    acc = tl.zeros((BLOCK_M, BLOCK_N), dtype=tl.float32)
    for kk in range(0, tl.cdiv(K, BLOCK_K)):
        a = tl.load(a_ptrs, mask=offs_k[None, :] < K - kk * BLOCK_K, other=0.0)
        b = tl.load(b_ptrs, mask=offs_k[:, None] < K - kk * BLOCK_K, other=0.0)
        acc = tl.dot(a, b, acc)
        a_ptrs += BLOCK_K * stride_ak
        b_ptrs += BLOCK_K * stride_bk

    c = acc.to(c_ptr.dtype.element_ty)
    offs_cm = pid_m * BLOCK_M + tl.arange(0, BLOCK_M)
    offs_cn = pid_n * BLOCK_N + tl.arange(0, BLOCK_N)
    c_ptrs = c_ptr + offs_cm[:, None] * stride_cm + offs_cn[None, :] * stride_cn
    mask = (offs_cm[:, None] < M) & (offs_cn[None, :] < N)
    tl.store(c_ptrs, c, mask=mask)

# config = {"BLOCK_K": 64, "BLOCK_M": 64, "BLOCK_N": 512, "GROUP_M": 8, "arch": "sm_80", "dtype": "fp32", "num_ctas": 1, "num_stages": 6, "num_warps": 4}
# arch = sm_80


// ===== COMPILED SASS (sm_80) =====

	.target	sm_80

	.elftype	@"ET_EXEC"


//--------------------- .note.nv.tkinfo           --------------------------
	.section	.note.nv.tkinfo,"",@"SHT_NOTE"
	.sectionflags	@"SHF_NOTE_NV_TKINFO"
	.tkinfo
        /*0018*/ 	.word	0x00000002
        /*0030*/ 	.string	""
        /*0030*/ 	.string	"ptxas"
        /*0030*/ 	.string	"Cuda compilation tools, release 13.0, V13.0.88"
        /*0030*/ 	.string	"Build cuda_13.0.r13.0/compiler.36424714_0"
        /*0030*/ 	.string	"-v  -suppress-debug-info  -lineinfo  -arch sm_80 "



//--------------------- .note.nv.cuinfo           --------------------------
	.section	.note.nv.cuinfo,"",@"SHT_NOTE"
	.sectionflags	@"SHF_NOTE_NV_CUINFO"
        /*0018*/ 	.short	0x0002
        /*001a*/ 	.short	0x0050
        /*001c*/ 	.short	0x0082
	.zero		2


//--------------------- .nv.info                  --------------------------
	.section	.nv.info,"",@"SHT_CUDA_INFO"
	.align	4


	//----- nvinfo : EIATTR_REGCOUNT
	.align		4
        /*0000*/ 	.byte	0x04, 0x2f
        /*0002*/ 	.short	(.L_1 - .L_0)
	.align		4
.L_0:
        /*0004*/ 	.word	index@(matmul_kernel)
        /*0008*/ 	.word	0x000000ff


	//----- nvinfo : EIATTR_FRAME_SIZE
	.align		4
.L_1:
        /*000c*/ 	.byte	0x04, 0x11
        /*000e*/ 	.short	(.L_3 - .L_2)
	.align		4
.L_2:
        /*0010*/ 	.word	index@(matmul_kernel)
        /*0014*/ 	.word	0x00001a68


	//----- nvinfo : EIATTR_MIN_STACK_SIZE
	.align		4
.L_3:
        /*0018*/ 	.byte	0x04, 0x12
        /*001a*/ 	.short	(.L_5 - .L_4)
	.align		4
.L_4:
        /*001c*/ 	.word	index@(matmul_kernel)
        /*0020*/ 	.word	0x00001a68
.L_5:


//--------------------- .nv.info.matmul_kernel    --------------------------
	.section	.nv.info.matmul_kernel,"",@"SHT_CUDA_INFO"
	.sectionflags	@""
	.align	4


	//----- nvinfo : EIATTR_CUDA_API_VERSION
	.align		4
        /*0000*/ 	.byte	0x04, 0x37
        /*0002*/ 	.short	(.L_7 - .L_6)
.L_6:
        /*0004*/ 	.word	0x00000082


	//----- nvinfo : EIATTR_SW2861232_WAR
	.align		4
.L_7:
        /*0008*/ 	.byte	0x01, 0x35
	.zero		2


	//----- nvinfo : EIATTR_PARAM_CBANK
	.align		4
        /*000c*/ 	.byte	0x04, 0x0a
        /*000e*/ 	.short	(.L_9 - .L_8)
	.align		4
.L_8:
        /*0010*/ 	.word	index@(.nv.constant0.matmul_kernel)
        /*0014*/ 	.short	0x0160
        /*0016*/ 	.short	0x0050


	//----- nvinfo : EIATTR_CBANK_PARAM_SIZE
	.align		4
.L_9:
        /*0018*/ 	.byte	0x03, 0x19
        /*001a*/ 	.short	0x0050


	//----- nvinfo : EIATTR_KPARAM_INFO
	.align		4
        /*001c*/ 	.byte	0x04, 0x17
        /*001e*/ 	.short	(.L_11 - .L_10)
.L_10:
        /*0020*/ 	.word	0x00000000
        /*0024*/ 	.short	0x000d
        /*0026*/ 	.short	0x0048
        /*0028*/ 	.byte	0x00, 0xf4, 0x21, 0x00


	//----- nvinfo : EIATTR_KPARAM_INFO
	.align		4
.L_11:
        /*002c*/ 	.byte	0x04, 0x17
        /*002e*/ 	.short	(.L_13 - .L_12)
.L_12:
        /*0030*/ 	.word	0x00000000
        /*0034*/ 	.short	0x000c
        /*0036*/ 	.short	0x0040
        /*0038*/ 	.byte	0x00, 0xf4, 0x21, 0x00


	//----- nvinfo : EIATTR_KPARAM_INFO
	.align		4
.L_13:
        /*003c*/ 	.byte	0x04, 0x17
        /*003e*/ 	.short	(.L_15 - .L_14)
.L_14:
        /*0040*/ 	.word	0x00000000
        /*0044*/ 	.short	0x000b
        /*0046*/ 	.short	0x0038
        /*0048*/ 	.byte	0x00, 0xf0, 0x11, 0x00


	//----- nvinfo : EIATTR_KPARAM_INFO
	.align		4
.L_15:
        /*004c*/ 	.byte	0x04, 0x17
        /*004e*/ 	.short	(.L_17 - .L_16)
.L_16:
        /*0050*/ 	.word	0x00000000
        /*0054*/ 	.short	0x000a
        /*0056*/ 	.short	0x0034
        /*0058*/ 	.byte	0x00, 0xf0, 0x11, 0x00


	//----- nvinfo : EIATTR_KPARAM_INFO
	.align		4
.L_17:
        /*005c*/ 	.byte	0x04, 0x17
        /*005e*/ 	.short	(.L_19 - .L_18)
.L_18:
        /*0060*/ 	.word	0x00000000
        /*0064*/ 	.short	0x0009
        /*0066*/ 	.short	0x0030
        /*0068*/ 	.byte	0x00, 0xf0, 0x11, 0x00


	//----- nvinfo : EIATTR_KPARAM_INFO
	.align		4
.L_19:
        /*006c*/ 	.byte	0x04, 0x17
        /*006e*/ 	.short	(.L_21 - .L_20)
.L_20:
        /*0070*/ 	.word	0x00000000
        /*0074*/ 	.short	0x0008
        /*0076*/ 	.short	0x002c
        /*0078*/ 	.byte	0x00, 0xf0, 0x11, 0x00


	//----- nvinfo : EIATTR_KPARAM_INFO
	.align		4
.L_21:
        /*007c*/ 	.byte	0x04, 0x17
        /*007e*/ 	.short	(.L_23 - .L_22)
.L_22:
        /*0080*/ 	.word	0x00000000
        /*0084*/ 	.short	0x0007
        /*0086*/ 	.short	0x0028
        /*0088*/ 	.byte	0x00, 0xf0, 0x11, 0x00


	//----- nvinfo : EIATTR_KPARAM_INFO
	.align		4
.L_23:
        /*008c*/ 	.byte	0x04, 0x17
        /*008e*/ 	.short	(.L_25 - .L_24)
.L_24:
        /*0090*/ 	.word	0x00000000
        /*0094*/ 	.short	0x0006
        /*0096*/ 	.short	0x0024
        /*0098*/ 	.byte	0x00, 0xf0, 0x11, 0x00


	//----- nvinfo : EIATTR_KPARAM_INFO
	.align		4
.L_25:
        /*009c*/ 	.byte	0x04, 0x17
        /*009e*/ 	.short	(.L_27 - .L_26)
.L_26:
        /*00a0*/ 	.word	0x00000000
        /*00a4*/ 	.short	0x0005
        /*00a6*/ 	.short	0x0020
        /*00a8*/ 	.byte	0x00, 0xf0, 0x11, 0x00


	//----- nvinfo : EIATTR_KPARAM_INFO
	.align		4
.L_27:
        /*00ac*/ 	.byte	0x04, 0x17
        /*00ae*/ 	.short	(.L_29 - .L_28)
.L_28:
        /*00b0*/ 	.word	0x00000000
        /*00b4*/ 	.short	0x0004
        /*00b6*/ 	.short	0x001c
        /*00b8*/ 	.byte	0x00, 0xf0, 0x11, 0x00


	//----- nvinfo : EIATTR_KPARAM_INFO
	.align		4
.L_29:
        /*00bc*/ 	.byte	0x04, 0x17
        /*00be*/ 	.short	(.L_31 - .L_30)
.L_30:
        /*00c0*/ 	.word	0x00000000
        /*00c4*/ 	.short	0x0003
        /*00c6*/ 	.short	0x0018
        /*00c8*/ 	.byte	0x00, 0xf0, 0x11, 0x00


	//----- nvinfo : EIATTR_KPARAM_INFO
	.align		4
.L_31:
        /*00cc*/ 	.byte	0x04, 0x17
        /*00ce*/ 	.short	(.L_33 - .L_32)
.L_32:
        /*00d0*/ 	.word	0x00000000
        /*00d4*/ 	.short	0x0002
        /*00d6*/ 	.short	0x0010
        /*00d8*/ 	.byte	0x00, 0xf4, 0x21, 0x00


	//----- nvinfo : EIATTR_KPARAM_INFO
	.align		4
.L_33:
        /*00dc*/ 	.byte	0x04, 0x17
        /*00de*/ 	.short	(.L_35 - .L_34)
.L_34:
        /*00e0*/ 	.word	0x00000000
        /*00e4*/ 	.short	0x0001
        /*00e6*/ 	.short	0x0008
        /*00e8*/ 	.byte	0x00, 0xf4, 0x21, 0x00


	//----- nvinfo : EIATTR_KPARAM_INFO
	.align		4
.L_35:
        /*00ec*/ 	.byte	0x04, 0x17
        /*00ee*/ 	.short	(.L_37 - .L_36)
.L_36:
        /*00f0*/ 	.word	0x00000000
        /*00f4*/ 	.short	0x0000
        /*00f6*/ 	.short	0x0000
        /*00f8*/ 	.byte	0x00, 0xf4, 0x21, 0x00


	//----- nvinfo : EIATTR_MAXREG_COUNT
	.align		4
.L_37:
        /*00fc*/ 	.byte	0x03, 0x1b
        /*00fe*/ 	.short	0x00ff


	//----- nvinfo : EIATTR_NUM_BARRIERS
	.align		4
        /*0100*/ 	.byte	0x02, 0x4c
        /*0102*/ 	.byte	0x01
	.zero		1


	//----- nvinfo : EIATTR_ANNOTATIONS
	.align		4
        /*0104*/ 	.byte	0x04, 0x55
        /*0106*/ 	.short	(.L_39 - .L_38)


	//   ....[0]....
.L_38:
        /*0108*/ 	.word	0x00000001
        /*010c*/ 	.byte	0x50, 0x06, 0x00, 0x00, 0x01, 0x00, 0x00, 0x00, 0x90, 0x06, 0x00, 0x00, 0x01, 0x00, 0x00, 0x00
        /* <DEDUP_REMOVED lines=3514> */
        /*dcbc*/ 	.byte	0x10, 0xf0, 0x04, 0x00


	//----- nvinfo : EIATTR_MERCURY_ISA_VERSION
	.align		4
.L_39:
        /*dcc0*/ 	.byte	0x03, 0x5f
        /*dcc2*/ 	.short	0x0000


	//----- nvinfo : EIATTR_EXIT_INSTR_OFFSETS
	.align		4
        /*dcc4*/ 	.byte	0x04, 0x1c
        /*dcc6*/ 	.short	(.L_41 - .L_40)


	//   ....[0]....
.L_40:
        /*dcc8*/ 	.word	0x0004f2c0


	//   ....[1]....
        /*dccc*/ 	.word	0x0004f2e0


	//----- nvinfo : EIATTR_REQNTID
	.align		4
.L_41:
        /*dcd0*/ 	.byte	0x04, 0x10
        /*dcd2*/ 	.short	(.L_43 - .L_42)
.L_42:
        /*dcd4*/ 	.word	0x00000080
        /*dcd8*/ 	.word	0x00000001
        /*dcdc*/ 	.word	0x00000001
.L_43:


//--------------------- .nv.callgraph             --------------------------
	.section	.nv.callgraph,"",@"SHT_CUDA_CALLGRAPH"
	.align	4
	.sectionentsize	8
	.align		4
        /*0000*/ 	.word	0x00000000
	.align		4
        /*0004*/ 	.word	0xffffffff
	.align		4
        /*0008*/ 	.word	0x00000000
	.align		4
        /*000c*/ 	.word	0xfffffffe
	.align		4
        /*0010*/ 	.word	0x00000000
	.align		4
        /*0014*/ 	.word	0xfffffffd
	.align		4
        /*0018*/ 	.word	0x00000000
	.align		4
        /*001c*/ 	.word	0xfffffffc


//--------------------- .nv.rel.action            --------------------------
	.section	.nv.rel.action,"",@"SHT_CUDA_RELOCINFO"
	.align	8
	.sectionentsize	8
        /*0000*/ 	.byte	0x73, 0x00, 0x00, 0x00, 0x00, 0x00, 0x00, 0x00, 0x00, 0x00, 0x00, 0x11, 0x25, 0x00, 0x05, 0x36


//--------------------- .nv.constant0.matmul_kernel --------------------------
	.section	.nv.constant0.matmul_kernel,"a",@progbits
	.sectionflags	@""
	.align	4
.nv.constant0.matmul_kernel:
	.zero		432


//--------------------- .text.matmul_kernel       --------------------------
	.section	.text.matmul_kernel,"ax",@progbits
	.sectioninfo	@"SHI_REGISTERS=255"
	.align	128
        .global         matmul_kernel
        .type           matmul_kernel,@function
        .size           matmul_kernel,(.L_x_4 - matmul_kernel)
        .other          matmul_kernel,@"STO_CUDA_ENTRY STV_DEFAULT"
matmul_kernel:
.text.matmul_kernel:
[----:B------:R-:W-:Y:S02]  /*0000*/  IMAD.MOV.U32 R1, RZ, RZ, c[0x0][0x28] ;  /* 0x00000a00ff017624 */ /* 0x000fe400078e00ff */
[----:B------:R-:W-:Y:S01]  /*0010*/  IMAD.MOV.U32 R0, RZ, RZ, c[0x0][0x17c] ;  /* 0x00005f00ff007624 */ /* 0x000fe200078e00ff */
[----:B------:R-:W1:Y:S01]  /*0020*/  S2R R7, SR_CTAID.X ;  /* 0x0000000000077919 */ /* 0x000e620000002500 */
[----:B------:R-:W-:Y:S02]  /*0030*/  IABS R39, c[0x0][0x17c] ;  /* 0x00005f0000277a13 */ /* 0x000fe40000000000 */
[----:B------:R-:W-:Y:S01]  /*0040*/  IABS R249, c[0x0][0x178] ;  /* 0x00005e0000f97a13 */ /* 0x000fe20000000000 */
[----:B------:R-:W2:Y:S01]  /*0050*/  S2R R85, SR_TID.X ;  /* 0x0000000000557919 */ /* 0x000ea20000002100 */
[----:B------:R-:W-:Y:S02]  /*0060*/  IADD3 R0, R0, 0x1ff, RZ ;  /* 0x000001ff00007810 */ /* 0x000fe40007ffe0ff */
[----:B------:R-:W-:Y:S02]  /*0070*/  IADD3 R1, R1, -0x1a68, RZ ;  /* 0xffffe59801017810 */ /* 0x000fe40007ffe0ff */
[----:B------:R-:W-:-:S04]  /*0080*/  SHF.R.S32.HI R3, RZ, 0x1f, R0 ;  /* 0x0000001fff037819 */ /* 0x000fc80000011400 */
[----:B------:R-:W-:-:S04]  /*0090*/  LEA.HI R3, R3, R0, RZ, 0x9 ;  /* 0x0000000003037211 */ /* 0x000fc800078f48ff */
[----:B------:R-:W-:-:S05]  /*00a0*/  SHF.R.S32.HI R3, RZ, 0x9, R3 ;  /* 0x00000009ff037819 */ /* 0x000fca0000011403 */
[----:B------:R-:W-:Y:S01]  /*00b0*/  IMAD.SHL.U32 R4, R3, 0x8, RZ ;  /* 0x0000000803047824 */ /* 0x000fe200078e00ff */
[----:B-1----:R-:W-:-:S04]  /*00c0*/  IABS R8, R7 ;  /* 0x0000000700087213 */ /* 0x002fc80000000000 */
[-C--:B------:R-:W-:Y:S02]  /*00d0*/  IABS R5, R4.reuse ;  /* 0x0000000400057213 */ /* 0x080fe40000000000 */
[----:B------:R-:W-:Y:S02]  /*00e0*/  IABS R10, R4 ;  /* 0x00000004000a7213 */ /* 0x000fe40000000000 */
[----:B------:R-:W1:Y:S01]  /*00f0*/  I2F.RP R0, R5 ;  /* 0x0000000500007306 */ /* 0x000e620000209400 */
[----:B--2---:R-:W-:-:S07]  /*0100*/  LOP3.LUT R114, R85, 0x3f, RZ, 0xc0, !PT ;  /* 0x0000003f55727812 */ /* 0x004fce00078ec0ff */
[----:B-1----:R-:W1:Y:S02]  /*0110*/  MUFU.RCP R0, R0 ;  /* 0x0000000000007308 */ /* 0x002e640000001000 */
[----:B-1----:R-:W-:Y:S01]  /*0120*/  IADD3 R2, R0, 0xffffffe, RZ ;  /* 0x0ffffffe00027810 */ /* 0x002fe20007ffe0ff */
[----:B------:R-:W-:-:S05]  /*0130*/  IMAD.MOV R0, RZ, RZ, -R10 ;  /* 0x000000ffff007224 */ /* 0x000fca00078e0a0a */
[----:B------:R1:W2:Y:S02]  /*0140*/  F2I.FTZ.U32.TRUNC.NTZ R3, R2 ;  /* 0x0000000200037305 */ /* 0x0002a4000021f000 */
[----:B-1----:R-:W-:Y:S02]  /*0150*/  IMAD.MOV.U32 R2, RZ, RZ, RZ ;  /* 0x000000ffff027224 */ /* 0x002fe400078e00ff */
[----:B--2---:R-:W-:-:S04]  /*0160*/  IMAD.MOV R6, RZ, RZ, -R3 ;  /* 0x000000ffff067224 */ /* 0x004fc800078e0a03 */
[----:B------:R-:W-:Y:S02]  /*0170*/  IMAD R9, R6, R5, RZ ;  /* 0x0000000506097224 */ /* 0x000fe400078e02ff */
[----:B------:R-:W-:Y:S02]  /*0180*/  IMAD.MOV.U32 R6, RZ, RZ, R8 ;  /* 0x000000ffff067224 */ /* 0x000fe400078e0008 */
[----:B------:R-:W-:-:S06]  /*0190*/  IMAD.HI.U32 R3, R3, R9, R2 ;  /* 0x0000000903037227 */ /* 0x000fcc00078e0002 */
[----:B------:R-:W-:-:S04]  /*01a0*/  IMAD.HI.U32 R3, R3, R6, RZ ;  /* 0x0000000603037227 */ /* 0x000fc800078e00ff */
[----:B------:R-:W-:-:S05]  /*01b0*/  IMAD R0, R3, R0, R6 ;  /* 0x0000000003007224 */ /* 0x000fca00078e0206 */
[----:B------:R-:W-:-:S13]  /*01c0*/  ISETP.GT.U32.AND P1, PT, R5, R0, PT ;  /* 0x000000000500720c */ /* 0x000fda0003f24070 */
[----:B------:R-:W-:Y:S01]  /*01d0*/  @!P1 IMAD.IADD R0, R0, 0x1, -R5 ;  /* 0x0000000100009824 */ /* 0x000fe200078e0a05 */
[----:B------:R-:W-:Y:S02]  /*01e0*/  @!P1 IADD3 R3, R3, 0x1, RZ ;  /* 0x0000000103039810 */ /* 0x000fe40007ffe0ff */
[----:B------:R-:W-:Y:S02]  /*01f0*/  ISETP.NE.AND P1, PT, R4, RZ, PT ;  /* 0x000000ff0400720c */ /* 0x000fe40003f25270 */
[----:B------:R-:W-:Y:S02]  /*0200*/  ISETP.GE.U32.AND P0, PT, R0, R5, PT ;  /* 0x000000050000720c */ /* 0x000fe40003f06070 */
[----:B------:R-:W-:Y:S01]  /*0210*/  LOP3.LUT R0, R7, R4, RZ, 0x3c, !PT ;  /* 0x0000000407007212 */ /* 0x000fe200078e3cff */
[----:B------:R-:W1:Y:S03]  /*0220*/  I2F.RP R5, R39 ;  /* 0x0000002700057306 */ /* 0x000e660000209400 */
[----:B------:R-:W-:Y:S01]  /*0230*/  ISETP.GE.AND P2, PT, R0, RZ, PT ;  /* 0x000000ff0000720c */ /* 0x000fe20003f46270 */
[----:B------:R-:W-:-:S05]  /*0240*/  IMAD.MOV.U32 R0, RZ, RZ, c[0x0][0x178] ;  /* 0x00005e00ff007624 */ /* 0x000fca00078e00ff */
[----:B------:R-:W-:Y:S02]  /*0250*/  IADD3 R0, R0, 0x3f, RZ ;  /* 0x0000003f00007810 */ /* 0x000fe40007ffe0ff */
[----:B------:R-:W-:-:S05]  /*0260*/  @P0 IADD3 R3, R3, 0x1, RZ ;  /* 0x0000000103030810 */ /* 0x000fca0007ffe0ff */
[----:B------:R-:W-:Y:S01]  /*0270*/  IMAD.MOV.U32 R2, RZ, RZ, R3 ;  /* 0x000000ffff027224 */ /* 0x000fe200078e0003 */
[----:B------:R-:W-:Y:S01]  /*0280*/  SHF.R.S32.HI R3, RZ, 0x1f, R0 ;  /* 0x0000001fff037819 */ /* 0x000fe20000011400 */
[----:B-1----:R-:W-:Y:S03]  /*0290*/  MUFU.RCP R5, R5 ;  /* 0x0000000500057308 */ /* 0x002fe60000001000 */
[----:B------:R-:W-:Y:S02]  /*02a0*/  @!P2 IADD3 R2, -R2, RZ, RZ ;  /* 0x000000ff0202a210 */ /* 0x000fe40007ffe1ff */
[----:B------:R-:W-:Y:S02]  /*02b0*/  @!P1 LOP3.LUT R2, RZ, R4, RZ, 0x33, !PT ;  /* 0x00000004ff029212 */ /* 0x000fe400078e33ff */
[----:B------:R-:W-:-:S03]  /*02c0*/  LEA.HI R3, R3, R0, RZ, 0x6 ;  /* 0x0000000003037211 */ /* 0x000fc600078f30ff */
[----:B------:R-:W-:Y:S02]  /*02d0*/  IMAD.SHL.U32 R10, R2, 0x8, RZ ;  /* 0x00000008020a7824 */ /* 0x000fe400078e00ff */
[----:B------:R-:W-:-:S03]  /*02e0*/  IMAD.MOV R2, RZ, RZ, -R2 ;  /* 0x000000ffff027224 */ /* 0x000fc600078e0a02 */
[----:B------:R-:W-:Y:S01]  /*02f0*/  LEA.HI.SX32 R3, R3, -R10, 0x1a ;  /* 0x8000000a03037211 */ /* 0x000fe200078fd2ff */
[----:B------:R-:W-:Y:S02]  /*0300*/  IMAD R12, R4, R2, R7 ;  /* 0x00000002040c7224 */ /* 0x000fe400078e0207 */
[----:B------:R-:W-:Y:S01]  /*0310*/  IMAD.MOV.U32 R2, RZ, RZ, RZ ;  /* 0x000000ffff027224 */ /* 0x000fe200078e00ff */
[----:B------:R-:W-:-:S04]  /*0320*/  IMNMX R11, R3, 0x8, PT ;  /* 0x00000008030b7817 */ /* 0x000fc80003800200 */
[-C--:B------:R-:W-:Y:S02]  /*0330*/  IABS R9, R11.reuse ;  /* 0x0000000b00097213 */ /* 0x080fe40000000000 */
[----:B------:R-:W-:Y:S02]  /*0340*/  IABS R4, R11 ;  /* 0x0000000b00047213 */ /* 0x000fe40000000000 */
[----:B------:R-:W1:Y:S08]  /*0350*/  I2F.RP R0, R9 ;  /* 0x0000000900007306 */ /* 0x000e700000209400 */
[----:B-1----:R-:W1:Y:S02]  /*0360*/  MUFU.RCP R0, R0 ;  /* 0x0000000000007308 */ /* 0x002e640000001000 */
[----:B-1----:R-:W-:-:S02]  /*0370*/  IADD3 R3, R0, 0xffffffe, RZ ;  /* 0x0ffffffe00037810 */ /* 0x002fc40007ffe0ff */
[----:B------:R-:W-:-:S04]  /*0380*/  IABS R0, R12 ;  /* 0x0000000c00007213 */ /* 0x000fc80000000000 */
[----:B------:R-:W1:Y:S02]  /*0390*/  F2I.FTZ.U32.TRUNC.NTZ R3, R3 ;  /* 0x0000000300037305 */ /* 0x000e64000021f000 */
[----:B-1----:R-:W-:-:S04]  /*03a0*/  IMAD.MOV R6, RZ, RZ, -R3 ;  /* 0x000000ffff067224 */ /* 0x002fc800078e0a03 */
[----:B------:R-:W-:Y:S02]  /*03b0*/  IMAD R7, R6, R9, RZ ;  /* 0x0000000906077224 */ /* 0x000fe400078e02ff */
[----:B------:R-:W-:Y:S02]  /*03c0*/  IMAD.SHL.U32 R6, R114, 0x4, RZ ;  /* 0x0000000472067824 */ /* 0x000fe400078e00ff */
[----:B------:R-:W-:-:S04]  /*03d0*/  IMAD.HI.U32 R2, R3, R7, R2 ;  /* 0x0000000703027227 */ /* 0x000fc800078e0002 */
[----:B------:R-:W-:Y:S02]  /*03e0*/  IMAD.MOV.U32 R3, RZ, RZ, R0 ;  /* 0x000000ffff037224 */ /* 0x000fe400078e0000 */
[----:B------:R-:W-:Y:S02]  /*03f0*/  IMAD.MOV R0, RZ, RZ, -R4 ;  /* 0x000000ffff007224 */ /* 0x000fe400078e0a04 */
[----:B------:R-:W-:Y:S01]  /*0400*/  IMAD.HI.U32 R2, R2, R3, RZ ;  /* 0x0000000302027227 */ /* 0x000fe200078e00ff */
[----:B------:R-:W1:Y:S03]  /*0410*/  I2F.RP R4, R249 ;  /* 0x000000f900047306 */ /* 0x000e660000209400 */
[----:B------:R-:W-:Y:S01]  /*0420*/  IMAD R0, R2, R0, R3 ;  /* 0x0000000002007224 */ /* 0x000fe200078e0203 */
[----:B------:R-:W-:-:S04]  /*0430*/  IADD3 R3, R5, 0xffffffe, RZ ;  /* 0x0ffffffe05037810 */ /* 0x000fc80007ffe0ff */
[----:B------:R-:W-:Y:S02]  /*0440*/  ISETP.GT.U32.AND P1, PT, R9, R0, PT ;  /* 0x000000000900720c */ /* 0x000fe40003f24070 */
[----:B------:R-:W-:Y:S08]  /*0450*/  F2I.FTZ.U32.TRUNC.NTZ R3, R3 ;  /* 0x0000000300037305 */ /* 0x000ff0000021f000 */
[----:B-1----:R-:W1:Y:S03]  /*0460*/  MUFU.RCP R4, R4 ;  /* 0x0000000400047308 */ /* 0x002e660000001000 */
[----:B------:R-:W-:Y:S01]  /*0470*/  @!P1 IMAD.IADD R0, R0, 0x1, -R9 ;  /* 0x0000000100009824 */ /* 0x000fe200078e0a09 */
[----:B------:R-:W-:-:S02]  /*0480*/  @!P1 IADD3 R2, R2, 0x1, RZ ;  /* 0x0000000102029810 */ /* 0x000fc40007ffe0ff */
[----:B------:R-:W-:Y:S02]  /*0490*/  ISETP.NE.AND P1, PT, R11, RZ, PT ;  /* 0x000000ff0b00720c */ /* 0x000fe40003f25270 */
[----:B------:R-:W-:Y:S02]  /*04a0*/  ISETP.GE.U32.AND P0, PT, R0, R9, PT ;  /* 0x000000090000720c */ /* 0x000fe40003f06070 */
[----:B------:R-:W-:-:S04]  /*04b0*/  LOP3.LUT R0, R12, R11, RZ, 0x3c, !PT ;  /* 0x0000000b0c007212 */ /* 0x000fc800078e3cff */
[----:B------:R-:W-:Y:S02]  /*04c0*/  ISETP.GE.AND P2, PT, R0, RZ, PT ;  /* 0x000000ff0000720c */ /* 0x000fe40003f46270 */
[----:B-1----:R-:W-:Y:S02]  /*04d0*/  IADD3 R5, R4, 0xffffffe, RZ ;  /* 0x0ffffffe04057810 */ /* 0x002fe40007ffe0ff */
[----:B------:R-:W-:-:S03]  /*04e0*/  SHF.R.U32.HI R0, RZ, 0x6, R85 ;  /* 0x00000006ff007819 */ /* 0x000fc60000011655 */
[----:B------:R-:W-:Y:S01]  /*04f0*/  @P0 IADD3 R2, R2, 0x1, RZ ;  /* 0x0000000102020810 */ /* 0x000fe20007ffe0ff */
[----:B------:R-:W1:Y:S01]  /*0500*/  F2I.FTZ.U32.TRUNC.NTZ R5, R5 ;  /* 0x0000000500057305 */ /* 0x000e62000021f000 */
[----:B------:R-:W-:-:S03]  /*0510*/  SGXT.U32 R17, R0, 0x1 ;  /* 0x000000010011781a */ /* 0x000fc60000000000 */
[----:B------:R-:W-:Y:S02]  /*0520*/  IMAD.MOV.U32 R90, RZ, RZ, R2 ;  /* 0x000000ffff5a7224 */ /* 0x000fe400078e0002 */
[----:B------:R-:W-:Y:S02]  /*0530*/  IMAD.MOV R2, RZ, RZ, -R3 ;  /* 0x000000ffff027224 */ /* 0x000fe400078e0a03 */
[----:B------:R-:W-:Y:S01]  /*0540*/  @!P2 IMAD.MOV R90, RZ, RZ, -R90 ;  /* 0x000000ffff5aa224 */ /* 0x000fe200078e0a5a */
[----:B------:R-:W-:Y:S01]  /*0550*/  @!P1 LOP3.LUT R90, RZ, R11, RZ, 0x33, !PT ;  /* 0x0000000bff5a9212 */ /* 0x000fe200078e33ff */
[----:B------:R-:W-:Y:S02]  /*0560*/  IMAD R7, R2, R39, RZ ;  /* 0x0000002702077224 */ /* 0x000fe400078e02ff */
[----:B------:R-:W-:Y:S01]  /*0570*/  IMAD.MOV.U32 R2, RZ, RZ, RZ ;  /* 0x000000ffff027224 */ /* 0x000fe200078e00ff */
[----:B------:R-:W-:Y:S01]  /*0580*/  SHF.L.U32 R0, R90, 0x9, RZ ;  /* 0x000000095a007819 */ /* 0x000fe200000006ff */
[----:B------:R-:W-:-:S02]  /*0590*/  IMAD.MOV R90, RZ, RZ, -R90 ;  /* 0x000000ffff5a7224 */ /* 0x000fc400078e0a5a */
[----:B------:R-:W-:Y:S01]  /*05a0*/  IMAD.HI.U32 R7, R3, R7, R2 ;  /* 0x0000000703077227 */ /* 0x000fe200078e0002 */
[C---:B------:R-:W-:Y:S02]  /*05b0*/  LOP3.LUT R13, R0.reuse, 0x2, R17, 0xfe, !PT ;  /* 0x00000002000d7812 */ /* 0x040fe400078efe11 */
[----:B------:R-:W-:Y:S01]  /*05c0*/  SHF.R.S32.HI R3, RZ, 0x6, R85 ;  /* 0x00000006ff037819 */ /* 0x000fe20000011455 */
[----:B-1----:R-:W-:Y:S01]  /*05d0*/  IMAD.MOV R14, RZ, RZ, -R5 ;  /* 0x000000ffff0e7224 */ /* 0x002fe200078e0a05 */
[----:B------:R-:W-:Y:S01]  /*05e0*/  IABS R8, R13 ;  /* 0x0000000d00087213 */ /* 0x000fe20000000000 */
[----:B------:R-:W-:Y:S01]  /*05f0*/  IMAD R90, R11, R90, R12 ;  /* 0x0000005a0b5a7224 */ /* 0x000fe200078e020c */
[----:B------:R-:W-:Y:S01]  /*0600*/  LOP3.LUT R77, R0, R17, RZ, 0xfc, !PT ;  /* 0x00000011004d7212 */ /* 0x000fe200078efcff */
[----:B------:R-:W-:Y:S01]  /*0610*/  IMAD R235, R14, R249, RZ ;  /* 0x000000f90eeb7224 */ /* 0x000fe200078e02ff */
[----:B------:R-:W-:Y:S01]  /*0620*/  SGXT R3, R3, 0x1 ;  /* 0x000000010303781a */ /* 0x000fe20000000200 */
[----:B------:R-:W-:Y:S01]  /*0630*/  IMAD.HI.U32 R4, R7, R8, RZ ;  /* 0x0000000807047227 */ /* 0x000fe200078e00ff */
[----:B------:R-:W-:Y:S01]  /*0640*/  LOP3.LUT R15, R0, 0x8, R17, 0xfe, !PT ;  /* 0x00000008000f7812 */ /* 0x000fe200078efe11 */
[----:B------:R-:W-:Y:S01]  /*0650*/  STL [R1+0x358], R77 ;  /* 0x0003584d01007387 */ /* 0x000fe20000100800 */
[--C-:B------:R-:W-:Y:S01]  /*0660*/  LOP3.LUT R2, R6, 0x120, R3.reuse, 0x78, !PT ;  /* 0x0000012006027812 */ /* 0x100fe200078e7803 */
[----:B------:R-:W-:Y:S01]  /*0670*/  IMAD.IADD R90, R10, 0x1, R90 ;  /* 0x000000010a5a7824 */ /* 0x000fe200078e025a */
[----:B------:R-:W-:Y:S01]  /*0680*/  LOP3.LUT R3, R6, 0x110, R3, 0x78, !PT ;  /* 0x0000011006037812 */ /* 0x000fe200078e7803 */
[----:B------:R1:W-:Y:S01]  /*0690*/  STL [R1+0xcd8], R13 ;  /* 0x000cd80d01007387 */ /* 0x0003e20000100800 */
[----:B------:R-:W-:Y:S01]  /*06a0*/  IMAD.MOV R6, RZ, RZ, -R4 ;  /* 0x000000ffff067224 */ /* 0x000fe200078e0a04 */
[C-C-:B------:R-:W-:Y:S01]  /*06b0*/  LOP3.LUT R18, R0.reuse, 0x4, R17.reuse, 0xfe, !PT ;  /* 0x0000000400127812 */ /* 0x140fe200078efe11 */
[----:B------:R-:W-:Y:S01]  /*06c0*/  IMAD.MOV.U32 R4, RZ, RZ, RZ ;  /* 0x000000ffff047224 */ /* 0x000fe200078e00ff */
[----:B------:R-:W-:Y:S01]  /*06d0*/  IABS R222, R77 ;  /* 0x0000004d00de7213 */ /* 0x000fe20000000000 */
[----:B------:R2:W-:Y:S01]  /*06e0*/  STL [R1+0x360], R2 ;  /* 0x0003600201007387 */ /* 0x0005e20000100800 */
[C---:B------:R-:W-:Y:S01]  /*06f0*/  LOP3.LUT R16, R0.reuse, 0x6, R17, 0xfe, !PT ;  /* 0x0000000600107812 */ /* 0x040fe200078efe11 */
[----:B------:R-:W-:Y:S01]  /*0700*/  IMAD.HI.U32 R235, R5, R235, R4 ;  /* 0x000000eb05eb7227 */ /* 0x000fe200078e0004 */
[C-C-:B------:R-:W-:Y:S01]  /*0710*/  LOP3.LUT R9, R0.reuse, 0xc, R17.reuse, 0xfe, !PT ;  /* 0x0000000c00097812 */ /* 0x140fe200078efe11 */
[----:B------:R3:W-:Y:S01]  /*0720*/  STL [R1+0x1138], R3 ;  /* 0x0011380301007387 */ /* 0x0007e20000100800 */
[C-C-:B-1----:R-:W-:Y:S01]  /*0730*/  LOP3.LUT R13, R0.reuse, 0xa, R17.reuse, 0xfe, !PT ;  /* 0x0000000a000d7812 */ /* 0x142fe200078efe11 */
[----:B------:R-:W-:Y:S01]  /*0740*/  IMAD R4, R39, R6, R8 ;  /* 0x0000000627047224 */ /* 0x000fe200078e0208 */
[----:B------:R-:W-:Y:S01]  /*0750*/  IABS R56, R15 ;  /* 0x0000000f00387213 */ /* 0x000fe20000000000 */
[----:B------:R-:W-:Y:S01]  /*0760*/  STL [R1+0xcf8], R18 ;  /* 0x000cf81201007387 */ /* 0x000fe20000100800 */
[----:B------:R-:W-:Y:S01]  /*0770*/  IABS R14, R13 ;  /* 0x0000000d000e7213 */ /* 0x000fe20000000000 */
[C---:B--2---:R-:W-:Y:S01]  /*0780*/  IMAD.HI.U32 R2, R7.reuse, R222, RZ ;  /* 0x000000de07027227 */ /* 0x044fe200078e00ff */
[----:B------:R-:W-:Y:S01]  /*0790*/  IABS R12, R16 ;  /* 0x00000010000c7213 */ /* 0x000fe20000000000 */
[----:B------:R1:W-:Y:S01]  /*07a0*/  STL [R1+0xcf4], R16 ;  /* 0x000cf41001007387 */ /* 0x0003e20000100800 */
[----:B------:R-:W-:Y:S01]  /*07b0*/  IABS R58, R9 ;  /* 0x00000009003a7213 */ /* 0x000fe20000000000 */
[C---:B------:R-:W-:Y:S01]  /*07c0*/  IMAD.HI.U32 R6, R7.reuse, R56, RZ ;  /* 0x0000003807067227 */ /* 0x040fe200078e00ff */
[----:B------:R-:W-:Y:S01]  /*07d0*/  IABS R10, R18 ;  /* 0x00000012000a7213 */ /* 0x000fe20000000000 */
[----:B------:R2:W-:Y:S01]  /*07e0*/  STL [R1+0xcf0], R15 ;  /* 0x000cf00f01007387 */ /* 0x0005e20000100800 */
[--C-:B------:R-:W-:Y:S01]  /*07f0*/  LOP3.LUT R11, R0, 0x14, R17.reuse, 0xfe, !PT ;  /* 0x00000014000b7812 */ /* 0x100fe200078efe11 */
[C---:B------:R-:W-:Y:S01]  /*0800*/  IMAD.HI.U32 R8, R7.reuse, R14, RZ ;  /* 0x0000000e07087227 */ /* 0x040fe200078e00ff */
[----:B------:R-:W-:Y:S01]  /*0810*/  IADD3 R6, -R6, RZ, RZ ;  /* 0x000000ff06067210 */ /* 0x000fe20007ffe1ff */
[----:B------:R4:W-:Y:S01]  /*0820*/  STL [R1+0xcfc], R13 ;  /* 0x000cfc0d01007387 */ /* 0x0009e20000100800 */
[C-C-:B---3--:R-:W-:Y:S01]  /*0830*/  LOP3.LUT R3, R0.reuse, 0x16, R17.reuse, 0xfe, !PT ;  /* 0x0000001600037812 */ /* 0x148fe200078efe11 */
[----:B------:R-:W-:Y:S01]  /*0840*/  IMAD.MOV R2, RZ, RZ, -R2 ;  /* 0x000000ffff027224 */ /* 0x000fe200078e0a02 */
[C-C-:B-1----:R-:W-:Y:S01]  /*0850*/  LOP3.LUT R16, R0.reuse, 0xe, R17.reuse, 0xfe, !PT ;  /* 0x0000000e00107812 */ /* 0x142fe200078efe11 */
[----:B------:R1:W-:Y:S01]  /*0860*/  STL [R1+0xd00], R9 ;  /* 0x000d000901007387 */ /* 0x0003e20000100800 */
[----:B------:R-:W-:Y:S01]  /*0870*/  IMAD.HI.U32 R5, R7, R12, RZ ;  /* 0x0000000c07057227 */ /* 0x000fe200078e00ff */
[----:B--2---:R-:W-:-:S02]  /*0880*/  LOP3.LUT R15, R0, 0x10, R17, 0xfe, !PT ;  /* 0x00000010000f7812 */ /* 0x004fc400078efe11 */
[----:B------:R-:W-:Y:S01]  /*0890*/  IABS R62, R11 ;  /* 0x0000000b003e7213 */ /* 0x000fe20000000000 */
[----:B------:R-:W-:Y:S01]  /*08a0*/  IMAD.MOV R185, RZ, RZ, -R8 ;  /* 0x000000ffffb97224 */ /* 0x000fe200078e0a08 */
[----:B----4-:R-:W-:Y:S01]  /*08b0*/  LOP3.LUT R13, R0, 0x12, R17, 0xfe, !PT ;  /* 0x00000012000d7812 */ /* 0x010fe200078efe11 */
[----:B------:R-:W-:Y:S01]  /*08c0*/  IMAD R222, R39, R2, R222 ;  /* 0x0000000227de7224 */ /* 0x000fe200078e02de */
[----:B------:R-:W-:Y:S01]  /*08d0*/  IABS R60, R15 ;  /* 0x0000000f003c7213 */ /* 0x000fe20000000000 */
[----:B------:R-:W-:Y:S01]  /*08e0*/  IMAD.MOV R5, RZ, RZ, -R5 ;  /* 0x000000ffff057224 */ /* 0x000fe200078e0a05 */
[----:B------:R-:W-:Y:S01]  /*08f0*/  IABS R48, R3 ;  /* 0x0000000300307213 */ /* 0x000fe20000000000 */
[----:B-1----:R-:W-:-:S04]  /*0900*/  IMAD.HI.U32 R9, R7, R58, RZ ;  /* 0x0000003a07097227 */ /* 0x002fc800078e00ff */
[----:B------:R-:W-:Y:S02]  /*0910*/  IMAD.MOV R9, RZ, RZ, -R9 ;  /* 0x000000ffff097224 */ /* 0x000fe400078e0a09 */
[----:B------:R-:W-:-:S04]  /*0920*/  IMAD.HI.U32 R2, R7, R10, RZ ;  /* 0x0000000a07027227 */ /* 0x000fc800078e00ff */
[C---:B------:R-:W-:Y:S02]  /*0930*/  IMAD R56, R39.reuse, R6, R56 ;  /* 0x0000000627387224 */ /* 0x040fe400078e0238 */
[C---:B------:R-:W-:Y:S01]  /*0940*/  IMAD R185, R39.reuse, R185, R14 ;  /* 0x000000b927b97224 */ /* 0x040fe200078e020e */
[----:B------:R-:W-:Y:S01]  /*0950*/  IABS R14, R13 ;  /* 0x0000000d000e7213 */ /* 0x000fe20000000000 */
[C---:B------:R-:W-:Y:S01]  /*0960*/  IMAD R53, R39.reuse, R5, R12 ;  /* 0x0000000527357224 */ /* 0x040fe200078e020c */
[----:B------:R-:W-:Y:S01]  /*0970*/  IABS R12, R16 ;  /* 0x00000010000c7213 */ /* 0x000fe20000000000 */
[----:B------:R-:W-:Y:S01]  /*0980*/  IMAD R58, R39, R9, R58 ;  /* 0x00000009273a7224 */ /* 0x000fe200078e023a */
[----:B------:R-:W-:Y:S01]  /*0990*/  STL [R1+0x1248], R56 ;  /* 0x0012483801007387 */ /* 0x000fe20000100800 */
[----:B------:R-:W-:Y:S02]  /*09a0*/  IMAD.MOV R2, RZ, RZ, -R2 ;  /* 0x000000ffff027224 */ /* 0x000fe400078e0a02 */
[----:B------:R-:W-:Y:S01]  /*09b0*/  IMAD.HI.U32 R6, R7, R14, RZ ;  /* 0x0000000e07067227 */ /* 0x000fe200078e00ff */
[----:B------:R-:W-:Y:S03]  /*09c0*/  STL [R1+0x1260], R185 ;  /* 0x001260b901007387 */ /* 0x000fe60000100800 */
[----:B------:R-:W-:Y:S01]  /*09d0*/  IMAD R8, R39, R2, R10 ;  /* 0x0000000227087224 */ /* 0x000fe200078e020a */
[----:B------:R-:W-:Y:S01]  /*09e0*/  STL [R1+0x1264], R58 ;  /* 0x0012643a01007387 */ /* 0x000fe20000100800 */
[----:B------:R-:W-:-:S03]  /*09f0*/  IMAD.HI.U32 R2, R7, R12, RZ ;  /* 0x0000000c07027227 */ /* 0x000fc600078e00ff */
[----:B------:R1:W-:Y:S01]  /*0a00*/  STL [R1+0xcec], R16 ;  /* 0x000cec1001007387 */ /* 0x0003e20000100800 */
[----:B------:R-:W-:Y:S02]  /*0a10*/  IMAD.MOV R6, RZ, RZ, -R6 ;  /* 0x000000ffff067224 */ /* 0x000fe400078e0a06 */
[C---:B------:R-:W-:Y:S01]  /*0a20*/  IMAD.HI.U32 R5, R7.reuse, R60, RZ ;  /* 0x0000003c07057227 */ /* 0x040fe200078e00ff */
[----:B------:R2:W-:Y:S03]  /*0a30*/  STL [R1+0xce8], R15 ;  /* 0x000ce80f01007387 */ /* 0x0005e60000100800 */
[C---:B------:R-:W-:Y:S01]  /*0a40*/  IMAD.HI.U32 R9, R7.reuse, R62, RZ ;  /* 0x0000003e07097227 */ /* 0x040fe200078e00ff */
[----:B------:R3:W-:Y:S01]  /*0a50*/  STL [R1+0xd04], R13 ;  /* 0x000d040d01007387 */ /* 0x0007e20000100800 */
[C-C-:B-1----:R-:W-:Y:S02]  /*0a60*/  LOP3.LUT R16, R0.reuse, 0x18, R17.reuse, 0xfe, !PT ;  /* 0x0000001800107812 */ /* 0x142fe400078efe11 */
[----:B------:R-:W-:Y:S01]  /*0a70*/  IMAD.MOV R2, RZ, RZ, -R2 ;  /* 0x000000ffff027224 */ /* 0x000fe200078e0a02 */
[----:B------:R1:W-:Y:S01]  /*0a80*/  STL [R1+0xd10], R11 ;  /* 0x000d100b01007387 */ /* 0x0003e20000100800 */
[----:B------:R-:W-:Y:S01]  /*0a90*/  IMAD.HI.U32 R10, R7, R48, RZ ;  /* 0x00000030070a7227 */ /* 0x000fe200078e00ff */
[----:B--2---:R-:W-:-:S02]  /*0aa0*/  LOP3.LUT R15, R0, 0x1a, R17, 0xfe, !PT ;  /* 0x0000001a000f7812 */ /* 0x004fc400078efe11 */
[----:B------:R2:W-:Y:S01]  /*0ab0*/  STL [R1+0xd0c], R3 ;  /* 0x000d0c0301007387 */ /* 0x0005e20000100800 */
[C---:B------:R-:W-:Y:S01]  /*0ac0*/  IMAD R187, R39.reuse, R6, R14 ;  /* 0x0000000627bb7224 */ /* 0x040fe200078e020e */
[C---:B---3--:R-:W-:Y:S01]  /*0ad0*/  LOP3.LUT R13, R0.reuse, 0x1c, R17, 0xfe, !PT ;  /* 0x0000001c000d7812 */ /* 0x048fe200078efe11 */
[----:B------:R-:W-:Y:S01]  /*0ae0*/  IMAD.MOV R5, RZ, RZ, -R5 ;  /* 0x000000ffff057224 */ /* 0x000fe200078e0a05 */
[----:B------:R-:W-:Y:S01]  /*0af0*/  IABS R64, R16 ;  /* 0x0000001000407213 */ /* 0x000fe20000000000 */
[----:B------:R-:W-:Y:S01]  /*0b00*/  IMAD.MOV R9, RZ, RZ, -R9 ;  /* 0x000000ffff097224 */ /* 0x000fe200078e0a09 */
[C-C-:B-1----:R-:W-:Y:S01]  /*0b10*/  LOP3.LUT R11, R0.reuse, 0x1e, R17.reuse, 0xfe, !PT ;  /* 0x0000001e000b7812 */ /* 0x142fe200078efe11 */
[C---:B------:R-:W-:Y:S01]  /*0b20*/  IMAD R37, R39.reuse, R2, R12 ;  /* 0x0000000227257224 */ /* 0x040fe200078e020c */
[----:B------:R-:W-:Y:S01]  /*0b30*/  IABS R66, R15 ;  /* 0x0000000f00427213 */ /* 0x000fe20000000000 */
[----:B------:R-:W-:Y:S01]  /*0b40*/  IMAD.MOV R10, RZ, RZ, -R10 ;  /* 0x000000ffff0a7224 */ /* 0x000fe200078e0a0a */
[----:B--2---:R-:W-:Y:S01]  /*0b50*/  LOP3.LUT R3, R0, 0x20, R17, 0xfe, !PT ;  /* 0x0000002000037812 */ /* 0x004fe200078efe11 */
[C---:B------:R-:W-:Y:S01]  /*0b60*/  IMAD R60, R39.reuse, R5, R60 ;  /* 0x00000005273c7224 */ /* 0x040fe200078e023c */
[----:B------:R-:W-:Y:S01]  /*0b70*/  IABS R14, R11 ;  /* 0x0000000b000e7213 */ /* 0x000fe20000000000 */
[----:B------:R-:W-:Y:S01]  /*0b80*/  IMAD R62, R39, R9, R62 ;  /* 0x00000009273e7224 */ /* 0x000fe200078e023e */
[----:B------:R-:W-:Y:S01]  /*0b90*/  IABS R12, R13 ;  /* 0x0000000d000c7213 */ /* 0x000fe20000000000 */
[C---:B------:R-:W-:Y:S01]  /*0ba0*/  IMAD.HI.U32 R2, R7.reuse, R64, RZ ;  /* 0x0000004007027227 */ /* 0x040fe200078e00ff */
[----:B------:R-:W-:Y:S01]  /*0bb0*/  IABS R68, R3 ;  /* 0x0000000300447213 */ /* 0x000fe20000000000 */
[----:B------:R-:W-:Y:S02]  /*0bc0*/  STL [R1+0x1208], R37 ;  /* 0x0012082501007387 */ /* 0x000fe40000100800 */
[----:B------:R-:W-:-:S02]  /*0bd0*/  IMAD.HI.U32 R5, R7, R66, RZ ;  /* 0x0000004207057227 */ /* 0x000fc400078e00ff */
[----:B------:R-:W-:Y:S02]  /*0be0*/  STL [R1+0x120c], R60 ;  /* 0x00120c3c01007387 */ /* 0x000fe40000100800 */
[C---:B------:R-:W-:Y:S02]  /*0bf0*/  IMAD.HI.U32 R9, R7.reuse, R14, RZ ;  /* 0x0000000e07097227 */ /* 0x040fe400078e00ff */
[----:B------:R-:W-:Y:S02]  /*0c00*/  STL [R1+0x1268], R187 ;  /* 0x001268bb01007387 */ /* 0x000fe40000100800 */
[----:B------:R-:W-:Y:S01]  /*0c10*/  IMAD.HI.U32 R6, R7, R12, RZ ;  /* 0x0000000c07067227 */ /* 0x000fe200078e00ff */
[----:B------:R-:W-:Y:S01]  /*0c20*/  IADD3 R9, -R9, RZ, RZ ;  /* 0x000000ff09097210 */ /* 0x000fe20007ffe1ff */
[----:B------:R-:W-:Y:S02]  /*0c30*/  STL [R1+0x126c], R62 ;  /* 0x00126c3e01007387 */ /* 0x000fe40000100800 */
[----:B------:R-:W-:-:S02]  /*0c40*/  IMAD R48, R39, R10, R48 ;  /* 0x0000000a27307224 */ /* 0x000fc400078e0230 */
[----:B------:R-:W-:Y:S01]  /*0c50*/  IMAD.HI.U32 R10, R7, R68, RZ ;  /* 0x00000044070a7227 */ /* 0x000fe200078e00ff */
[----:B------:R1:W-:Y:S03]  /*0c60*/  STL [R1+0xd08], R16 ;  /* 0x000d081001007387 */ /* 0x0003e60000100800 */
[----:B------:R-:W-:Y:S01]  /*0c70*/  IMAD.MOV R2, RZ, RZ, -R2 ;  /* 0x000000ffff027224 */ /* 0x000fe200078e0a02 */
[----:B------:R2:W-:Y:S01]  /*0c80*/  STL [R1+0xce4], R15 ;  /* 0x000ce40f01007387 */ /* 0x0005e20000100800 */
[----:B------:R-:W-:Y:S02]  /*0c90*/  IMAD.MOV R5, RZ, RZ, -R5 ;  /* 0x000000ffff057224 */ /* 0x000fe400078e0a05 */
[----:B------:R-:W-:Y:S01]  /*0ca0*/  IMAD.MOV R6, RZ, RZ, -R6 ;  /* 0x000000ffff067224 */ /* 0x000fe200078e0a06 */
[----:B------:R3:W-:Y:S01]  /*0cb0*/  STL [R1+0xce0], R13 ;  /* 0x000ce00d01007387 */ /* 0x0007e20000100800 */
[----:B------:R-:W-:Y:S01]  /*0cc0*/  IMAD.MOV R10, RZ, RZ, -R10 ;  /* 0x000000ffff0a7224 */ /* 0x000fe200078e0a0a */
[C-C-:B-1----:R-:W-:Y:S01]  /*0cd0*/  LOP3.LUT R16, R0.reuse, 0x22, R17.reuse, 0xfe, !PT ;  /* 0x0000002200107812 */ /* 0x142fe200078efe11 */
[C---:B------:R-:W-:Y:S01]  /*0ce0*/  IMAD R64, R39.reuse, R2, R64 ;  /* 0x0000000227407224 */ /* 0x040fe200078e0240 */
[----:B------:R1:W-:Y:S01]  /*0cf0*/  STL [R1+0xcdc], R11 ;  /* 0x000cdc0b01007387 */ /* 0x0003e20000100800 */
[C---:B------:R-:W-:Y:S01]  /*0d00*/  IMAD R66, R39.reuse, R5, R66 ;  /* 0x0000000527427224 */ /* 0x040fe200078e0242 */
[C-C-:B--2---:R-:W-:Y:S01]  /*0d10*/  LOP3.LUT R15, R0.reuse, 0x24, R17.reuse, 0xfe, !PT ;  /* 0x00000024000f7812 */ /* 0x144fe200078efe11 */
[C---:B------:R-:W-:Y:S01]  /*0d20*/  IMAD R41, R39.reuse, R6, R12 ;  /* 0x0000000627297224 */ /* 0x040fe200078e020c */
[----:B------:R2:W-:Y:S01]  /*0d30*/  STL [R1+0xcd4], R3 ;  /* 0x000cd40301007387 */ /* 0x0005e20000100800 */
[C---:B------:R-:W-:Y:S01]  /*0d40*/  IMAD R6, R39.reuse, R9, R14 ;  /* 0x0000000927067224 */ /* 0x040fe200078e020e */
[----:B---3--:R-:W-:Y:S01]  /*0d50*/  LOP3.LUT R13, R0, 0x26, R17, 0xfe, !PT ;  /* 0x00000026000d7812 */ /* 0x008fe200078efe11 */
[----:B------:R-:W-:Y:S01]  /*0d60*/  IMAD R68, R39, R10, R68 ;  /* 0x0000000a27447224 */ /* 0x000fe200078e0244 */
[----:B------:R-:W-:Y:S01]  /*0d70*/  STL [R1+0x1270], R64 ;  /* 0x0012704001007387 */ /* 0x000fe20000100800 */
[----:B------:R-:W-:-:S02]  /*0d80*/  IABS R12, R16 ;  /* 0x00000010000c7213 */ /* 0x000fc40000000000 */
[C-C-:B-1----:R-:W-:Y:S01]  /*0d90*/  LOP3.LUT R11, R0.reuse, 0x28, R17.reuse, 0xfe, !PT ;  /* 0x00000028000b7812 */ /* 0x142fe200078efe11 */
[----:B------:R-:W-:Y:S01]  /*0da0*/  STL [R1+0x1274], R66 ;  /* 0x0012744201007387 */ /* 0x000fe20000100800 */
[----:B------:R-:W-:Y:S01]  /*0db0*/  IABS R70, R15 ;  /* 0x0000000f00467213 */ /* 0x000fe20000000000 */
[C---:B------:R-:W-:Y:S01]  /*0dc0*/  IMAD.HI.U32 R2, R7.reuse, R12, RZ ;  /* 0x0000000c07027227 */ /* 0x040fe200078e00ff */
[----:B--2---:R-:W-:Y:S01]  /*0dd0*/  LOP3.LUT R3, R0, 0x2a, R17, 0xfe, !PT ;  /* 0x0000002a00037812 */ /* 0x004fe200078efe11 */
[----:B------:R-:W-:Y:S01]  /*0de0*/  STL [R1+0x1278], R41 ;  /* 0x0012782901007387 */ /* 0x000fe20000100800 */
[----:B------:R-:W-:Y:S01]  /*0df0*/  IABS R24, R13 ;  /* 0x0000000d00187213 */ /* 0x000fe20000000000 */
[C---:B------:R-:W-:Y:S01]  /*0e00*/  IMAD.HI.U32 R5, R7.reuse, R70, RZ ;  /* 0x0000004607057227 */ /* 0x040fe200078e00ff */
[----:B------:R-:W-:Y:S01]  /*0e10*/  IABS R72, R11 ;  /* 0x0000000b00487213 */ /* 0x000fe20000000000 */
[----:B------:R1:W-:Y:S01]  /*0e20*/  STL [R1+0x127c], R6 ;  /* 0x00127c0601007387 */ /* 0x0003e20000100800 */
[----:B------:R-:W-:Y:S01]  /*0e30*/  IABS R14, R3 ;  /* 0x00000003000e7213 */ /* 0x000fe20000000000 */
[----:B------:R-:W-:-:S02]  /*0e40*/  IMAD.HI.U32 R9, R7, R24, RZ ;  /* 0x0000001807097227 */ /* 0x000fc400078e00ff */
[----:B------:R-:W-:Y:S02]  /*0e50*/  STL [R1+0x1280], R68 ;  /* 0x0012804401007387 */ /* 0x000fe40000100800 */
[----:B------:R-:W-:Y:S02]  /*0e60*/  IMAD.HI.U32 R10, R7, R72, RZ ;  /* 0x00000048070a7227 */ /* 0x000fe400078e00ff */
[----:B------:R2:W-:Y:S02]  /*0e70*/  STL [R1+0xcd0], R16 ;  /* 0x000cd01001007387 */ /* 0x0005e40000100800 */
[----:B------:R-:W-:Y:S01]  /*0e80*/  IMAD.MOV R2, RZ, RZ, -R2 ;  /* 0x000000ffff027224 */ /* 0x000fe200078e0a02 */
[C---:B-1----:R-:W-:Y:S01]  /*0e90*/  LOP3.LUT R6, R0.reuse, 0x32, R17, 0xfe, !PT ;  /* 0x0000003200067812 */ /* 0x042fe200078efe11 */
[----:B------:R1:W-:Y:S01]  /*0ea0*/  STL [R1+0xccc], R15 ;  /* 0x000ccc0f01007387 */ /* 0x0003e20000100800 */
[----:B------:R-:W-:Y:S02]  /*0eb0*/  IMAD.MOV R5, RZ, RZ, -R5 ;  /* 0x000000ffff057224 */ /* 0x000fe400078e0a05 */
[----:B------:R-:W-:Y:S01]  /*0ec0*/  IMAD.MOV R9, RZ, RZ, -R9 ;  /* 0x000000ffff097224 */ /* 0x000fe200078e0a09 */
[----:B------:R3:W-:Y:S01]  /*0ed0*/  STL [R1+0xcc8], R13 ;  /* 0x000cc80d01007387 */ /* 0x0007e20000100800 */
[----:B------:R-:W-:Y:S01]  /*0ee0*/  IMAD.MOV R10, RZ, RZ, -R10 ;  /* 0x000000ffff0a7224 */ /* 0x000fe200078e0a0a */
[C-C-:B--2---:R-:W-:Y:S01]  /*0ef0*/  LOP3.LUT R16, R0.reuse, 0x2c, R17.reuse, 0xfe, !PT ;  /* 0x0000002c00107812 */ /* 0x144fe200078efe11 */
[C---:B------:R-:W-:Y:S01]  /*0f00*/  IMAD R191, R39.reuse, R2, R12 ;  /* 0x0000000227bf7224 */ /* 0x040fe200078e020c */
[----:B------:R2:W-:Y:S01]  /*0f10*/  STL [R1+0xcc4], R11 ;  /* 0x000cc40b01007387 */ /* 0x0005e20000100800 */
[C---:B------:R-:W-:Y:S01]  /*0f20*/  IMAD R70, R39.reuse, R5, R70 ;  /* 0x0000000527467224 */ /* 0x040fe200078e0246 */
[C-C-:B-1----:R-:W-:Y:S01]  /*0f30*/  LOP3.LUT R15, R0.reuse, 0x2e, R17.reuse, 0xfe, !PT ;  /* 0x0000002e000f7812 */ /* 0x142fe200078efe11 */
[C---:B------:R-:W-:Y:S01]  /*0f40*/  IMAD R24, R39.reuse, R9, R24 ;  /* 0x0000000927187224 */ /* 0x040fe200078e0218 */
[----:B------:R1:W-:Y:S01]  /*0f50*/  STL [R1+0xcc0], R3 ;  /* 0x000cc00301007387 */ /* 0x0003e20000100800 */
[----:B------:R-:W-:Y:S01]  /*0f60*/  IABS R74, R16 ;  /* 0x00000010004a7213 */ /* 0x000fe20000000000 */
[----:B------:R-:W-:Y:S01]  /*0f70*/  IMAD R72, R39, R10, R72 ;  /* 0x0000000a27487224 */ /* 0x000fe200078e0248 */
[C---:B---3--:R-:W-:Y:S01]  /*0f80*/  LOP3.LUT R13, R0.reuse, 0x30, R17, 0xfe, !PT ;  /* 0x00000030000d7812 */ /* 0x048fe200078efe11 */
[----:B------:R-:W-:Y:S01]  /*0f90*/  STL [R1+0x1284], R191 ;  /* 0x001284bf01007387 */ /* 0x000fe20000100800 */
[----:B------:R-:W-:Y:S01]  /*0fa0*/  IABS R12, R15 ;  /* 0x0000000f000c7213 */ /* 0x000fe20000000000 */
[C---:B--2---:R-:W-:Y:S01]  /*0fb0*/  IMAD.HI.U32 R11, R7.reuse, R14, RZ ;  /* 0x0000000e070b7227 */ /* 0x044fe200078e00ff */
[----:B------:R-:W-:Y:S01]  /*0fc0*/  IABS R76, R13 ;  /* 0x0000000d004c7213 */ /* 0x000fe20000000000 */
[----:B------:R-:W-:Y:S02]  /*0fd0*/  STL [R1+0x1288], R70 ;  /* 0x0012884601007387 */ /* 0x000fe40000100800 */
[----:B------:R-:W-:Y:S01]  /*0fe0*/  IMAD.MOV R11, RZ, RZ, -R11 ;  /* 0x000000ffff0b7224 */ /* 0x000fe200078e0a0b */
[----:B-1----:R-:W-:Y:S01]  /*0ff0*/  LOP3.LUT R3, R0, 0x34, R17, 0xfe, !PT ;  /* 0x0000003400037812 */ /* 0x002fe200078efe11 */
[----:B------:R1:W-:Y:S01]  /*1000*/  STL [R1+0x128c], R24 ;  /* 0x00128c1801007387 */ /* 0x0003e20000100800 */
[----:B------:R-:W-:-:S02]  /*1010*/  IMAD.HI.U32 R2, R7, R74, RZ ;  /* 0x0000004a07027227 */ /* 0x000fc400078e00ff */
[----:B------:R-:W-:Y:S01]  /*1020*/  IABS R78, R3 ;  /* 0x00000003004e7213 */ /* 0x000fe20000000000 */
[----:B------:R-:W-:Y:S01]  /*1030*/  STL [R1+0x1290], R72 ;  /* 0x0012904801007387 */ /* 0x000fe20000100800 */
[----:B------:R-:W-:Y:S01]  /*1040*/  IMAD R193, R39, R11, R14 ;  /* 0x0000000b27c17224 */ /* 0x000fe200078e020e */
[----:B------:R-:W-:Y:S01]  /*1050*/  IABS R14, R6 ;  /* 0x00000006000e7213 */ /* 0x000fe20000000000 */
[----:B------:R-:W-:-:S03]  /*1060*/  IMAD.HI.U32 R5, R7, R12, RZ ;  /* 0x0000000c07057227 */ /* 0x000fc600078e00ff */
[----:B------:R-:W-:Y:S01]  /*1070*/  STL [R1+0x1294], R193 ;  /* 0x001294c101007387 */ /* 0x000fe20000100800 */
[----:B------:R-:W-:Y:S01]  /*1080*/  IMAD.HI.U32 R9, R7, R76, RZ ;  /* 0x0000004c07097227 */ /* 0x000fe200078e00ff */
[----:B-1----:R-:W-:Y:S02]  /*1090*/  LOP3.LUT R24, R77, 0x1b8, RZ, 0xfc, !PT ;  /* 0x000001b84d187812 */ /* 0x002fe400078efcff */
[----:B------:R1:W-:Y:S01]  /*10a0*/  STL [R1+0xcbc], R16 ;  /* 0x000cbc1001007387 */ /* 0x0003e20000100800 */
[C---:B------:R-:W-:Y:S01]  /*10b0*/  IMAD.HI.U32 R11, R7.reuse, R78, RZ ;  /* 0x0000004e070b7227 */ /* 0x040fe200078e00ff */
[----:B------:R-:W-:Y:S02]  /*10c0*/  IABS R236, R24 ;  /* 0x0000001800ec7213 */ /* 0x000fe40000000000 */
[----:B------:R2:W-:Y:S01]  /*10d0*/  STL [R1+0xcb8], R15 ;  /* 0x000cb80f01007387 */ /* 0x0005e20000100800 */
[----:B------:R-:W-:Y:S01]  /*10e0*/  IMAD.HI.U32 R10, R7, R14, RZ ;  /* 0x0000000e070a7227 */ /* 0x000fe200078e00ff */
[----:B------:R-:W-:-:S02]  /*10f0*/  IADD3 R11, -R11, RZ, RZ ;  /* 0x000000ff0b0b7210 */ /* 0x000fc40007ffe1ff */
[----:B------:R3:W-:Y:S01]  /*1100*/  STL [R1+0xcb4], R13 ;  /* 0x000cb40d01007387 */ /* 0x0007e20000100800 */
[----:B------:R-:W-:Y:S01]  /*1110*/  IMAD.MOV R2, RZ, RZ, -R2 ;  /* 0x000000ffff027224 */ /* 0x000fe200078e0a02 */
[C---:B-1----:R-:W-:Y:S01]  /*1120*/  LOP3.LUT R16, R0.reuse, 0x36, R17, 0xfe, !PT ;  /* 0x0000003600107812 */ /* 0x042fe200078efe11 */
[----:B------:R-:W-:Y:S01]  /*1130*/  IMAD.MOV R5, RZ, RZ, -R5 ;  /* 0x000000ffff057224 */ /* 0x000fe200078e0a05 */
[----:B------:R1:W-:Y:S01]  /*1140*/  STL [R1+0xcb0], R6 ;  /* 0x000cb00601007387 */ /* 0x0003e20000100800 */
[----:B------:R-:W-:Y:S01]  /*1150*/  IMAD.MOV R10, RZ, RZ, -R10 ;  /* 0x000000ffff0a7224 */ /* 0x000fe200078e0a0a */
[C-C-:B--2---:R-:W-:Y:S01]  /*1160*/  LOP3.LUT R15, R0.reuse, 0x38, R17.reuse, 0xfe, !PT ;  /* 0x00000038000f7812 */ /* 0x144fe200078efe11 */
[C---:B------:R-:W-:Y:S01]  /*1170*/  IMAD R74, R39.reuse, R2, R74 ;  /* 0x00000002274a7224 */ /* 0x040fe200078e024a */
[----:B------:R2:W-:Y:S01]  /*1180*/  STL [R1+0xcac], R3 ;  /* 0x000cac0301007387 */ /* 0x0005e20000100800 */
[C---:B------:R-:W-:Y:S01]  /*1190*/  IMAD R195, R39.reuse, R10, R14 ;  /* 0x0000000a27c37224 */ /* 0x040fe200078e020e */
[C---:B------:R-:W-:Y:S01]  /*11a0*/  LOP3.LUT R2, R0.reuse, 0x3e, R17, 0xfe, !PT ;  /* 0x0000003e00027812 */ /* 0x040fe200078efe11 */
[----:B---3--:R-:W-:Y:S01]  /*11b0*/  IMAD.MOV R13, RZ, RZ, -R9 ;  /* 0x000000ffff0d7224 */ /* 0x008fe200078e0a09 */
[----:B------:R-:W-:Y:S01]  /*11c0*/  STL [R1+0x1298], R74 ;  /* 0x0012984a01007387 */ /* 0x000fe20000100800 */
[C---:B------:R-:W-:Y:S01]  /*11d0*/  IMAD R9, R39.reuse, R5, R12 ;  /* 0x0000000527097224 */ /* 0x040fe200078e020c */
[C-C-:B-1----:R-:W-:Y:S01]  /*11e0*/  LOP3.LUT R6, R0.reuse, 0x3a, R17.reuse, 0xfe, !PT ;  /* 0x0000003a00067812 */ /* 0x142fe200078efe11 */
[C---:B------:R-:W-:Y:S01]  /*11f0*/  IMAD R76, R39.reuse, R13, R76 ;  /* 0x0000000d274c7224 */ /* 0x040fe200078e024c */
[----:B------:R-:W-:Y:S01]  /*1200*/  IABS R12, R16 ;  /* 0x00000010000c7213 */ /* 0x000fe20000000000 */
[----:B------:R-:W-:Y:S01]  /*1210*/  IMAD R78, R39, R11, R78 ;  /* 0x0000000b274e7224 */ /* 0x000fe200078e024e */
[----:B------:R1:W-:Y:S01]  /*1220*/  STL [R1+0x129c], R9 ;  /* 0x00129c0901007387 */ /* 0x0003e20000100800 */
[----:B--2---:R-:W-:-:S02]  /*1230*/  LOP3.LUT R3, R0, 0x3c, R17, 0xfe, !PT ;  /* 0x0000003c00037812 */ /* 0x004fc400078efe11 */
[----:B------:R-:W-:Y:S01]  /*1240*/  IABS R14, R6 ;  /* 0x00000006000e7213 */ /* 0x000fe20000000000 */
[----:B------:R-:W-:Y:S01]  /*1250*/  STL [R1+0x12a0], R76 ;  /* 0x0012a04c01007387 */ /* 0x000fe20000100800 */
[----:B------:R-:W-:Y:S01]  /*1260*/  IABS R82, R3 ;  /* 0x0000000300527213 */ /* 0x000fe20000000000 */
[----:B------:R-:W-:Y:S01]  /*1270*/  IMAD.HI.U32 R0, R7, R12, RZ ;  /* 0x0000000c07007227 */ /* 0x000fe200078e00ff */
[----:B------:R-:W-:Y:S01]  /*1280*/  IABS R80, R15 ;  /* 0x0000000f00507213 */ /* 0x000fe20000000000 */
[----:B------:R-:W-:Y:S01]  /*1290*/  STL [R1+0x12a4], R195 ;  /* 0x0012a4c301007387 */ /* 0x000fe20000100800 */
[----:B------:R-:W-:Y:S01]  /*12a0*/  LOP3.LUT R13, R77, 0x40, RZ, 0xfc, !PT ;  /* 0x000000404d0d7812 */ /* 0x000fe200078efcff */
[----:B------:R-:W-:Y:S01]  /*12b0*/  IMAD.HI.U32 R5, R7, R14, RZ ;  /* 0x0000000e07057227 */ /* 0x000fe200078e00ff */
[C---:B-1----:R-:W-:Y:S01]  /*12c0*/  LOP3.LUT R9, R77.reuse, 0x42, RZ, 0xfc, !PT ;  /* 0x000000424d097812 */ /* 0x042fe200078efcff */
[----:B------:R-:W-:Y:S01]  /*12d0*/  STL [R1+0x12a8], R78 ;  /* 0x0012a84e01007387 */ /* 0x000fe20000100800 */
[----:B------:R-:W-:Y:S01]  /*12e0*/  LOP3.LUT R17, R77, 0x48, RZ, 0xfc, !PT ;  /* 0x000000484d117812 */ /* 0x000fe200078efcff */
[----:B------:R-:W-:-:S02]  /*12f0*/  IMAD.HI.U32 R10, R7, R82, RZ ;  /* 0x00000052070a7227 */ /* 0x000fc400078e00ff */
[----:B------:R1:W-:Y:S01]  /*1300*/  STL [R1+0xca8], R16 ;  /* 0x000ca81001007387 */ /* 0x0003e20000100800 */
[----:B------:R-:W-:Y:S01]  /*1310*/  IABS R50, R17 ;  /* 0x0000001100327213 */ /* 0x000fe20000000000 */
[----:B------:R-:W-:Y:S02]  /*1320*/  IMAD.MOV R0, RZ, RZ, -R0 ;  /* 0x000000ffff007224 */ /* 0x000fe400078e0a00 */
[----:B------:R2:W-:Y:S01]  /*1330*/  STL [R1+0xca4], R15 ;  /* 0x000ca40f01007387 */ /* 0x0005e20000100800 */
[----:B------:R-:W-:Y:S02]  /*1340*/  IMAD.MOV R5, RZ, RZ, -R5 ;  /* 0x000000ffff057224 */ /* 0x000fe400078e0a05 */
[----:B------:R-:W-:Y:S01]  /*1350*/  IMAD.MOV R10, RZ, RZ, -R10 ;  /* 0x000000ffff0a7224 */ /* 0x000fe200078e0a0a */
[----:B------:R3:W-:Y:S01]  /*1360*/  STL [R1+0xca0], R6 ;  /* 0x000ca00601007387 */ /* 0x0007e20000100800 */
[C---:B------:R-:W-:Y:S01]  /*1370*/  IMAD R49, R39.reuse, R0, R12 ;  /* 0x0000000027317224 */ /* 0x040fe200078e020c */
[----:B-1----:R-:W-:Y:S01]  /*1380*/  IABS R16, R2 ;  /* 0x0000000200107213 */ /* 0x002fe20000000000 */
[C---:B------:R-:W-:Y:S01]  /*1390*/  IMAD R197, R39.reuse, R5, R14 ;  /* 0x0000000527c57224 */ /* 0x040fe200078e020e */
[----:B------:R1:W-:Y:S01]  /*13a0*/  STL [R1+0xc9c], R3 ;  /* 0x000c9c0301007387 */ /* 0x0003e20000100800 */
[----:B------:R-:W-:Y:S01]  /*13b0*/  IABS R12, R13 ;  /* 0x0000000d000c7213 */ /* 0x000fe20000000000 */
[----:B------:R-:W-:Y:S01]  /*13c0*/  IMAD R82, R39, R10, R82 ;  /* 0x0000000a27527224 */ /* 0x000fe200078e0252 */
[----:B--2---:R-:W-:Y:S01]  /*13d0*/  LOP3.LUT R15, R77, 0x1fe, RZ, 0xfc, !PT ;  /* 0x000001fe4d0f7812 */ /* 0x004fe200078efcff */
[----:B------:R-:W-:Y:S01]  /*13e0*/  IMAD.HI.U32 R11, R7, R16, RZ ;  /* 0x00000010070b7227 */ /* 0x000fe200078e00ff */
[----:B------:R2:W-:Y:S01]  /*13f0*/  STL [R1+0xc98], R2 ;  /* 0x000c980201007387 */ /* 0x0005e20000100800 */
[----:B---3--:R-:W-:-:S02]  /*1400*/  LOP3.LUT R6, R77, 0x44, RZ, 0xfc, !PT ;  /* 0x000000444d067812 */ /* 0x008fc400078efcff */
[----:B------:R-:W-:Y:S01]  /*1410*/  IMAD.MOV R11, RZ, RZ, -R11 ;  /* 0x000000ffff0b7224 */ /* 0x000fe200078e0a0b */
[----:B------:R-:W-:Y:S01]  /*1420*/  IABS R20, R15 ;  /* 0x0000000f00147213 */ /* 0x000fe20000000000 */
[----:B------:R-:W-:Y:S01]  /*1430*/  STL.64 [R1+0x1210], R48 ;  /* 0x0012103001007387 */ /* 0x000fe20000100a00 */
[----:B-1----:R-:W-:Y:S01]  /*1440*/  LOP3.LUT R3, R77, 0x46, RZ, 0xfc, !PT ;  /* 0x000000464d037812 */ /* 0x002fe200078efcff */
[----:B------:R-:W-:Y:S01]  /*1450*/  IMAD R199, R39, R11, R16 ;  /* 0x0000000b27c77224 */ /* 0x000fe200078e0210 */
[----:B------:R-:W-:Y:S01]  /*1460*/  IABS R14, R9 ;  /* 0x00000009000e7213 */ /* 0x000fe20000000000 */
[----:B------:R-:W-:Y:S01]  /*1470*/  STL [R1+0x1220], R49 ;  /* 0x0012203101007387 */ /* 0x000fe20000100800 */
[C---:B--2---:R-:W-:Y:S01]  /*1480*/  IMAD.HI.U32 R2, R7.reuse, R80, RZ ;  /* 0x0000005007027227 */ /* 0x044fe200078e00ff */
[----:B------:R-:W-:Y:S02]  /*1490*/  IABS R18, R3 ;  /* 0x0000000300127213 */ /* 0x000fe40000000000 */
[----:B------:R-:W-:Y:S01]  /*14a0*/  IABS R16, R6 ;  /* 0x0000000600107213 */ /* 0x000fe20000000000 */
[----:B------:R-:W-:Y:S01]  /*14b0*/  IMAD.MOV R2, RZ, RZ, -R2 ;  /* 0x000000ffff027224 */ /* 0x000fe200078e0a02 */
[----:B------:R1:W-:Y:S01]  /*14c0*/  STL [R1+0x109c], R15 ;  /* 0x00109c0f01007387 */ /* 0x0003e20000100800 */
[----:B------:R-:W-:-:S03]  /*14d0*/  IMAD.HI.U32 R10, R7, R18, RZ ;  /* 0x00000012070a7227 */ /* 0x000fc600078e00ff */
[----:B------:R-:W-:Y:S01]  /*14e0*/  STL [R1+0xc94], R13 ;  /* 0x000c940d01007387 */ /* 0x000fe20000100800 */
[----:B------:R-:W-:Y:S02]  /*14f0*/  IMAD R80, R39, R2, R80 ;  /* 0x0000000227507224 */ /* 0x000fe400078e0250 */
[----:B------:R-:W-:Y:S01]  /*1500*/  IMAD.HI.U32 R11, R7, R20, RZ ;  /* 0x00000014070b7227 */ /* 0x000fe200078e00ff */
[----:B------:R2:W-:Y:S01]  /*1510*/  STL [R1+0xd88], R9 ;  /* 0x000d880901007387 */ /* 0x0005e20000100800 */
[----:B-1----:R-:W-:Y:S02]  /*1520*/  LOP3.LUT R15, R77, 0x4a, RZ, 0xfc, !PT ;  /* 0x0000004a4d0f7812 */ /* 0x002fe400078efcff */
[C---:B------:R-:W-:Y:S01]  /*1530*/  IMAD.HI.U32 R0, R7.reuse, R12, RZ ;  /* 0x0000000c07007227 */ /* 0x040fe200078e00ff */
[----:B------:R1:W-:Y:S03]  /*1540*/  STL [R1+0xdbc], R6 ;  /* 0x000dbc0601007387 */ /* 0x0003e60000100800 */
[----:B------:R-:W-:Y:S01]  /*1550*/  IMAD.HI.U32 R2, R7, R14, RZ ;  /* 0x0000000e07027227 */ /* 0x000fe200078e00ff */
[----:B------:R3:W-:Y:S01]  /*1560*/  STL [R1+0xdc4], R3 ;  /* 0x000dc40301007387 */ /* 0x0007e20000100800 */
[----:B--2---:R-:W-:-:S02]  /*1570*/  LOP3.LUT R9, R77, 0x4c, RZ, 0xfc, !PT ;  /* 0x0000004c4d097812 */ /* 0x004fc400078efcff */
[----:B------:R-:W-:Y:S01]  /*1580*/  IMAD.HI.U32 R5, R7, R16, RZ ;  /* 0x0000001007057227 */ /* 0x000fe200078e00ff */
[----:B-1----:R-:W-:-:S03]  /*1590*/  LOP3.LUT R6, R77, 0x4e, RZ, 0xfc, !PT ;  /* 0x0000004e4d067812 */ /* 0x002fc600078efcff */
[----:B------:R-:W-:Y:S02]  /*15a0*/  IMAD.MOV R87, RZ, RZ, -R10 ;  /* 0x000000ffff577224 */ /* 0x000fe400078e0a0a */
[----:B------:R-:W-:Y:S01]  /*15b0*/  IMAD.MOV R13, RZ, RZ, -R11 ;  /* 0x000000ffff0d7224 */ /* 0x000fe200078e0a0b */
[----:B---3--:R-:W-:Y:S01]  /*15c0*/  LOP3.LUT R3, R77, 0x50, RZ, 0xfc, !PT ;  /* 0x000000504d037812 */ /* 0x008fe200078efcff */
[----:B------:R-:W-:Y:S02]  /*15d0*/  IMAD.MOV R11, RZ, RZ, -R0 ;  /* 0x000000ffff0b7224 */ /* 0x000fe400078e0a00 */
[----:B------:R-:W-:Y:S01]  /*15e0*/  IMAD.MOV R2, RZ, RZ, -R2 ;  /* 0x000000ffff027224 */ /* 0x000fe200078e0a02 */
[----:B------:R-:W-:Y:S01]  /*15f0*/  IABS R22, R3 ;  /* 0x0000000300167213 */ /* 0x000fe20000000000 */
[----:B------:R-:W-:Y:S02]  /*1600*/  IMAD.MOV R5, RZ, RZ, -R5 ;  /* 0x000000ffff057224 */ /* 0x000fe400078e0a05 */
[C---:B------:R-:W-:Y:S01]  /*1610*/  IMAD R87, R39.reuse, R87, R18 ;  /* 0x0000005727577224 */ /* 0x040fe200078e0212 */
[----:B------:R-:W-:Y:S01]  /*1620*/  IABS R18, R9 ;  /* 0x0000000900127213 */ /* 0x000fe20000000000 */
[C---:B------:R-:W-:Y:S01]  /*1630*/  IMAD R0, R39.reuse, R13, R20 ;  /* 0x0000000d27007224 */ /* 0x040fe200078e0214 */
[----:B------:R-:W-:Y:S01]  /*1640*/  IABS R20, R6 ;  /* 0x0000000600147213 */ /* 0x000fe20000000000 */
[----:B------:R-:W-:-:S02]  /*1650*/  IMAD R10, R39, R11, R12 ;  /* 0x0000000b270a7224 */ /* 0x000fc400078e020c */
[C---:B------:R-:W-:Y:S02]  /*1660*/  IMAD R83, R39.reuse, R2, R14 ;  /* 0x0000000227537224 */ /* 0x040fe400078e020e */
[----:B------:R-:W-:Y:S01]  /*1670*/  IMAD R11, R39, R5, R16 ;  /* 0x00000005270b7224 */ /* 0x000fe200078e0210 */
[----:B------:R-:W-:Y:S01]  /*1680*/  IABS R16, R15 ;  /* 0x0000000f00107213 */ /* 0x000fe20000000000 */
[C---:B------:R-:W-:Y:S01]  /*1690*/  IMAD.HI.U32 R12, R7.reuse, R18, RZ ;  /* 0x00000012070c7227 */ /* 0x040fe200078e00ff */
[----:B------:R-:W-:Y:S03]  /*16a0*/  STL.64 [R1+0x1218], R82 ;  /* 0x0012185201007387 */ /* 0x000fe60000100a00 */
[C---:B------:R-:W-:Y:S01]  /*16b0*/  IMAD.HI.U32 R13, R7.reuse, R20, RZ ;  /* 0x00000014070d7227 */ /* 0x040fe200078e00ff */
[----:B------:R1:W-:Y:S03]  /*16c0*/  STL.64 [R1+0x1240], R10 ;  /* 0x0012400a01007387 */ /* 0x0003e60000100a00 */
[----:B------:R-:W-:Y:S01]  /*16d0*/  IMAD.MOV R12, RZ, RZ, -R12 ;  /* 0x000000ffff0c7224 */ /* 0x000fe200078e0a0c */
[----:B------:R-:W-:Y:S01]  /*16e0*/  STL [R1+0xdc0], R17 ;  /* 0x000dc01101007387 */ /* 0x000fe20000100800 */
[----:B------:R-:W-:-:S03]  /*16f0*/  IMAD.HI.U32 R5, R7, R16, RZ ;  /* 0x0000001007057227 */ /* 0x000fc600078e00ff */
[----:B------:R-:W-:Y:S01]  /*1700*/  STL [R1+0xdd8], R15 ;  /* 0x000dd80f01007387 */ /* 0x000fe20000100800 */
[----:B------:R-:W-:Y:S02]  /*1710*/  IMAD.MOV R13, RZ, RZ, -R13 ;  /* 0x000000ffff0d7224 */ /* 0x000fe400078e0a0d */
[----:B------:R-:W-:Y:S01]  /*1720*/  IMAD.HI.U32 R14, R7, R22, RZ ;  /* 0x00000016070e7227 */ /* 0x000fe200078e00ff */
[----:B------:R2:W-:Y:S01]  /*1730*/  STL [R1+0xddc], R9 ;  /* 0x000ddc0901007387 */ /* 0x0005e20000100800 */
[----:B-1----:R-:W-:Y:S02]  /*1740*/  LOP3.LUT R10, R77, 0x54, RZ, 0xfc, !PT ;  /* 0x000000544d0a7812 */ /* 0x002fe400078efcff */
[C---:B------:R-:W-:Y:S01]  /*1750*/  IMAD R201, R39.reuse, R12, R18 ;  /* 0x0000000c27c97224 */ /* 0x040fe200078e0212 */
[----:B------:R1:W-:Y:S01]  /*1760*/  STL [R1+0xde0], R6 ;  /* 0x000de00601007387 */ /* 0x0003e20000100800 */
[----:B------:R-:W-:Y:S01]  /*1770*/  IMAD.MOV R5, RZ, RZ, -R5 ;  /* 0x000000ffff057224 */ /* 0x000fe200078e0a05 */
[----:B------:R-:W-:Y:S01]  /*1780*/  IABS R18, R10 ;  /* 0x0000000a00127213 */ /* 0x000fe20000000000 */
[----:B------:R-:W-:Y:S01]  /*1790*/  IMAD R91, R39, R13, R20 ;  /* 0x0000000d275b7224 */ /* 0x000fe200078e0214 */
[----:B------:R3:W-:Y:S01]  /*17a0*/  STL [R1+0xde4], R3 ;  /* 0x000de40301007387 */ /* 0x0007e20000100800 */
[----:B------:R-:W-:Y:S01]  /*17b0*/  IMAD.HI.U32 R2, R7, R50, RZ ;  /* 0x0000003207027227 */ /* 0x000fe200078e00ff */
[----:B--2---:R-:W-:-:S02]  /*17c0*/  LOP3.LUT R9, R77, 0x56, RZ, 0xfc, !PT ;  /* 0x000000564d097812 */ /* 0x004fc400078efcff */
[----:B------:R-:W-:Y:S01]  /*17d0*/  LOP3.LUT R11, R77, 0x52, RZ, 0xfc, !PT ;  /* 0x000000524d0b7812 */ /* 0x000fe200078efcff */
[----:B------:R-:W-:Y:S01]  /*17e0*/  IMAD.MOV R14, RZ, RZ, -R14 ;  /* 0x000000ffff0e7224 */ /* 0x000fe200078e0a0e */
[----:B------:R-:W-:Y:S01]  /*17f0*/  IABS R20, R9 ;  /* 0x0000000900147213 */ /* 0x000fe20000000000 */
[----:B------:R-:W-:Y:S01]  /*1800*/  IMAD R89, R39, R5, R16 ;  /* 0x0000000527597224 */ /* 0x000fe200078e0210 */
[----:B-1----:R-:W-:Y:S01]  /*1810*/  LOP3.LUT R6, R77, 0x58, RZ, 0xfc, !PT ;  /* 0x000000584d067812 */ /* 0x002fe200078efcff */
[----:B------:R-:W-:Y:S01]  /*1820*/  IMAD.HI.U32 R5, R7, R18, RZ ;  /* 0x0000001207057227 */ /* 0x000fe200078e00ff */
[----:B---3--:R-:W-:Y:S01]  /*1830*/  LOP3.LUT R3, R77, 0x5a, RZ, 0xfc, !PT ;  /* 0x0000005a4d037812 */ /* 0x008fe200078efcff */
[----:B------:R1:W-:Y:S01]  /*1840*/  STL [R1+0xde8], R11 ;  /* 0x000de80b01007387 */ /* 0x0003e20000100800 */
[----:B------:R-:W-:Y:S01]  /*1850*/  IADD3 R2, -R2, RZ, RZ ;  /* 0x000000ff02027210 */ /* 0x000fe20007ffe1ff */
[----:B------:R-:W-:Y:S01]  /*1860*/  IMAD R93, R39, R14, R22 ;  /* 0x0000000e275d7224 */ /* 0x000fe200078e0216 */
[----:B------:R-:W-:Y:S01]  /*1870*/  IABS R26, R3 ;  /* 0x00000003001a7213 */ /* 0x000fe20000000000 */
[----:B------:R-:W-:Y:S01]  /*1880*/  IMAD.HI.U32 R12, R7, R20, RZ ;  /* 0x00000014070c7227 */ /* 0x000fe200078e00ff */
[----:B------:R-:W-:Y:S01]  /*1890*/  IABS R16, R11 ;  /* 0x0000000b00107213 */ /* 0x000fe20000000000 */
[----:B------:R2:W-:Y:S01]  /*18a0*/  STL [R1+0xdec], R10 ;  /* 0x000dec0a01007387 */ /* 0x0005e20000100800 */
[----:B------:R-:W-:Y:S01]  /*18b0*/  IABS R22, R6 ;  /* 0x0000000600167213 */ /* 0x000fe20000000000 */
[----:B------:R-:W-:-:S02]  /*18c0*/  IMAD.MOV R5, RZ, RZ, -R5 ;  /* 0x000000ffff057224 */ /* 0x000fc400078e0a05 */
[----:B------:R3:W-:Y:S01]  /*18d0*/  STL [R1+0xdf0], R9 ;  /* 0x000df00901007387 */ /* 0x0007e20000100800 */
[----:B------:R-:W-:Y:S01]  /*18e0*/  IMAD.MOV R12, RZ, RZ, -R12 ;  /* 0x000000ffff0c7224 */ /* 0x000fe200078e0a0c */
[----:B-1----:R-:W-:Y:S01]  /*18f0*/  LOP3.LUT R11, R77, 0x5c, RZ, 0xfc, !PT ;  /* 0x0000005c4d0b7812 */ /* 0x002fe200078efcff */
[----:B------:R-:W-:Y:S01]  /*1900*/  IMAD R50, R39, R2, R50 ;  /* 0x0000000227327224 */ /* 0x000fe200078e0232 */
[----:B------:R1:W-:Y:S01]  /*1910*/  STL [R1+0xdf4], R6 ;  /* 0x000df40601007387 */ /* 0x0003e20000100800 */
[----:B------:R-:W-:Y:S01]  /*1920*/  IMAD.HI.U32 R14, R7, R26, RZ ;  /* 0x0000001a070e7227 */ /* 0x000fe200078e00ff */
[----:B--2---:R-:W-:Y:S02]  /*1930*/  LOP3.LUT R10, R77, 0x5e, RZ, 0xfc, !PT ;  /* 0x0000005e4d0a7812 */ /* 0x004fe400078efcff */
[----:B------:R2:W-:Y:S01]  /*1940*/  STL [R1+0xdf8], R3 ;  /* 0x000df80301007387 */ /* 0x0005e20000100800 */
[----:B------:R-:W-:Y:S01]  /*1950*/  IMAD.HI.U32 R2, R7, R16, RZ ;  /* 0x0000001007027227 */ /* 0x000fe200078e00ff */
[----:B---3--:R-:W-:-:S02]  /*1960*/  LOP3.LUT R9, R77, 0x60, RZ, 0xfc, !PT ;  /* 0x000000604d097812 */ /* 0x008fc400078efcff */
[----:B------:R-:W-:Y:S01]  /*1970*/  STL [R1+0xdfc], R11 ;  /* 0x000dfc0b01007387 */ /* 0x000fe20000100800 */
[----:B------:R-:W-:Y:S01]  /*1980*/  IMAD.HI.U32 R13, R7, R22, RZ ;  /* 0x00000016070d7227 */ /* 0x000fe200078e00ff */
[----:B-1----:R-:W-:Y:S02]  /*1990*/  LOP3.LUT R6, R77, 0x62, RZ, 0xfc, !PT ;  /* 0x000000624d067812 */ /* 0x002fe400078efcff */
[----:B------:R1:W-:Y:S01]  /*19a0*/  STL [R1+0xe04], R10 ;  /* 0x000e040a01007387 */ /* 0x0003e20000100800 */
[C---:B------:R-:W-:Y:S01]  /*19b0*/  IMAD R203, R39.reuse, R5, R18 ;  /* 0x0000000527cb7224 */ /* 0x040fe200078e0212 */
[----:B------:R-:W-:Y:S01]  /*19c0*/  IABS R18, R10 ;  /* 0x0000000a00127213 */ /* 0x000fe20000000000 */
[----:B------:R-:W-:Y:S01]  /*19d0*/  IMAD R95, R39, R12, R20 ;  /* 0x0000000c275f7224 */ /* 0x000fe200078e0214 */
[----:B------:R-:W-:Y:S01]  /*19e0*/  IABS R20, R9 ;  /* 0x0000000900147213 */ /* 0x000fe20000000000 */
[----:B------:R-:W-:Y:S01]  /*19f0*/  IMAD.MOV R14, RZ, RZ, -R14 ;  /* 0x000000ffff0e7224 */ /* 0x000fe200078e0a0e */
[C---:B--2---:R-:W-:Y:S01]  /*1a00*/  LOP3.LUT R3, R77.reuse, 0x64, RZ, 0xfc, !PT ;  /* 0x000000644d037812 */ /* 0x044fe200078efcff */
[----:B------:R-:W-:Y:S01]  /*1a10*/  IMAD.MOV R2, RZ, RZ, -R2 ;  /* 0x000000ffff027224 */ /* 0x000fe200078e0a02 */
[----:B------:R2:W-:Y:S01]  /*1a20*/  STL [R1+0xe08], R9 ;  /* 0x000e080901007387 */ /* 0x0005e20000100800 */
[----:B------:R-:W-:Y:S01]  /*1a30*/  IMAD.MOV R13, RZ, RZ, -R13 ;  /* 0x000000ffff0d7224 */ /* 0x000fe200078e0a0d */
[----:B-1----:R-:W-:Y:S01]  /*1a40*/  LOP3.LUT R10, R77, 0x68, RZ, 0xfc, !PT ;  /* 0x000000684d0a7812 */ /* 0x002fe200078efcff */
[----:B------:R-:W-:Y:S01]  /*1a50*/  IMAD R97, R39, R14, R26 ;  /* 0x0000000e27617224 */ /* 0x000fe200078e021a */
[----:B------:R-:W-:Y:S01]  /*1a60*/  IABS R26, R3 ;  /* 0x00000003001a7213 */ /* 0x000fe20000000000 */
[----:B------:R-:W-:Y:S01]  /*1a70*/  IMAD.HI.U32 R5, R7, R18, RZ ;  /* 0x0000001207057227 */ /* 0x000fe200078e00ff */
[----:B------:R1:W-:Y:S03]  /*1a80*/  STL [R1+0xe0c], R6 ;  /* 0x000e0c0601007387 */ /* 0x0003e60000100800 */
[C---:B------:R-:W-:Y:S01]  /*1a90*/  IMAD R205, R39.reuse, R2, R16 ;  /* 0x0000000227cd7224 */ /* 0x040fe200078e0210 */
[----:B------:R-:W-:Y:S01]  /*1aa0*/  IABS R16, R11 ;  /* 0x0000000b00107213 */ /* 0x000fe20000000000 */
[----:B------:R-:W-:Y:S01]  /*1ab0*/  IMAD R29, R39, R13, R22 ;  /* 0x0000000d271d7224 */ /* 0x000fe200078e0216 */
[----:B------:R-:W-:Y:S01]  /*1ac0*/  IABS R22, R6 ;  /* 0x0000000600167213 */ /* 0x000fe20000000000 */
[----:B------:R-:W-:Y:S01]  /*1ad0*/  IMAD.HI.U32 R12, R7, R20, RZ ;  /* 0x00000014070c7227 */ /* 0x000fe200078e00ff */
[----:B------:R-:W-:Y:S01]  /*1ae0*/  IADD3 R5, -R5, RZ, RZ ;  /* 0x000000ff05057210 */ /* 0x000fe20007ffe1ff */
[----:B------:R3:W-:Y:S01]  /*1af0*/  STL [R1+0xe10], R3 ;  /* 0x000e100301007387 */ /* 0x0007e20000100800 */
[C---:B--2---:R-:W-:Y:S01]  /*1b00*/  LOP3.LUT R9, R77.reuse, 0x6a, RZ, 0xfc, !PT ;  /* 0x0000006a4d097812 */ /* 0x044fe200078efcff */
[----:B------:R-:W-:Y:S01]  /*1b10*/  IMAD.MOV R12, RZ, RZ, -R12 ;  /* 0x000000ffff0c7224 */ /* 0x000fe200078e0a0c */
[----:B------:R-:W-:Y:S01]  /*1b20*/  LOP3.LUT R11, R77, 0x66, RZ, 0xfc, !PT ;  /* 0x000000664d0b7812 */ /* 0x000fe200078efcff */
[----:B------:R-:W-:Y:S01]  /*1b30*/  IMAD.HI.U32 R14, R7, R26, RZ ;  /* 0x0000001a070e7227 */ /* 0x000fe200078e00ff */
[----:B-1----:R-:W-:-:S03]  /*1b40*/  LOP3.LUT R6, R77, 0x6c, RZ, 0xfc, !PT ;  /* 0x0000006c4d067812 */ /* 0x002fc600078efcff */
[----:B------:R-:W-:Y:S01]  /*1b50*/  IMAD.HI.U32 R2, R7, R16, RZ ;  /* 0x0000001007027227 */ /* 0x000fe200078e00ff */
[----:B------:R-:W-:Y:S01]  /*1b60*/  STL [R1+0xe14], R11 ;  /* 0x000e140b01007387 */ /* 0x000fe20000100800 */
[----:B---3--:R-:W-:Y:S02]  /*1b70*/  LOP3.LUT R3, R77, 0x6e, RZ, 0xfc, !PT ;  /* 0x0000006e4d037812 */ /* 0x008fe400078efcff */
[----:B------:R-:W-:Y:S01]  /*1b80*/  IMAD.HI.U32 R13, R7, R22, RZ ;  /* 0x00000016070d7227 */ /* 0x000fe200078e00ff */
[----:B------:R1:W-:Y:S03]  /*1b90*/  STL [R1+0xe38], R10 ;  /* 0x000e380a01007387 */ /* 0x0003e60000100800 */
[C---:B------:R-:W-:Y:S01]  /*1ba0*/  IMAD R211, R39.reuse, R12, R20 ;  /* 0x0000000c27d37224 */ /* 0x040fe200078e0214 */
[----:B------:R-:W-:Y:S01]  /*1bb0*/  IABS R20, R9 ;  /* 0x0000000900147213 */ /* 0x000fe20000000000 */
[----:B------:R-:W-:Y:S01]  /*1bc0*/  IMAD.MOV R14, RZ, RZ, -R14 ;  /* 0x000000ffff0e7224 */ /* 0x000fe200078e0a0e */
[----:B------:R2:W-:Y:S01]  /*1bd0*/  STL [R1+0xe3c], R9 ;  /* 0x000e3c0901007387 */ /* 0x0005e20000100800 */
[----:B------:R-:W-:Y:S01]  /*1be0*/  IMAD R99, R39, R5, R18 ;  /* 0x0000000527637224 */ /* 0x000fe200078e0212 */
[----:B------:R-:W-:Y:S01]  /*1bf0*/  IABS R18, R10 ;  /* 0x0000000a00127213 */ /* 0x000fe20000000000 */
[----:B------:R-:W-:Y:S01]  /*1c00*/  IMAD.MOV R2, RZ, RZ, -R2 ;  /* 0x000000ffff027224 */ /* 0x000fe200078e0a02 */
[----:B------:R3:W-:Y:S01]  /*1c10*/  STL [R1+0xe40], R6 ;  /* 0x000e400601007387 */ /* 0x0007e20000100800 */
[----:B------:R-:W-:Y:S01]  /*1c20*/  IMAD.MOV R13, RZ, RZ, -R13 ;  /* 0x000000ffff0d7224 */ /* 0x000fe200078e0a0d */
[----:B-1----:R-:W-:Y:S01]  /*1c30*/  LOP3.LUT R10, R77, 0x72, RZ, 0xfc, !PT ;  /* 0x000000724d0a7812 */ /* 0x002fe200078efcff */
[C---:B------:R-:W-:Y:S01]  /*1c40*/  IMAD R207, R39.reuse, R14, R26 ;  /* 0x0000000e27cf7224 */ /* 0x040fe200078e021a */
[----:B------:R-:W-:Y:S01]  /*1c50*/  IABS R26, R3 ;  /* 0x00000003001a7213 */ /* 0x000fe20000000000 */
[C---:B------:R-:W-:Y:S01]  /*1c60*/  IMAD R47, R39.reuse, R2, R16 ;  /* 0x00000002272f7224 */ /* 0x040fe200078e0210 */
[----:B------:R-:W-:Y:S01]  /*1c70*/  IABS R16, R11 ;  /* 0x0000000b00107213 */ /* 0x000fe20000000000 */
[----:B------:R-:W-:Y:S01]  /*1c80*/  IMAD R101, R39, R13, R22 ;  /* 0x0000000d27657224 */ /* 0x000fe200078e0216 */
[----:B------:R-:W-:Y:S01]  /*1c90*/  IABS R22, R6 ;  /* 0x0000000600167213 */ /* 0x000fe20000000000 */
[----:B------:R-:W-:Y:S01]  /*1ca0*/  IMAD.HI.U32 R12, R7, R20, RZ ;  /* 0x00000014070c7227 */ /* 0x000fe200078e00ff */
[----:B------:R1:W-:Y:S01]  /*1cb0*/  STL [R1+0xe44], R3 ;  /* 0x000e440301007387 */ /* 0x0003e20000100800 */
[----:B------:R-:W-:-:S02]  /*1cc0*/  LOP3.LUT R11, R77, 0x70, RZ, 0xfc, !PT ;  /* 0x000000704d0b7812 */ /* 0x000fc400078efcff */
[----:B------:R-:W-:Y:S01]  /*1cd0*/  IMAD.HI.U32 R5, R7, R18, RZ ;  /* 0x0000001207057227 */ /* 0x000fe200078e00ff */
[C---:B--2---:R-:W-:Y:S02]  /*1ce0*/  LOP3.LUT R9, R77.reuse, 0x74, RZ, 0xfc, !PT ;  /* 0x000000744d097812 */ /* 0x044fe400078efcff */
[----:B---3--:R-:W-:Y:S01]  /*1cf0*/  LOP3.LUT R6, R77, 0x76, RZ, 0xfc, !PT ;  /* 0x000000764d067812 */ /* 0x008fe200078efcff */
[----:B------:R-:W-:Y:S01]  /*1d00*/  IMAD.MOV R105, RZ, RZ, -R12 ;  /* 0x000000ffff697224 */ /* 0x000fe200078e0a0c */
[----:B------:R2:W-:Y:S01]  /*1d10*/  STL [R1+0xe48], R11 ;  /* 0x000e480b01007387 */ /* 0x0005e20000100800 */
[----:B------:R-:W-:Y:S01]  /*1d20*/  IMAD.HI.U32 R14, R7, R26, RZ ;  /* 0x0000001a070e7227 */ /* 0x000fe200078e00ff */
[----:B-1----:R-:W-:Y:S02]  /*1d30*/  LOP3.LUT R3, R77, 0x78, RZ, 0xfc, !PT ;  /* 0x000000784d037812 */ /* 0x002fe400078efcff */
[----:B------:R-:W-:Y:S01]  /*1d40*/  STL [R1+0xe4c], R10 ;  /* 0x000e4c0a01007387 */ /* 0x000fe20000100800 */
[----:B------:R-:W-:Y:S01]  /*1d50*/  IMAD.MOV R5, RZ, RZ, -R5 ;  /* 0x000000ffff057224 */ /* 0x000fe200078e0a05 */
[----:B------:R-:W-:Y:S01]  /*1d60*/  IABS R30, R3 ;  /* 0x00000003001e7213 */ /* 0x000fe20000000000 */
[----:B------:R-:W-:Y:S01]  /*1d70*/  IMAD.HI.U32 R2, R7, R16, RZ ;  /* 0x0000001007027227 */ /* 0x000fe200078e00ff */
[----:B------:R-:W-:Y:S01]  /*1d80*/  STL [R1+0xe50], R9 ;  /* 0x000e500901007387 */ /* 0x000fe20000100800 */
[----:B------:R-:W-:-:S02]  /*1d90*/  IABS R34, R11 ;  /* 0x0000000b00227213 */ /* 0x000fc40000000000 */
[----:B------:R-:W-:Y:S01]  /*1da0*/  IMAD.HI.U32 R13, R7, R22, RZ ;  /* 0x00000016070d7227 */ /* 0x000fe200078e00ff */
[----:B------:R1:W-:Y:S01]  /*1db0*/  STL [R1+0xe54], R6 ;  /* 0x000e540601007387 */ /* 0x0003e20000100800 */
[----:B--2---:R-:W-:Y:S02]  /*1dc0*/  LOP3.LUT R11, R77, 0x7a, RZ, 0xfc, !PT ;  /* 0x0000007a4d0b7812 */ /* 0x004fe400078efcff */
[C---:B------:R-:W-:Y:S01]  /*1dd0*/  IMAD R105, R39.reuse, R105, R20 ;  /* 0x0000006927697224 */ /* 0x040fe200078e0214 */
[----:B------:R-:W-:Y:S01]  /*1de0*/  IABS R20, R6 ;  /* 0x0000000600147213 */ /* 0x000fe20000000000 */
[----:B------:R-:W-:Y:S01]  /*1df0*/  IMAD.MOV R14, RZ, RZ, -R14 ;  /* 0x000000ffff0e7224 */ /* 0x000fe200078e0a0e */
[----:B------:R2:W-:Y:S01]  /*1e00*/  STL [R1+0xe58], R3 ;  /* 0x000e580301007387 */ /* 0x0005e20000100800 */
[----:B------:R-:W-:Y:S01]  /*1e10*/  IMAD R12, R39, R5, R18 ;  /* 0x00000005270c7224 */ /* 0x000fe200078e0212 */
[----:B------:R-:W-:Y:S01]  /*1e20*/  IABS R18, R9 ;  /* 0x0000000900127213 */ /* 0x000fe20000000000 */
[----:B------:R-:W-:Y:S01]  /*1e30*/  IMAD.MOV R2, RZ, RZ, -R2 ;  /* 0x000000ffff027224 */ /* 0x000fe200078e0a02 */
[C---:B-1----:R-:W-:Y:S01]  /*1e40*/  LOP3.LUT R6, R77.reuse, 0x80, RZ, 0xfc, !PT ;  /* 0x000000804d067812 */ /* 0x042fe200078efcff */
[----:B------:R-:W-:Y:S01]  /*1e50*/  IMAD.MOV R13, RZ, RZ, -R13 ;  /* 0x000000ffff0d7224 */ /* 0x000fe200078e0a0d */
[----:B------:R-:W-:Y:S01]  /*1e60*/  LOP3.LUT R9, R77, 0x7e, RZ, 0xfc, !PT ;  /* 0x0000007e4d097812 */ /* 0x000fe200078efcff */
[----:B------:R-:W-:Y:S01]  /*1e70*/  IMAD R107, R39, R14, R26 ;  /* 0x0000000e276b7224 */ /* 0x000fe200078e021a */
[----:B------:R-:W-:Y:S01]  /*1e80*/  IABS R28, R6 ;  /* 0x00000006001c7213 */ /* 0x000fe20000000000 */
[----:B------:R-:W-:Y:S01]  /*1e90*/  IMAD.HI.U32 R15, R7, R30, RZ ;  /* 0x0000001e070f7227 */ /* 0x000fe200078e00ff */
[----:B--2---:R-:W-:Y:S01]  /*1ea0*/  LOP3.LUT R3, R77, 0x82, RZ, 0xfc, !PT ;  /* 0x000000824d037812 */ /* 0x004fe200078efcff */
[----:B------:R-:W-:Y:S02]  /*1eb0*/  STL [R1+0xe60], R11 ;  /* 0x000e600b01007387 */ /* 0x000fe40000100800 */
[C---:B------:R-:W-:Y:S01]  /*1ec0*/  IMAD R103, R39.reuse, R2, R16 ;  /* 0x0000000227677224 */ /* 0x040fe200078e0210 */
[----:B------:R-:W-:Y:S01]  /*1ed0*/  IABS R16, R10 ;  /* 0x0000000a00107213 */ /* 0x000fe20000000000 */
[----:B------:R-:W-:Y:S01]  /*1ee0*/  IMAD R209, R39, R13, R22 ;  /* 0x0000000d27d17224 */ /* 0x000fe200078e0216 */
[----:B------:R-:W-:Y:S01]  /*1ef0*/  IABS R22, R3 ;  /* 0x0000000300167213 */ /* 0x000fe20000000000 */
[----:B------:R-:W-:Y:S01]  /*1f00*/  IMAD.HI.U32 R14, R7, R20, RZ ;  /* 0x00000014070e7227 */ /* 0x000fe200078e00ff */
[----:B------:R-:W-:-:S03]  /*1f10*/  LOP3.LUT R10, R77, 0x7c, RZ, 0xfc, !PT ;  /* 0x0000007c4d0a7812 */ /* 0x000fc600078efcff */
[----:B------:R-:W-:Y:S02]  /*1f20*/  IMAD.HI.U32 R13, R7, R18, RZ ;  /* 0x00000012070d7227 */ /* 0x000fe400078e00ff */
[----:B------:R-:W-:Y:S02]  /*1f30*/  STL [R1+0xe80], R10 ;  /* 0x000e800a01007387 */ /* 0x000fe40000100800 */
[----:B------:R-:W-:Y:S01]  /*1f40*/  IMAD.MOV R15, RZ, RZ, -R15 ;  /* 0x000000ffff0f7224 */ /* 0x000fe200078e0a0f */
[----:B------:R-:W-:Y:S01]  /*1f50*/  IADD3 R13, -R13, RZ, RZ ;  /* 0x000000ff0d0d7210 */ /* 0x000fe20007ffe1ff */
[----:B------:R-:W-:Y:S01]  /*1f60*/  IMAD.MOV R14, RZ, RZ, -R14 ;  /* 0x000000ffff0e7224 */ /* 0x000fe200078e0a0e */
[----:B------:R1:W-:Y:S01]  /*1f70*/  STL [R1+0xe88], R9 ;  /* 0x000e880901007387 */ /* 0x0003e20000100800 */
[----:B------:R-:W-:-:S03]  /*1f80*/  IMAD.HI.U32 R5, R7, R16, RZ ;  /* 0x0000001007057227 */ /* 0x000fc600078e00ff */
[----:B------:R2:W-:Y:S01]  /*1f90*/  STL [R1+0xe8c], R6 ;  /* 0x000e8c0601007387 */ /* 0x0005e20000100800 */
[C---:B------:R-:W-:Y:S02]  /*1fa0*/  IMAD R30, R39.reuse, R15, R30 ;  /* 0x0000000f271e7224 */ /* 0x040fe400078e021e */
[----:B------:R-:W-:Y:S01]  /*1fb0*/  IMAD R229, R39, R14, R20 ;  /* 0x0000000e27e57224 */ /* 0x000fe200078e0214 */
[----:B------:R-:W-:Y:S01]  /*1fc0*/  IABS R20, R9 ;  /* 0x0000000900147213 */ /* 0x000fe20000000000 */
[----:B------:R-:W-:Y:S01]  /*1fd0*/  IMAD.HI.U32 R15, R7, R22, RZ ;  /* 0x00000016070f7227 */ /* 0x000fe200078e00ff */
[----:B------:R3:W-:Y:S01]  /*1fe0*/  STL [R1+0xe90], R3 ;  /* 0x000e900301007387 */ /* 0x0007e20000100800 */
[C---:B-1----:R-:W-:Y:S02]  /*1ff0*/  LOP3.LUT R9, R77.reuse, 0x88, RZ, 0xfc, !PT ;  /* 0x000000884d097812 */ /* 0x042fe400078efcff */
[----:B------:R-:W-:Y:S01]  /*2000*/  IMAD.MOV R5, RZ, RZ, -R5 ;  /* 0x000000ffff057224 */ /* 0x000fe200078e0a05 */
[----:B--2---:R-:W-:Y:S01]  /*2010*/  LOP3.LUT R6, R77, 0x8a, RZ, 0xfc, !PT ;  /* 0x0000008a4d067812 */ /* 0x004fe200078efcff */
[----:B------:R-:W-:-:S04]  /*2020*/  IMAD.HI.U32 R2, R7, R34, RZ ;  /* 0x0000002207027227 */ /* 0x000fc800078e00ff */
[----:B------:R-:W-:Y:S01]  /*2030*/  IMAD R111, R39, R13, R18 ;  /* 0x0000000d276f7224 */ /* 0x000fe200078e0212 */
[----:B------:R-:W-:Y:S01]  /*2040*/  IABS R18, R10 ;  /* 0x0000000a00127213 */ /* 0x000fe20000000000 */
[----:B------:R-:W-:Y:S01]  /*2050*/  IMAD.HI.U32 R14, R7, R28, RZ ;  /* 0x0000001c070e7227 */ /* 0x000fe200078e00ff */
[C---:B---3--:R-:W-:Y:S02]  /*2060*/  LOP3.LUT R3, R77.reuse, 0x8c, RZ, 0xfc, !PT ;  /* 0x0000008c4d037812 */ /* 0x048fe400078efcff */
[----:B------:R-:W-:Y:S01]  /*2070*/  LOP3.LUT R10, R77, 0x86, RZ, 0xfc, !PT ;  /* 0x000000864d0a7812 */ /* 0x000fe200078efcff */
[----:B------:R-:W-:Y:S01]  /*2080*/  IMAD.MOV R15, RZ, RZ, -R15 ;  /* 0x000000ffff0f7224 */ /* 0x000fe200078e0a0f */
[----:B------:R-:W-:Y:S01]  /*2090*/  IABS R26, R3 ;  /* 0x00000003001a7213 */ /* 0x000fe20000000000 */
[----:B------:R-:W-:Y:S01]  /*20a0*/  IMAD R109, R39, R5, R16 ;  /* 0x00000005276d7224 */ /* 0x000fe200078e0210 */
[----:B------:R-:W-:Y:S01]  /*20b0*/  IABS R16, R11 ;  /* 0x0000000b00107213 */ /* 0x000fe20000000000 */
[----:B------:R-:W-:Y:S01]  /*20c0*/  IMAD.HI.U32 R13, R7, R20, RZ ;  /* 0x00000014070d7227 */ /* 0x000fe200078e00ff */
[----:B------:R-:W-:-:S03]  /*20d0*/  LOP3.LUT R11, R77, 0x84, RZ, 0xfc, !PT ;  /* 0x000000844d0b7812 */ /* 0x000fc600078efcff */
[----:B------:R-:W-:Y:S02]  /*20e0*/  IMAD.MOV R2, RZ, RZ, -R2 ;  /* 0x000000ffff027224 */ /* 0x000fe400078e0a02 */
[----:B------:R-:W-:Y:S02]  /*20f0*/  IMAD.MOV R14, RZ, RZ, -R14 ;  /* 0x000000ffff0e7224 */ /* 0x000fe400078e0a0e */
[----:B------:R-:W-:Y:S01]  /*2100*/  IMAD R117, R39, R15, R22 ;  /* 0x0000000f27757224 */ /* 0x000fe200078e0216 */
[----:B------:R-:W-:Y:S01]  /*2110*/  IABS R22, R6 ;  /* 0x0000000600167213 */ /* 0x000fe20000000000 */
[----:B------:R-:W-:-:S04]  /*2120*/  IMAD.HI.U32 R5, R7, R18, RZ ;  /* 0x0000001207057227 */ /* 0x000fc800078e00ff */
[----:B------:R-:W-:Y:S02]  /*2130*/  IMAD.MOV R13, RZ, RZ, -R13 ;  /* 0x000000ffff0d7224 */ /* 0x000fe400078e0a0d */
[C---:B------:R-:W-:Y:S02]  /*2140*/  IMAD R34, R39.reuse, R2, R34 ;  /* 0x0000000227227224 */ /* 0x040fe400078e0222 */
[----:B------:R-:W-:Y:S02]  /*2150*/  IMAD R28, R39, R14, R28 ;  /* 0x0000000e271c7224 */ /* 0x000fe400078e021c */
[----:B------:R-:W-:-:S03]  /*2160*/  IMAD.HI.U32 R2, R7, R16, RZ ;  /* 0x0000001007027227 */ /* 0x000fc600078e00ff */
[----:B------:R-:W-:Y:S01]  /*2170*/  STL.64 [R1+0x1258], R28 ;  /* 0x0012581c01007387 */ /* 0x000fe20000100a00 */
[----:B------:R-:W-:Y:S02]  /*2180*/  IMAD.MOV R5, RZ, RZ, -R5 ;  /* 0x000000ffff057224 */ /* 0x000fe400078e0a05 */
[----:B------:R-:W-:Y:S01]  /*2190*/  IMAD R115, R39, R13, R20 ;  /* 0x0000000d27737224 */ /* 0x000fe200078e0214 */
[----:B------:R-:W-:Y:S01]  /*21a0*/  IABS R20, R9 ;  /* 0x0000000900147213 */ /* 0x000fe20000000000 */
[----:B------:R-:W-:Y:S01]  /*21b0*/  IMAD.HI.U32 R14, R7, R22, RZ ;  /* 0x00000016070e7227 */ /* 0x000fe200078e00ff */
[----:B------:R1:W-:Y:S03]  /*21c0*/  STL [R1+0xe98], R11 ;  /* 0x000e980b01007387 */ /* 0x0003e60000100800 */
[----:B------:R-:W-:Y:S01]  /*21d0*/  IMAD.MOV R2, RZ, RZ, -R2 ;  /* 0x000000ffff027224 */ /* 0x000fe200078e0a02 */
[----:B------:R2:W-:Y:S01]  /*21e0*/  STL [R1+0xeb4], R10 ;  /* 0x000eb40a01007387 */ /* 0x0005e20000100800 */
[C---:B------:R-:W-:Y:S01]  /*21f0*/  IMAD R213, R39.reuse, R5, R18 ;  /* 0x0000000527d57224 */ /* 0x040fe200078e0212 */
[----:B------:R-:W-:Y:S01]  /*2200*/  IABS R18, R10 ;  /* 0x0000000a00127213 */ /* 0x000fe20000000000 */
[----:B------:R-:W-:Y:S01]  /*2210*/  IMAD R113, R39, R2, R16 ;  /* 0x0000000227717224 */ /* 0x000fe200078e0210 */
[----:B------:R3:W-:Y:S01]  /*2220*/  STL [R1+0xeb8], R9 ;  /* 0x000eb80901007387 */ /* 0x0007e20000100800 */
[----:B------:R-:W-:Y:S01]  /*2230*/  IADD3 R14, -R14, RZ, RZ ;  /* 0x000000ff0e0e7210 */ /* 0x000fe20007ffe1ff */
[----:B------:R-:W-:Y:S01]  /*2240*/  IMAD.HI.U32 R13, R7, R20, RZ ;  /* 0x00000014070d7227 */ /* 0x000fe200078e00ff */
[----:B------:R-:W-:Y:S01]  /*2250*/  IABS R16, R11 ;  /* 0x0000000b00107213 */ /* 0x000fe20000000000 */
[----:B------:R4:W-:Y:S01]  /*2260*/  STL [R1+0xebc], R6 ;  /* 0x000ebc0601007387 */ /* 0x0009e20000100800 */
[----:B-1----:R-:W-:Y:S01]  /*2270*/  LOP3.LUT R11, R77, 0x8e, RZ, 0xfc, !PT ;  /* 0x0000008e4d0b7812 */ /* 0x002fe200078efcff */
[----:B------:R-:W-:Y:S01]  /*2280*/  IMAD.HI.U32 R15, R7, R26, RZ ;  /* 0x0000001a070f7227 */ /* 0x000fe200078e00ff */
[----:B--2---:R-:W-:Y:S01]  /*2290*/  LOP3.LUT R10, R77, 0x90, RZ, 0xfc, !PT ;  /* 0x000000904d0a7812 */ /* 0x004fe200078efcff */
[----:B------:R1:W-:Y:S02]  /*22a0*/  STL [R1+0xec0], R3 ;  /* 0x000ec00301007387 */ /* 0x0003e40000100800 */
[----:B------:R-:W-:Y:S01]  /*22b0*/  IMAD.HI.U32 R5, R7, R18, RZ ;  /* 0x0000001207057227 */ /* 0x000fe200078e00ff */
[C---:B---3--:R-:W-:Y:S01]  /*22c0*/  LOP3.LUT R9, R77.reuse, 0x92, RZ, 0xfc, !PT ;  /* 0x000000924d097812 */ /* 0x048fe200078efcff */
[----:B------:R-:W-:Y:S01]  /*22d0*/  STL [R1+0xec4], R11 ;  /* 0x000ec40b01007387 */ /* 0x000fe20000100800 */
[----:B------:R-:W-:Y:S01]  /*22e0*/  IABS R198, R10 ;  /* 0x0000000a00c67213 */ /* 0x000fe20000000000 */
[----:B------:R-:W-:Y:S01]  /*22f0*/  IMAD.MOV R13, RZ, RZ, -R13 ;  /* 0x000000ffff0d7224 */ /* 0x000fe200078e0a0d */
[----:B----4-:R-:W-:Y:S01]  /*2300*/  LOP3.LUT R6, R77, 0x94, RZ, 0xfc, !PT ;  /* 0x000000944d067812 */ /* 0x010fe200078efcff */
[----:B------:R-:W-:Y:S01]  /*2310*/  IMAD R121, R39, R14, R22 ;  /* 0x0000000e27797224 */ /* 0x000fe200078e0216 */
[----:B------:R-:W-:Y:S01]  /*2320*/  STL [R1+0xecc], R10 ;  /* 0x000ecc0a01007387 */ /* 0x000fe20000100800 */
[----:B------:R-:W-:Y:S01]  /*2330*/  IMAD.MOV R15, RZ, RZ, -R15 ;  /* 0x000000ffff0f7224 */ /* 0x000fe200078e0a0f */
[----:B------:R-:W-:Y:S01]  /*2340*/  IABS R22, R6 ;  /* 0x0000000600167213 */ /* 0x000fe20000000000 */
[----:B------:R-:W-:Y:S01]  /*2350*/  IMAD.HI.U32 R2, R7, R16, RZ ;  /* 0x0000001007027227 */ /* 0x000fe200078e00ff */
[----:B-1----:R-:W-:Y:S01]  /*2360*/  LOP3.LUT R3, R77, 0x96, RZ, 0xfc, !PT ;  /* 0x000000964d037812 */ /* 0x002fe200078efcff */
[----:B------:R1:W-:Y:S02]  /*2370*/  STL [R1+0xed0], R9 ;  /* 0x000ed00901007387 */ /* 0x0003e40000100800 */
[----:B------:R-:W-:-:S02]  /*2380*/  IMAD.MOV R5, RZ, RZ, -R5 ;  /* 0x000000ffff057224 */ /* 0x000fc400078e0a05 */
[C---:B------:R-:W-:Y:S01]  /*2390*/  IMAD R183, R39.reuse, R13, R20 ;  /* 0x0000000d27b77224 */ /* 0x040fe200078e0214 */
[----:B------:R-:W-:Y:S01]  /*23a0*/  IABS R20, R9 ;  /* 0x0000000900147213 */ /* 0x000fe20000000000 */
[----:B------:R-:W-:Y:S01]  /*23b0*/  IMAD R13, R39, R15, R26 ;  /* 0x0000000f270d7224 */ /* 0x000fe200078e021a */
[----:B------:R-:W-:Y:S01]  /*23c0*/  IABS R26, R3 ;  /* 0x00000003001a7213 */ /* 0x000fe20000000000 */
[----:B------:R-:W-:Y:S01]  /*23d0*/  IMAD.MOV R2, RZ, RZ, -R2 ;  /* 0x000000ffff027224 */ /* 0x000fe200078e0a02 */
[----:B------:R2:W-:Y:S01]  /*23e0*/  STL [R1+0xed4], R6 ;  /* 0x000ed40601007387 */ /* 0x0005e20000100800 */
[----:B------:R-:W-:Y:S01]  /*23f0*/  IMAD.HI.U32 R15, R7, R22, RZ ;  /* 0x00000016070f7227 */ /* 0x000fe200078e00ff */
[C---:B-1----:R-:W-:Y:S02]  /*2400*/  LOP3.LUT R9, R77.reuse, 0x9c, RZ, 0xfc, !PT ;  /* 0x0000009c4d097812 */ /* 0x042fe400078efcff */
[----:B------:R-:W-:Y:S01]  /*2410*/  LOP3.LUT R10, R77, 0x9a, RZ, 0xfc, !PT ;  /* 0x0000009a4d0a7812 */ /* 0x000fe200078efcff */
[C---:B------:R-:W-:Y:S01]  /*2420*/  IMAD R119, R39.reuse, R5, R18 ;  /* 0x0000000527777224 */ /* 0x040fe200078e0212 */
[----:B------:R-:W-:Y:S01]  /*2430*/  IABS R18, R11 ;  /* 0x0000000b00127213 */ /* 0x000fe20000000000 */
[----:B------:R-:W-:Y:S01]  /*2440*/  IMAD R215, R39, R2, R16 ;  /* 0x0000000227d77224 */ /* 0x000fe200078e0210 */
[C---:B------:R-:W-:Y:S01]  /*2450*/  LOP3.LUT R11, R77.reuse, 0x98, RZ, 0xfc, !PT ;  /* 0x000000984d0b7812 */ /* 0x040fe200078efcff */
[----:B------:R-:W-:Y:S01]  /*2460*/  IMAD.MOV R15, RZ, RZ, -R15 ;  /* 0x000000ffff0f7224 */ /* 0x000fe200078e0a0f */
[----:B--2---:R-:W-:Y:S01]  /*2470*/  LOP3.LUT R6, R77, 0x9e, RZ, 0xfc, !PT ;  /* 0x0000009e4d067812 */ /* 0x004fe200078efcff */
[C---:B------:R-:W-:Y:S01]  /*2480*/  IMAD.HI.U32 R14, R7.reuse, R20, RZ ;  /* 0x00000014070e7227 */ /* 0x040fe200078e00ff */
[----:B------:R1:W-:Y:S03]  /*2490*/  STL [R1+0xed8], R3 ;  /* 0x000ed80301007387 */ /* 0x0003e60000100800 */
[C---:B------:R-:W-:Y:S01]  /*24a0*/  IMAD.HI.U32 R16, R7.reuse, R26, RZ ;  /* 0x0000001a07107227 */ /* 0x040fe200078e00ff */
[----:B------:R-:W-:Y:S03]  /*24b0*/  STL [R1+0xedc], R11 ;  /* 0x000edc0b01007387 */ /* 0x000fe60000100800 */
[----:B------:R-:W-:Y:S01]  /*24c0*/  IMAD.HI.U32 R2, R7, R18, RZ ;  /* 0x0000001207027227 */ /* 0x000fe200078e00ff */
[----:B------:R-:W-:Y:S01]  /*24d0*/  STL [R1+0xef4], R10 ;  /* 0x000ef40a01007387 */ /* 0x000fe20000100800 */
[----:B-1----:R-:W-:-:S02]  /*24e0*/  LOP3.LUT R3, R77, 0xa0, RZ, 0xfc, !PT ;  /* 0x000000a04d037812 */ /* 0x002fc400078efcff */
[----:B------:R-:W-:Y:S01]  /*24f0*/  IMAD R219, R39, R15, R22 ;  /* 0x0000000f27db7224 */ /* 0x000fe200078e0216 */
[----:B------:R-:W-:Y:S01]  /*2500*/  IABS R22, R9 ;  /* 0x0000000900167213 */ /* 0x000fe20000000000 */
[----:B------:R-:W-:Y:S01]  /*2510*/  IMAD.MOV R14, RZ, RZ, -R14 ;  /* 0x000000ffff0e7224 */ /* 0x000fe200078e0a0e */
[----:B------:R1:W-:Y:S01]  /*2520*/  STL [R1+0xef8], R9 ;  /* 0x000ef80901007387 */ /* 0x0003e20000100800 */
[----:B------:R-:W-:Y:S01]  /*2530*/  IMAD.MOV R16, RZ, RZ, -R16 ;  /* 0x000000ffff107224 */ /* 0x000fe200078e0a10 */
        /* <DEDUP_REMOVED lines=8> */
[----:B------:R-:W-:Y:S01]  /*25c0*/  IABS R26, R6 ;  /* 0x00000006001a7213 */ /* 0x000fe20000000000 */
[----:B------:R-:W-:Y:S01]  /*25d0*/  IMAD.MOV R5, RZ, RZ, -R5 ;  /* 0x000000ffff057224 */ /* 0x000fe200078e0a05 */
[----:B-1----:R-:W-:Y:S01]  /*25e0*/  LOP3.LUT R9, R77, 0xa6, RZ, 0xfc, !PT ;  /* 0x000000a64d097812 */ /* 0x002fe200078efcff */
[----:B------:R-:W-:Y:S01]  /*25f0*/  IMAD.HI.U32 R14, R7, R22, RZ ;  /* 0x00000016070e7227 */ /* 0x000fe200078e00ff */
[----:B------:R-:W-:-:S02]  /*2600*/  LOP3.LUT R10, R77, 0xa4, RZ, 0xfc, !PT ;  /* 0x000000a44d0a7812 */ /* 0x000fc400078efcff */
[----:B--2---:R-:W-:Y:S01]  /*2610*/  LOP3.LUT R6, R77, 0xa8, RZ, 0xfc, !PT ;  /* 0x000000a84d067812 */ /* 0x004fe200078efcff */
[C---:B------:R-:W-:Y:S01]  /*2620*/  IMAD R123, R39.reuse, R2, R18 ;  /* 0x00000002277b7224 */ /* 0x040fe200078e0212 */
[----:B------:R-:W-:Y:S01]  /*2630*/  IABS R18, R11 ;  /* 0x0000000b00127213 */ /* 0x000fe20000000000 */
[----:B------:R-:W-:Y:S01]  /*2640*/  IMAD R198, R39, R5, R198 ;  /* 0x0000000527c67224 */ /* 0x000fe200078e02c6 */
[C---:B------:R-:W-:Y:S01]  /*2650*/  LOP3.LUT R11, R77.reuse, 0xa2, RZ, 0xfc, !PT ;  /* 0x000000a24d0b7812 */ /* 0x040fe200078efcff */
[----:B------:R-:W-:Y:S01]  /*2660*/  IMAD.MOV R14, RZ, RZ, -R14 ;  /* 0x000000ffff0e7224 */ /* 0x000fe200078e0a0e */
[----:B---3--:R-:W-:Y:S01]  /*2670*/  LOP3.LUT R3, R77, 0xaa, RZ, 0xfc, !PT ;  /* 0x000000aa4d037812 */ /* 0x008fe200078efcff */
[C---:B------:R-:W-:Y:S02]  /*2680*/  IMAD.HI.U32 R5, R7.reuse, R20, RZ ;  /* 0x0000001407057227 */ /* 0x040fe400078e00ff */
[----:B------:R-:W-:Y:S01]  /*2690*/  STL [R1+0xf04], R11 ;  /* 0x000f040b01007387 */ /* 0x000fe20000100800 */
[----:B------:R-:W-:Y:S01]  /*26a0*/  IABS R32, R3 ;  /* 0x0000000300207213 */ /* 0x000fe20000000000 */
[----:B------:R-:W-:-:S02]  /*26b0*/  IMAD.HI.U32 R15, R7, R26, RZ ;  /* 0x0000001a070f7227 */ /* 0x000fc400078e00ff */
[----:B------:R-:W-:Y:S02]  /*26c0*/  STL [R1+0xf1c], R10 ;  /* 0x000f1c0a01007387 */ /* 0x000fe40000100800 */
[----:B------:R-:W-:Y:S02]  /*26d0*/  IMAD.HI.U32 R2, R7, R18, RZ ;  /* 0x0000001207027227 */ /* 0x000fe400078e00ff */
[----:B------:R1:W-:Y:S02]  /*26e0*/  STL [R1+0xf20], R9 ;  /* 0x000f200901007387 */ /* 0x0003e40000100800 */
[----:B------:R-:W-:Y:S01]  /*26f0*/  IMAD R221, R39, R14, R22 ;  /* 0x0000000e27dd7224 */ /* 0x000fe200078e0216 */
[----:B------:R-:W-:Y:S01]  /*2700*/  IABS R22, R9 ;  /* 0x0000000900167213 */ /* 0x000fe20000000000 */
[----:B------:R-:W-:Y:S01]  /*2710*/  IMAD.MOV R5, RZ, RZ, -R5 ;  /* 0x000000ffff057224 */ /* 0x000fe200078e0a05 */
[----:B------:R2:W-:Y:S01]  /*2720*/  STL [R1+0xf24], R6 ;  /* 0x000f240601007387 */ /* 0x0005e20000100800 */
[----:B------:R-:W-:-:S02]  /*2730*/  IMAD.MOV R15, RZ, RZ, -R15 ;  /* 0x000000ffff0f7224 */ /* 0x000fc400078e0a0f */
[----:B------:R-:W-:Y:S01]  /*2740*/  IMAD.MOV R2, RZ, RZ, -R2 ;  /* 0x000000ffff027224 */ /* 0x000fe200078e0a02 */
[----:B------:R3:W-:Y:S01]  /*2750*/  STL [R1+0xf28], R3 ;  /* 0x000f280301007387 */ /* 0x0007e20000100800 */
[----:B------:R-:W-:Y:S01]  /*2760*/  IMAD.HI.U32 R16, R7, R54, RZ ;  /* 0x0000003607107227 */ /* 0x000fe200078e00ff */
[----:B-1----:R-:W-:-:S03]  /*2770*/  LOP3.LUT R9, R77, 0xb0, RZ, 0xfc, !PT ;  /* 0x000000b04d097812 */ /* 0x002fc600078efcff */
[C---:B------:R-:W-:Y:S01]  /*2780*/  IMAD R223, R39.reuse, R5, R20 ;  /* 0x0000000527df7224 */ /* 0x040fe200078e0214 */
[----:B------:R-:W-:Y:S01]  /*2790*/  IABS R20, R10 ;  /* 0x0000000a00147213 */ /* 0x000fe20000000000 */
[----:B------:R-:W-:Y:S01]  /*27a0*/  IMAD R131, R39, R15, R26 ;  /* 0x0000000f27837224 */ /* 0x000fe200078e021a */
[----:B------:R-:W-:Y:S01]  /*27b0*/  IABS R26, R6 ;  /* 0x00000006001a7213 */ /* 0x000fe20000000000 */
[----:B------:R-:W-:Y:S01]  /*27c0*/  IMAD.HI.U32 R14, R7, R22, RZ ;  /* 0x00000016070e7227 */ /* 0x000fe200078e00ff */
[----:B------:R-:W-:Y:S02]  /*27d0*/  IADD3 R16, -R16, RZ, RZ ;  /* 0x000000ff10107210 */ /* 0x000fe40007ffe1ff */
[----:B------:R-:W-:Y:S01]  /*27e0*/  LOP3.LUT R10, R77, 0xae, RZ, 0xfc, !PT ;  /* 0x000000ae4d0a7812 */ /* 0x000fe200078efcff */
[----:B------:R-:W-:Y:S01]  /*27f0*/  IMAD R129, R39, R2, R18 ;  /* 0x0000000227817224 */ /* 0x000fe200078e0212 */
[----:B------:R-:W-:Y:S01]  /*2800*/  IABS R18, R11 ;  /* 0x0000000b00127213 */ /* 0x000fe20000000000 */
[----:B------:R-:W-:Y:S01]  /*2810*/  IMAD.MOV R14, RZ, RZ, -R14 ;  /* 0x000000ffff0e7224 */ /* 0x000fe200078e0a0e */
[----:B--2---:R-:W-:Y:S01]  /*2820*/  LOP3.LUT R6, R77, 0xb2, RZ, 0xfc, !PT ;  /* 0x000000b24d067812 */ /* 0x004fe200078efcff */
[----:B------:R-:W-:Y:S01]  /*2830*/  IMAD.HI.U32 R5, R7, R20, RZ ;  /* 0x0000001407057227 */ /* 0x000fe200078e00ff */
[----:B------:R-:W-:-:S02]  /*2840*/  LOP3.LUT R11, R77, 0xac, RZ, 0xfc, !PT ;  /* 0x000000ac4d0b7812 */ /* 0x000fc400078efcff */
[----:B---3--:R-:W-:Y:S01]  /*2850*/  LOP3.LUT R3, R77, 0xb4, RZ, 0xfc, !PT ;  /* 0x000000b44d037812 */ /* 0x008fe200078efcff */
[C---:B------:R-:W-:Y:S02]  /*2860*/  IMAD.HI.U32 R15, R7.reuse, R26, RZ ;  /* 0x0000001a070f7227 */ /* 0x040fe400078e00ff */
[----:B------:R-:W-:Y:S02]  /*2870*/  STL [R1+0xf2c], R11 ;  /* 0x000f2c0b01007387 */ /* 0x000fe40000100800 */
[----:B------:R-:W-:Y:S02]  /*2880*/  IMAD.HI.U32 R2, R7, R18, RZ ;  /* 0x0000001207027227 */ /* 0x000fe400078e00ff */
[----:B------:R-:W-:Y:S02]  /*2890*/  STL [R1+0xf4c], R10 ;  /* 0x000f4c0a01007387 */ /* 0x000fe40000100800 */
[C---:B------:R-:W-:Y:S01]  /*28a0*/  IMAD R135, R39.reuse, R14, R22 ;  /* 0x0000000e27877224 */ /* 0x040fe200078e0216 */
[----:B------:R-:W-:Y:S01]  /*28b0*/  IABS R22, R9 ;  /* 0x0000000900167213 */ /* 0x000fe20000000000 */
[----:B------:R-:W-:Y:S01]  /*28c0*/  IMAD R54, R39, R16, R54 ;  /* 0x0000001027367224 */ /* 0x000fe200078e0236 */
[----:B------:R1:W-:Y:S01]  /*28d0*/  STL [R1+0xf50], R9 ;  /* 0x000f500901007387 */ /* 0x0003e20000100800 */
[----:B------:R-:W-:-:S02]  /*28e0*/  IMAD.MOV R5, RZ, RZ, -R5 ;  /* 0x000000ffff057224 */ /* 0x000fc400078e0a05 */
[----:B------:R-:W-:Y:S01]  /*28f0*/  IMAD.MOV R15, RZ, RZ, -R15 ;  /* 0x000000ffff0f7224 */ /* 0x000fe200078e0a0f */
[----:B------:R2:W-:Y:S01]  /*2900*/  STL [R1+0xf54], R6 ;  /* 0x000f540601007387 */ /* 0x0005e20000100800 */
[----:B------:R-:W-:-:S03]  /*2910*/  IMAD.HI.U32 R16, R7, R32, RZ ;  /* 0x0000002007107227 */ /* 0x000fc600078e00ff */
[----:B------:R3:W-:Y:S01]  /*2920*/  STL [R1+0xf58], R3 ;  /* 0x000f580301007387 */ /* 0x0007e20000100800 */
[----:B------:R-:W-:Y:S01]  /*2930*/  IMAD.MOV R2, RZ, RZ, -R2 ;  /* 0x000000ffff027224 */ /* 0x000fe200078e0a02 */
[----:B-1----:R-:W-:Y:S01]  /*2940*/  LOP3.LUT R9, R77, 0xba, RZ, 0xfc, !PT ;  /* 0x000000ba4d097812 */ /* 0x002fe200078efcff */
[C---:B------:R-:W-:Y:S01]  /*2950*/  IMAD R31, R39.reuse, R5, R20 ;  /* 0x00000005271f7224 */ /* 0x040fe200078e0214 */
[----:B------:R-:W-:Y:S01]  /*2960*/  IABS R20, R10 ;  /* 0x0000000a00147213 */ /* 0x000fe20000000000 */
[----:B------:R-:W-:Y:S01]  /*2970*/  IMAD R45, R39, R15, R26 ;  /* 0x0000000f272d7224 */ /* 0x000fe200078e021a */
[----:B------:R-:W-:Y:S01]  /*2980*/  IABS R26, R6 ;  /* 0x00000006001a7213 */ /* 0x000fe20000000000 */
[----:B------:R-:W-:Y:S01]  /*2990*/  IMAD.MOV R16, RZ, RZ, -R16 ;  /* 0x000000ffff107224 */ /* 0x000fe200078e0a10 */
[----:B------:R-:W-:Y:S01]  /*29a0*/  LOP3.LUT R10, R77, 0xb8, RZ, 0xfc, !PT ;  /* 0x000000b84d0a7812 */ /* 0x000fe200078efcff */
[----:B------:R-:W-:Y:S01]  /*29b0*/  IMAD.HI.U32 R14, R7, R22, RZ ;  /* 0x00000016070e7227 */ /* 0x000fe200078e00ff */
[----:B--2---:R-:W-:-:S03]  /*29c0*/  LOP3.LUT R6, R77, 0xbc, RZ, 0xfc, !PT ;  /* 0x000000bc4d067812 */ /* 0x004fc600078efcff */
[C---:B------:R-:W-:Y:S01]  /*29d0*/  IMAD R133, R39.reuse, R2, R18 ;  /* 0x0000000227857224 */ /* 0x040fe200078e0212 */
[----:B------:R-:W-:Y:S01]  /*29e0*/  IABS R18, R11 ;  /* 0x0000000b00127213 */ /* 0x000fe20000000000 */
[----:B------:R-:W-:Y:S01]  /*29f0*/  IMAD R137, R39, R16, R32 ;  /* 0x0000001027897224 */ /* 0x000fe200078e0220 */
[----:B------:R-:W-:Y:S01]  /*2a00*/  IABS R32, R3 ;  /* 0x0000000300207213 */ /* 0x000fe20000000000 */
[----:B------:R-:W-:Y:S01]  /*2a10*/  IMAD.MOV R14, RZ, RZ, -R14 ;  /* 0x000000ffff0e7224 */ /* 0x000fe200078e0a0e */
[----:B------:R-:W-:Y:S01]  /*2a20*/  LOP3.LUT R11, R77, 0xb6, RZ, 0xfc, !PT ;  /* 0x000000b64d0b7812 */ /* 0x000fe200078efcff */
[----:B------:R-:W-:Y:S01]  /*2a30*/  IMAD.HI.U32 R5, R7, R20, RZ ;  /* 0x0000001407057227 */ /* 0x000fe200078e00ff */
[----:B---3--:R-:W-:-:S03]  /*2a40*/  LOP3.LUT R3, R77, 0xbe, RZ, 0xfc, !PT ;  /* 0x000000be4d037812 */ /* 0x008fc600078efcff */
[C---:B------:R-:W-:Y:S01]  /*2a50*/  IMAD.HI.U32 R15, R7.reuse, R26, RZ ;  /* 0x0000001a070f7227 */ /* 0x040fe200078e00ff */
[----:B------:R-:W-:Y:S03]  /*2a60*/  STL [R1+0xf5c], R11 ;  /* 0x000f5c0b01007387 */ /* 0x000fe60000100800 */
[----:B------:R-:W-:Y:S01]  /*2a70*/  IMAD.HI.U32 R2, R7, R18, RZ ;  /* 0x0000001207027227 */ /* 0x000fe200078e00ff */
[----:B------:R-:W-:Y:S03]  /*2a80*/  STL [R1+0xf60], R10 ;  /* 0x000f600a01007387 */ /* 0x000fe60000100800 */
[----:B------:R-:W-:Y:S01]  /*2a90*/  IMAD R14, R39, R14, R22 ;  /* 0x0000000e270e7224 */ /* 0x000fe200078e0216 */
[----:B------:R-:W-:Y:S01]  /*2aa0*/  IABS R22, R9 ;  /* 0x0000000900167213 */ /* 0x000fe20000000000 */
[----:B------:R-:W-:Y:S01]  /*2ab0*/  IMAD.MOV R5, RZ, RZ, -R5 ;  /* 0x000000ffff057224 */ /* 0x000fe200078e0a05 */
[----:B------:R-:W-:Y:S01]  /*2ac0*/  STL [R1+0xf64], R9 ;  /* 0x000f640901007387 */ /* 0x000fe20000100800 */
[----:B------:R-:W-:-:S02]  /*2ad0*/  IMAD.MOV R15, RZ, RZ, -R15 ;  /* 0x000000ffff0f7224 */ /* 0x000fc400078e0a0f */
        /* <DEDUP_REMOVED lines=12> */
[----:B------:R-:W-:Y:S01]  /*2ba0*/  LOP3.LUT R10, R77, 0xc2, RZ, 0xfc, !PT ;  /* 0x000000c24d0a7812 */ /* 0x000fe200078efcff */
[C---:B------:R-:W-:Y:S01]  /*2bb0*/  IMAD R225, R39.reuse, R2, R18 ;  /* 0x0000000227e17224 */ /* 0x040fe200078e0212 */
[----:B------:R-:W-:Y:S01]  /*2bc0*/  IABS R18, R11 ;  /* 0x0000000b00127213 */ /* 0x000fe20000000000 */
[----:B------:R-:W-:Y:S01]  /*2bd0*/  IMAD R227, R39, R16, R32 ;  /* 0x0000001027e37224 */ /* 0x000fe200078e0220 */
[----:B------:R-:W-:Y:S01]  /*2be0*/  LOP3.LUT R11, R77, 0xc0, RZ, 0xfc, !PT ;  /* 0x000000c04d0b7812 */ /* 0x000fe200078efcff */
[----:B------:R-:W-:Y:S01]  /*2bf0*/  IMAD.MOV R15, RZ, RZ, -R15 ;  /* 0x000000ffff0f7224 */ /* 0x000fe200078e0a0f */
[----:B------:R-:W-:Y:S01]  /*2c00*/  IABS R32, R3 ;  /* 0x0000000300207213 */ /* 0x000fe20000000000 */
[----:B------:R-:W-:Y:S01]  /*2c10*/  IMAD.HI.U32 R5, R7, R20, RZ ;  /* 0x0000001407057227 */ /* 0x000fe200078e00ff */
[----:B--2---:R-:W-:Y:S01]  /*2c20*/  LOP3.LUT R3, R77, 0xc8, RZ, 0xfc, !PT ;  /* 0x000000c84d037812 */ /* 0x004fe200078efcff */
[----:B------:R-:W-:Y:S01]  /*2c30*/  STL [R1+0xf70], R11 ;  /* 0x000f700b01007387 */ /* 0x000fe20000100800 */
[----:B------:R-:W-:Y:S01]  /*2c40*/  IABS R126, R11 ;  /* 0x0000000b007e7213 */ /* 0x000fe20000000000 */
[----:B------:R-:W-:-:S02]  /*2c50*/  IMAD.HI.U32 R16, R7, R26, RZ ;  /* 0x0000001a07107227 */ /* 0x000fc400078e00ff */
[----:B------:R-:W-:Y:S02]  /*2c60*/  STL [R1+0xf88], R10 ;  /* 0x000f880a01007387 */ /* 0x000fe40000100800 */
[----:B------:R-:W-:Y:S02]  /*2c70*/  IMAD.HI.U32 R2, R7, R18, RZ ;  /* 0x0000001207027227 */ /* 0x000fe400078e00ff */
[----:B------:R1:W-:Y:S02]  /*2c80*/  STL [R1+0xf8c], R9 ;  /* 0x000f8c0901007387 */ /* 0x0003e40000100800 */
[C---:B------:R-:W-:Y:S01]  /*2c90*/  IMAD R145, R39.reuse, R15, R22 ;  /* 0x0000000f27917224 */ /* 0x040fe200078e0216 */
[----:B------:R-:W-:Y:S01]  /*2ca0*/  IABS R22, R6 ;  /* 0x0000000600167213 */ /* 0x000fe20000000000 */
[----:B------:R-:W-:Y:S01]  /*2cb0*/  IMAD.MOV R5, RZ, RZ, -R5 ;  /* 0x000000ffff057224 */ /* 0x000fe200078e0a05 */
[----:B------:R-:W-:Y:S01]  /*2cc0*/  IADD3 R2, -R2, RZ, RZ ;  /* 0x000000ff02027210 */ /* 0x000fe20007ffe1ff */
[----:B------:R-:W-:Y:S01]  /*2cd0*/  IMAD.MOV R16, RZ, RZ, -R16 ;  /* 0x000000ffff107224 */ /* 0x000fe200078e0a10 */
[----:B------:R2:W-:Y:S01]  /*2ce0*/  STL [R1+0xf90], R6 ;  /* 0x000f900601007387 */ /* 0x0005e20000100800 */
[C---:B------:R-:W-:Y:S01]  /*2cf0*/  IMAD R35, R39.reuse, R5, R20 ;  /* 0x0000000527237224 */ /* 0x040fe200078e0214 */
[----:B------:R-:W-:Y:S01]  /*2d00*/  IABS R20, R9 ;  /* 0x0000000900147213 */ /* 0x000fe20000000000 */
[----:B------:R-:W-:Y:S01]  /*2d10*/  IMAD R147, R39, R16, R26 ;  /* 0x0000001027937224 */ /* 0x000fe200078e021a */
[----:B-1----:R-:W-:Y:S01]  /*2d20*/  LOP3.LUT R9, R77, 0xce, RZ, 0xfc, !PT ;  /* 0x000000ce4d097812 */ /* 0x002fe200078efcff */
[----:B------:R-:W-:Y:S01]  /*2d30*/  IMAD.HI.U32 R16, R7, R22, RZ ;  /* 0x0000001607107227 */ /* 0x000fe200078e00ff */
[----:B------:R-:W-:Y:S01]  /*2d40*/  LOP3.LUT R11, R77, 0xca, RZ, 0xfc, !PT ;  /* 0x000000ca4d0b7812 */ /* 0x000fe200078efcff */
[----:B------:R-:W-:Y:S02]  /*2d50*/  STL [R1+0xf94], R3 ;  /* 0x000f940301007387 */ /* 0x000fe40000100800 */
[----:B------:R-:W-:Y:S01]  /*2d60*/  IMAD R143, R39, R2, R18 ;  /* 0x00000002278f7224 */ /* 0x000fe200078e0212 */
[----:B------:R-:W-:Y:S01]  /*2d70*/  IABS R18, R10 ;  /* 0x0000000a00127213 */ /* 0x000fe20000000000 */
[----:B------:R-:W-:Y:S01]  /*2d80*/  IMAD.MOV R16, RZ, RZ, -R16 ;  /* 0x000000ffff107224 */ /* 0x000fe200078e0a10 */
[----:B--2---:R-:W-:Y:S01]  /*2d90*/  LOP3.LUT R6, R77, 0xd0, RZ, 0xfc, !PT ;  /* 0x000000d04d067812 */ /* 0x004fe200078efcff */
[----:B------:R-:W-:Y:S01]  /*2da0*/  IMAD.HI.U32 R15, R7, R20, RZ ;  /* 0x00000014070f7227 */ /* 0x000fe200078e00ff */
[----:B------:R-:W-:Y:S01]  /*2db0*/  LOP3.LUT R10, R77, 0xcc, RZ, 0xfc, !PT ;  /* 0x000000cc4d0a7812 */ /* 0x000fe200078efcff */
[----:B------:R-:W-:Y:S01]  /*2dc0*/  STL [R1+0xf98], R11 ;  /* 0x000f980b01007387 */ /* 0x000fe20000100800 */
[----:B------:R-:W-:Y:S01]  /*2dd0*/  IABS R162, R6 ;  /* 0x0000000600a27213 */ /* 0x000fe20000000000 */
[----:B------:R-:W-:Y:S01]  /*2de0*/  IMAD R151, R39, R16, R22 ;  /* 0x0000001027977224 */ /* 0x000fe200078e0216 */
[----:B------:R-:W-:Y:S01]  /*2df0*/  IABS R22, R9 ;  /* 0x0000000900167213 */ /* 0x000fe20000000000 */
[C---:B------:R-:W-:Y:S01]  /*2e00*/  IMAD.HI.U32 R5, R7.reuse, R18, RZ ;  /* 0x0000001207057227 */ /* 0x040fe200078e00ff */
[----:B------:R1:W-:Y:S03]  /*2e10*/  STL [R1+0xfb0], R10 ;  /* 0x000fb00a01007387 */ /* 0x0003e60000100800 */
[----:B------:R-:W-:Y:S01]  /*2e20*/  IMAD.MOV R15, RZ, RZ, -R15 ;  /* 0x000000ffff0f7224 */ /* 0x000fe200078e0a0f */
[----:B------:R2:W-:Y:S01]  /*2e30*/  STL [R1+0xfb4], R9 ;  /* 0x000fb40901007387 */ /* 0x0005e20000100800 */
[----:B------:R-:W-:-:S03]  /*2e40*/  IMAD.HI.U32 R17, R7, R32, RZ ;  /* 0x0000002007117227 */ /* 0x000fc600078e00ff */
[----:B------:R3:W-:Y:S01]  /*2e50*/  STL [R1+0xfb8], R6 ;  /* 0x000fb80601007387 */ /* 0x0007e20000100800 */
[----:B------:R-:W-:Y:S02]  /*2e60*/  IMAD.MOV R5, RZ, RZ, -R5 ;  /* 0x000000ffff057224 */ /* 0x000fe400078e0a05 */
[----:B------:R-:W-:Y:S01]  /*2e70*/  IMAD R231, R39, R15, R20 ;  /* 0x0000000f27e77224 */ /* 0x000fe200078e0214 */
[----:B------:R-:W-:Y:S01]  /*2e80*/  IABS R20, R10 ;  /* 0x0000000a00147213 */ /* 0x000fe20000000000 */
[----:B------:R-:W-:Y:S01]  /*2e90*/  IMAD.HI.U32 R2, R7, R126, RZ ;  /* 0x0000007e07027227 */ /* 0x000fe200078e00ff */
[C---:B-1----:R-:W-:Y:S02]  /*2ea0*/  LOP3.LUT R10, R77.reuse, 0xd6, RZ, 0xfc, !PT ;  /* 0x000000d64d0a7812 */ /* 0x042fe400078efcff */
[----:B--2---:R-:W-:Y:S01]  /*2eb0*/  LOP3.LUT R9, R77, 0xd8, RZ, 0xfc, !PT ;  /* 0x000000d84d097812 */ /* 0x004fe200078efcff */
[----:B------:R-:W-:Y:S01]  /*2ec0*/  IMAD.HI.U32 R15, R7, R22, RZ ;  /* 0x00000016070f7227 */ /* 0x000fe200078e00ff */
[----:B---3--:R-:W-:-:S02]  /*2ed0*/  LOP3.LUT R6, R77, 0xda, RZ, 0xfc, !PT ;  /* 0x000000da4d067812 */ /* 0x008fc400078efcff */
[----:B------:R-:W-:Y:S01]  /*2ee0*/  IABS R36, R9 ;  /* 0x0000000900247213 */ /* 0x000fe20000000000 */
[----:B------:R-:W-:Y:S02]  /*2ef0*/  IMAD.MOV R17, RZ, RZ, -R17 ;  /* 0x000000ffff117224 */ /* 0x000fe400078e0a11 */
[----:B------:R-:W-:Y:S01]  /*2f00*/  IMAD R149, R39, R5, R18 ;  /* 0x0000000527957224 */ /* 0x000fe200078e0212 */
[----:B------:R-:W-:Y:S01]  /*2f10*/  IABS R18, R11 ;  /* 0x0000000b00127213 */ /* 0x000fe20000000000 */
[----:B------:R-:W-:Y:S01]  /*2f20*/  IMAD.MOV R2, RZ, RZ, -R2 ;  /* 0x000000ffff027224 */ /* 0x000fe200078e0a02 */
[----:B------:R-:W-:Y:S01]  /*2f30*/  LOP3.LUT R11, R77, 0xd4, RZ, 0xfc, !PT ;  /* 0x000000d44d0b7812 */ /* 0x000fe200078efcff */
[----:B------:R-:W-:Y:S02]  /*2f40*/  IMAD.MOV R15, RZ, RZ, -R15 ;  /* 0x000000ffff0f7224 */ /* 0x000fe400078e0a0f */
[----:B------:R-:W-:-:S04]  /*2f50*/  IMAD.HI.U32 R16, R7, R162, RZ ;  /* 0x000000a207107227 */ /* 0x000fc800078e00ff */
[----:B------:R-:W-:Y:S01]  /*2f60*/  IMAD R51, R39, R17, R32 ;  /* 0x0000001127337224 */ /* 0x000fe200078e0220 */
[----:B------:R-:W-:Y:S01]  /*2f70*/  IABS R32, R3 ;  /* 0x0000000300207213 */ /* 0x000fe20000000000 */
[----:B------:R-:W-:Y:S01]  /*2f80*/  IMAD.HI.U32 R5, R7, R20, RZ ;  /* 0x0000001407057227 */ /* 0x000fe200078e00ff */
[----:B------:R-:W-:-:S03]  /*2f90*/  LOP3.LUT R3, R77, 0xd2, RZ, 0xfc, !PT ;  /* 0x000000d24d037812 */ /* 0x000fc600078efcff */
[----:B------:R-:W-:Y:S01]  /*2fa0*/  IMAD R126, R39, R2, R126 ;  /* 0x00000002277e7224 */ /* 0x000fe200078e027e */
[----:B------:R-:W-:Y:S01]  /*2fb0*/  IADD3 R5, -R5, RZ, RZ ;  /* 0x000000ff05057210 */ /* 0x000fe20007ffe1ff */
[----:B------:R-:W-:Y:S01]  /*2fc0*/  IMAD R155, R39, R15, R22 ;  /* 0x0000000f279b7224 */ /* 0x000fe200078e0216 */
[----:B------:R-:W-:Y:S01]  /*2fd0*/  IABS R22, R6 ;  /* 0x0000000600167213 */ /* 0x000fe20000000000 */
[C---:B------:R-:W-:Y:S01]  /*2fe0*/  IMAD.HI.U32 R2, R7.reuse, R18, RZ ;  /* 0x0000001207027227 */ /* 0x040fe200078e00ff */
[----:B------:R1:W-:Y:S01]  /*2ff0*/  STL [R1+0xfbc], R3 ;  /* 0x000fbc0301007387 */ /* 0x0003e20000100800 */
[----:B------:R-:W-:Y:S02]  /*3000*/  IABS R26, R3 ;  /* 0x00000003001a7213 */ /* 0x000fe40000000000 */
[----:B------:R-:W-:Y:S01]  /*3010*/  IMAD.MOV R16, RZ, RZ, -R16 ;  /* 0x000000ffff107224 */ /* 0x000fe200078e0a10 */
[----:B------:R2:W-:Y:S01]  /*3020*/  STL [R1+0xfc0], R11 ;  /* 0x000fc00b01007387 */ /* 0x0005e20000100800 */
[----:B------:R-:W-:-:S03]  /*3030*/  IMAD.HI.U32 R17, R7, R32, RZ ;  /* 0x0000002007117227 */ /* 0x000fc600078e00ff */
[----:B------:R-:W-:Y:S01]  /*3040*/  STL [R1+0xfe8], R10 ;  /* 0x000fe80a01007387 */ /* 0x000fe20000100800 */
[----:B------:R-:W-:Y:S01]  /*3050*/  IMAD.MOV R2, RZ, RZ, -R2 ;  /* 0x000000ffff027224 */ /* 0x000fe200078e0a02 */
[----:B-1----:R-:W-:Y:S01]  /*3060*/  LOP3.LUT R3, R77, 0xdc, RZ, 0xfc, !PT ;  /* 0x000000dc4d037812 */ /* 0x002fe200078efcff */
[----:B------:R-:W-:Y:S01]  /*3070*/  IMAD R162, R39, R16, R162 ;  /* 0x0000001027a27224 */ /* 0x000fe200078e02a2 */
[----:B------:R-:W-:Y:S01]  /*3080*/  STL [R1+0xff0], R9 ;  /* 0x000ff00901007387 */ /* 0x000fe20000100800 */
[----:B------:R-:W-:-:S03]  /*3090*/  IMAD.HI.U32 R16, R7, R22, RZ ;  /* 0x0000001607107227 */ /* 0x000fc600078e00ff */
[----:B------:R1:W-:Y:S01]  /*30a0*/  STL [R1+0xff8], R6 ;  /* 0x000ff80601007387 */ /* 0x0003e20000100800 */
[----:B------:R-:W-:Y:S02]  /*30b0*/  IMAD.MOV R17, RZ, RZ, -R17 ;  /* 0x000000ffff117224 */ /* 0x000fe400078e0a11 */
[C---:B------:R-:W-:Y:S01]  /*30c0*/  IMAD R153, R39.reuse, R2, R18 ;  /* 0x0000000227997224 */ /* 0x040fe200078e0212 */
[----:B------:R-:W-:Y:S01]  /*30d0*/  IABS R18, R11 ;  /* 0x0000000b00127213 */ /* 0x000fe20000000000 */
[----:B------:R-:W-:Y:S01]  /*30e0*/  IMAD R233, R39, R5, R20 ;  /* 0x0000000527e97224 */ /* 0x000fe200078e0214 */
[----:B------:R-:W-:Y:S01]  /*30f0*/  IABS R20, R10 ;  /* 0x0000000a00147213 */ /* 0x000fe20000000000 */
[----:B------:R-:W-:Y:S01]  /*3100*/  IMAD.MOV R16, RZ, RZ, -R16 ;  /* 0x000000ffff107224 */ /* 0x000fe200078e0a10 */
[----:B--2---:R-:W-:Y:S01]  /*3110*/  LOP3.LUT R11, R77, 0xde, RZ, 0xfc, !PT ;  /* 0x000000de4d0b7812 */ /* 0x004fe200078efcff */
[----:B------:R-:W-:Y:S01]  /*3120*/  IMAD R32, R39, R17, R32 ;  /* 0x0000001127207224 */ /* 0x000fe200078e0220 */
[----:B-1----:R-:W-:Y:S01]  /*3130*/  LOP3.LUT R6, R77, 0xe4, RZ, 0xfc, !PT ;  /* 0x000000e44d067812 */ /* 0x002fe200078efcff */
[----:B------:R-:W-:Y:S01]  /*3140*/  IMAD.HI.U32 R17, R7, R26, RZ ;  /* 0x0000001a07117227 */ /* 0x000fe200078e00ff */
[C---:B------:R-:W-:Y:S01]  /*3150*/  LOP3.LUT R10, R77.reuse, 0xe0, RZ, 0xfc, !PT ;  /* 0x000000e04d0a7812 */ /* 0x040fe200078efcff */
[----:B------:R-:W-:Y:S01]  /*3160*/  STL [R1+0x1000], R3 ;  /* 0x0010000301007387 */ /* 0x000fe20000100800 */
[----:B------:R-:W-:Y:S01]  /*3170*/  LOP3.LUT R9, R77, 0xe2, RZ, 0xfc, !PT ;  /* 0x000000e24d097812 */ /* 0x000fe200078efcff */
[----:B------:R-:W-:Y:S01]  /*3180*/  IMAD R161, R39, R16, R22 ;  /* 0x0000001027a17224 */ /* 0x000fe200078e0216 */
[----:B------:R-:W-:Y:S01]  /*3190*/  IABS R16, R6 ;  /* 0x0000000600107213 */ /* 0x000fe20000000000 */
[----:B------:R-:W-:Y:S01]  /*31a0*/  IMAD.HI.U32 R5, R7, R20, RZ ;  /* 0x0000001407057227 */ /* 0x000fe200078e00ff */
[----:B------:R1:W-:Y:S01]  /*31b0*/  STL [R1+0x1008], R11 ;  /* 0x0010080b01007387 */ /* 0x0003e20000100800 */
[----:B------:R-:W-:-:S02]  /*31c0*/  IABS R22, R11 ;  /* 0x0000000b00167213 */ /* 0x000fc40000000000 */
[C---:B------:R-:W-:Y:S01]  /*31d0*/  IMAD.HI.U32 R2, R7.reuse, R18, RZ ;  /* 0x0000001207027227 */ /* 0x040fe200078e00ff */
[----:B------:R-:W-:Y:S03]  /*31e0*/  STL [R1+0x1038], R10 ;  /* 0x0010380a01007387 */ /* 0x000fe60000100800 */
[----:B------:R-:W-:Y:S01]  /*31f0*/  IMAD.MOV R17, RZ, RZ, -R17 ;  /* 0x000000ffff117224 */ /* 0x000fe200078e0a11 */
[----:B------:R-:W-:Y:S01]  /*3200*/  STL [R1+0x1040], R9 ;  /* 0x0010400901007387 */ /* 0x000fe20000100800 */
[----:B------:R-:W-:Y:S01]  /*3210*/  IMAD.HI.U32 R15, R7, R36, RZ ;  /* 0x00000024070f7227 */ /* 0x000fe200078e00ff */
[----:B-1----:R-:W-:Y:S02]  /*3220*/  LOP3.LUT R11, R77, 0xf2, RZ, 0xfc, !PT ;  /* 0x000000f24d0b7812 */ /* 0x002fe400078efcff */
[----:B------:R1:W-:Y:S01]  /*3230*/  STL [R1+0x1048], R6 ;  /* 0x0010480601007387 */ /* 0x0003e20000100800 */
[----:B------:R-:W-:Y:S01]  /*3240*/  IMAD.MOV R5, RZ, RZ, -R5 ;  /* 0x000000ffff057224 */ /* 0x000fe200078e0a05 */
[----:B------:R-:W-:Y:S01]  /*3250*/  IABS R173, R11 ;  /* 0x0000000b00ad7213 */ /* 0x000fe20000000000 */
[----:B------:R-:W-:-:S02]  /*3260*/  IMAD.MOV R2, RZ, RZ, -R2 ;  /* 0x000000ffff027224 */ /* 0x000fc400078e0a02 */
[----:B------:R-:W-:-:S04]  /*3270*/  IMAD.HI.U32 R239, R7, R16, RZ ;  /* 0x0000001007ef7227 */ /* 0x000fc800078e00ff */
[----:B------:R-:W-:Y:S01]  /*3280*/  IMAD R157, R39, R17, R26 ;  /* 0x00000011279d7224 */ /* 0x000fe200078e021a */
[----:B-1----:R-:W-:Y:S01]  /*3290*/  LOP3.LUT R6, R77, 0xec, RZ, 0xfc, !PT ;  /* 0x000000ec4d067812 */ /* 0x002fe200078efcff */
[----:B------:R-:W-:Y:S01]  /*32a0*/  IMAD.MOV R19, RZ, RZ, -R15 ;  /* 0x000000ffff137224 */ /* 0x000fe200078e0a0f */
[----:B------:R-:W-:Y:S01]  /*32b0*/  IABS R26, R3 ;  /* 0x00000003001a7213 */ /* 0x000fe20000000000 */
[----:B------:R-:W-:Y:S01]  /*32c0*/  IMAD R159, R39, R5, R20 ;  /* 0x00000005279f7224 */ /* 0x000fe200078e0214 */
[----:B------:R-:W-:Y:S01]  /*32d0*/  LOP3.LUT R3, R77, 0xe6, RZ, 0xfc, !PT ;  /* 0x000000e64d037812 */ /* 0x000fe200078efcff */
[----:B------:R-:W-:Y:S01]  /*32e0*/  IMAD R15, R39, R2, R18 ;  /* 0x00000002270f7224 */ /* 0x000fe200078e0212 */
[----:B------:R-:W-:Y:S01]  /*32f0*/  IABS R20, R10 ;  /* 0x0000000a00147213 */ /* 0x000fe20000000000 */
[----:B------:R-:W-:Y:S01]  /*3300*/  IMAD.MOV R239, RZ, RZ, -R239 ;  /* 0x000000ffffef7224 */ /* 0x000fe200078e0aef */
[----:B------:R-:W-:Y:S01]  /*3310*/  IABS R33, R6 ;  /* 0x0000000600217213 */ /* 0x000fe20000000000 */
[----:B------:R-:W-:Y:S01]  /*3320*/  IMAD.HI.U32 R17, R7, R26, RZ ;  /* 0x0000001a07117227 */ /* 0x000fe200078e00ff */
[----:B------:R-:W-:Y:S01]  /*3330*/  IABS R18, R9 ;  /* 0x0000000900127213 */ /* 0x000fe20000000000 */
[----:B------:R1:W-:Y:S01]  /*3340*/  STL [R1+0x1050], R3 ;  /* 0x0010500301007387 */ /* 0x0003e20000100800 */
[----:B------:R-:W-:Y:S01]  /*3350*/  LOP3.LUT R10, R77, 0xe8, RZ, 0xfc, !PT ;  /* 0x000000e84d0a7812 */ /* 0x000fe200078efcff */
[----:B------:R-:W-:Y:S01]  /*3360*/  IMAD R239, R39, R239, R16 ;  /* 0x000000ef27ef7224 */ /* 0x000fe200078e0210 */
[----:B------:R-:W-:Y:S01]  /*3370*/  LOP3.LUT R5, R77, 0xee, RZ, 0xfc, !PT ;  /* 0x000000ee4d057812 */ /* 0x000fe200078efcff */
[----:B------:R-:W-:Y:S01]  /*3380*/  IMAD.HI.U32 R16, R7, R33, RZ ;  /* 0x0000002107107227 */ /* 0x000fe200078e00ff */
[----:B------:R-:W-:Y:S01]  /*3390*/  LOP3.LUT R9, R77, 0xea, RZ, 0xfc, !PT ;  /* 0x000000ea4d097812 */ /* 0x000fe200078efcff */
[----:B------:R-:W-:Y:S01]  /*33a0*/  STL [R1+0x1058], R10 ;  /* 0x0010580a01007387 */ /* 0x000fe20000100800 */
[----:B------:R-:W-:Y:S01]  /*33b0*/  IABS R171, R5 ;  /* 0x0000000500ab7213 */ /* 0x000fe20000000000 */
[----:B------:R-:W-:Y:S01]  /*33c0*/  IMAD.MOV R17, RZ, RZ, -R17 ;  /* 0x000000ffff117224 */ /* 0x000fe200078e0a11 */
[----:B------:R-:W-:Y:S01]  /*33d0*/  IABS R169, R9 ;  /* 0x0000000900a97213 */ /* 0x000fe20000000000 */
[----:B------:R2:W-:Y:S01]  /*33e0*/  STL [R1+0x1088], R9 ;  /* 0x0010880901007387 */ /* 0x0005e20000100800 */
[----:B------:R-:W-:Y:S01]  /*33f0*/  IMAD.MOV R16, RZ, RZ, -R16 ;  /* 0x000000ffff107224 */ /* 0x000fe200078e0a10 */
[----:B------:R-:W-:Y:S01]  /*3400*/  IABS R2, R3 ;  /* 0x0000000300027213 */ /* 0x000fe20000000000 */
[----:B------:R-:W-:Y:S01]  /*3410*/  IMAD R237, R39, R17, R26 ;  /* 0x0000001127ed7224 */ /* 0x000fe200078e021a */
[----:B------:R3:W-:Y:S01]  /*3420*/  STL [R1+0x1090], R6 ;  /* 0x0010900601007387 */ /* 0x0007e20000100800 */
[----:B------:R-:W-:Y:S01]  /*3430*/  IMAD.HI.U32 R241, R7, R18, RZ ;  /* 0x0000001207f17227 */ /* 0x000fe200078e00ff */
[----:B-1----:R-:W-:-:S02]  /*3440*/  LOP3.LUT R3, R77, 0xf0, RZ, 0xfc, !PT ;  /* 0x000000f04d037812 */ /* 0x002fc400078efcff */
[----:B------:R1:W-:Y:S01]  /*3450*/  STL [R1+0x1094], R5 ;  /* 0x0010940501007387 */ /* 0x0003e20000100800 */
[----:B------:R-:W-:Y:S01]  /*3460*/  IABS R46, R10 ;  /* 0x0000000a002e7213 */ /* 0x000fe20000000000 */
[----:B------:R-:W-:Y:S01]  /*3470*/  IMAD.HI.U32 R17, R7, R169, RZ ;  /* 0x000000a907117227 */ /* 0x000fe200078e00ff */
[C---:B--2---:R-:W-:Y:S01]  /*3480*/  LOP3.LUT R9, R77.reuse, 0xf6, RZ, 0xfc, !PT ;  /* 0x000000f64d097812 */ /* 0x044fe200078efcff */
[----:B------:R2:W-:Y:S01]  /*3490*/  STL [R1+0x1098], R3 ;  /* 0x0010980301007387 */ /* 0x0005e20000100800 */
[----:B------:R-:W-:Y:S01]  /*34a0*/  LOP3.LUT R10, R77, 0xf4, RZ, 0xfc, !PT ;  /* 0x000000f44d0a7812 */ /* 0x000fe200078efcff */
[----:B------:R-:W-:Y:S01]  /*34b0*/  IMAD R33, R39, R16, R33 ;  /* 0x0000001027217224 */ /* 0x000fe200078e0221 */
[----:B---3--:R-:W-:Y:S01]  /*34c0*/  LOP3.LUT R6, R77, 0xf8, RZ, 0xfc, !PT ;  /* 0x000000f84d067812 */ /* 0x008fe200078efcff */
[----:B------:R-:W-:Y:S01]  /*34d0*/  IMAD.HI.U32 R167, R7, R2, RZ ;  /* 0x0000000207a77227 */ /* 0x000fe200078e00ff */
[----:B------:R-:W-:Y:S01]  /*34e0*/  IADD3 R241, -R241, RZ, RZ ;  /* 0x000000fff1f17210 */ /* 0x000fe20007ffe1ff */
[----:B------:R3:W-:Y:S01]  /*34f0*/  STL [R1+0x1078], R11 ;  /* 0x0010780b01007387 */ /* 0x0007e20000100800 */
[----:B------:R-:W-:Y:S01]  /*3500*/  IABS R16, R6 ;  /* 0x0000000600107213 */ /* 0x000fe20000000000 */
[----:B-1----:R-:W-:Y:S01]  /*3510*/  IMAD.HI.U32 R5, R7, R171, RZ ;  /* 0x000000ab07057227 */ /* 0x002fe200078e00ff */
[----:B------:R-:W-:Y:S01]  /*3520*/  IABS R175, R9 ;  /* 0x0000000900af7213 */ /* 0x000fe20000000000 */
[----:B------:R1:W-:Y:S01]  /*3530*/  STL [R1+0x107c], R10 ;  /* 0x00107c0a01007387 */ /* 0x0003e20000100800 */
[----:B------:R-:W-:Y:S01]  /*3540*/  IABS R42, R3 ;  /* 0x00000003002a7213 */ /* 0x000fe20000000000 */
[----:B------:R-:W-:Y:S01]  /*3550*/  IMAD.MOV R5, RZ, RZ, -R5 ;  /* 0x000000ffff057224 */ /* 0x000fe200078e0a05 */
[----:B--2---:R-:W-:Y:S01]  /*3560*/  LOP3.LUT R3, R77, 0xfa, RZ, 0xfc, !PT ;  /* 0x000000fa4d037812 */ /* 0x004fe200078efcff */
[----:B------:R-:W-:Y:S01]  /*3570*/  IMAD.MOV R17, RZ, RZ, -R17 ;  /* 0x000000ffff117224 */ /* 0x000fe200078e0a11 */
[----:B------:R2:W-:Y:S01]  /*3580*/  STL [R1+0x1080], R9 ;  /* 0x0010800901007387 */ /* 0x0005e20000100800 */
[----:B------:R-:W-:Y:S01]  /*3590*/  IMAD R171, R39, R5, R171 ;  /* 0x0000000527ab7224 */ /* 0x000fe200078e02ab */
[----:B------:R-:W-:Y:S01]  /*35a0*/  IABS R243, R10 ;  /* 0x0000000a00f37213 */ /* 0x000fe20000000000 */
[----:B------:R-:W-:Y:S01]  /*35b0*/  IMAD.HI.U32 R5, R7, R16, RZ ;  /* 0x0000001007057227 */ /* 0x000fe200078e00ff */
[----:B------:R4:W-:Y:S01]  /*35c0*/  STL [R1+0x1084], R6 ;  /* 0x0010840601007387 */ /* 0x0009e20000100800 */
[----:B---3--:R-:W-:-:S02]  /*35d0*/  LOP3.LUT R11, R77, 0xfc, RZ, 0xfc, !PT ;  /* 0x000000fc4d0b7812 */ /* 0x008fc400078efcff */
[----:B------:R-:W-:Y:S01]  /*35e0*/  IMAD.MOV R167, RZ, RZ, -R167 ;  /* 0x000000ffffa77224 */ /* 0x000fe200078e0aa7 */
[----:B-1----:R-:W-:Y:S01]  /*35f0*/  LOP3.LUT R10, R77, 0xfe, RZ, 0xfc, !PT ;  /* 0x000000fe4d0a7812 */ /* 0x002fe200078efcff */
[----:B------:R-:W-:Y:S01]  /*3600*/  IMAD R169, R39, R17, R169 ;  /* 0x0000001127a97224 */ /* 0x000fe200078e02a9 */
[----:B------:R-:W-:Y:S01]  /*3610*/  IADD3 R5, -R5, RZ, RZ ;  /* 0x000000ff05057210 */ /* 0x000fe20007ffe1ff */
[----:B------:R-:W-:Y:S01]  /*3620*/  IMAD R241, R39, R241, R18 ;  /* 0x000000f127f17224 */ /* 0x000fe200078e0212 */
[----:B--2---:R-:W-:Y:S01]  /*3630*/  LOP3.LUT R9, R77, 0x100, RZ, 0xfc, !PT ;  /* 0x000001004d097812 */ /* 0x004fe200078efcff */
[----:B------:R-:W-:Y:S01]  /*3640*/  IMAD.HI.U32 R17, R7, R175, RZ ;  /* 0x000000af07117227 */ /* 0x000fe200078e00ff */
[----:B----4-:R-:W-:Y:S01]  /*3650*/  LOP3.LUT R6, R77, 0x102, RZ, 0xfc, !PT ;  /* 0x000001024d067812 */ /* 0x010fe200078efcff */
[----:B------:R1:W-:Y:S01]  /*3660*/  STL [R1+0x108c], R3 ;  /* 0x00108c0301007387 */ /* 0x0003e20000100800 */
[----:B------:R-:W-:Y:S01]  /*3670*/  IABS R177, R3 ;  /* 0x0000000300b17213 */ /* 0x000fe20000000000 */
[----:B------:R-:W-:Y:S01]  /*3680*/  IMAD.HI.U32 R18, R7, R46, RZ ;  /* 0x0000002e07127227 */ /* 0x000fe200078e00ff */
[----:B------:R-:W-:Y:S01]  /*3690*/  IABS R181, R6 ;  /* 0x0000000600b57213 */ /* 0x000fe20000000000 */
[----:B------:R-:W-:Y:S01]  /*36a0*/  STL [R1+0x1064], R11 ;  /* 0x0010640b01007387 */ /* 0x000fe20000100800 */
[----:B------:R-:W-:Y:S01]  /*36b0*/  IABS R179, R10 ;  /* 0x0000000a00b37213 */ /* 0x000fe20000000000 */
[C---:B------:R-:W-:Y:S01]  /*36c0*/  IMAD R167, R39.reuse, R167, R2 ;  /* 0x000000a727a77224 */ /* 0x040fe200078e0202 */
[----:B------:R-:W-:Y:S01]  /*36d0*/  IABS R23, R9 ;  /* 0x0000000900177213 */ /* 0x000fe20000000000 */
[----:B------:R-:W-:Y:S01]  /*36e0*/  IMAD R36, R39, R19, R36 ;  /* 0x0000001327247224 */ /* 0x000fe200078e0224 */
[----:B------:R2:W-:Y:S01]  /*36f0*/  STL [R1+0x1068], R10 ;  /* 0x0010680a01007387 */ /* 0x0005e20000100800 */
[----:B------:R-:W-:Y:S01]  /*3700*/  IMAD.HI.U32 R2, R7, R42, RZ ;  /* 0x0000002a07027227 */ /* 0x000fe200078e00ff */
[----:B-1----:R-:W-:-:S02]  /*3710*/  LOP3.LUT R3, R77, 0x104, RZ, 0xfc, !PT ;  /* 0x000001044d037812 */ /* 0x002fc400078efcff */
[----:B------:R1:W-:Y:S01]  /*3720*/  STL [R1+0x106c], R9 ;  /* 0x00106c0901007387 */ /* 0x0003e20000100800 */
[----:B------:R-:W-:Y:S01]  /*3730*/  IMAD.MOV R17, RZ, RZ, -R17 ;  /* 0x000000ffff117224 */ /* 0x000fe200078e0a11 */
[----:B------:R-:W-:Y:S01]  /*3740*/  IABS R55, R3 ;  /* 0x0000000300377213 */ /* 0x000fe20000000000 */
[----:B------:R-:W-:Y:S01]  /*3750*/  IMAD.HI.U32 R165, R7, R20, RZ ;  /* 0x0000001407a57227 */ /* 0x000fe200078e00ff */
[----:B------:R3:W-:Y:S01]  /*3760*/  STL [R1+0x1070], R6 ;  /* 0x0010700601007387 */ /* 0x0007e20000100800 */
[----:B--2---:R-:W-:Y:S02]  /*3770*/  LOP3.LUT R10, R77, 0x108, RZ, 0xfc, !PT ;  /* 0x000001084d0a7812 */ /* 0x004fe400078efcff */
[----:B------:R-:W-:Y:S01]  /*3780*/  IMAD.MOV R18, RZ, RZ, -R18 ;  /* 0x000000ffff127224 */ /* 0x000fe200078e0a12 */
[----:B------:R2:W-:Y:S01]  /*3790*/  STL [R1+0x1074], R3 ;  /* 0x0010740301007387 */ /* 0x0005e20000100800 */
[----:B------:R-:W-:Y:S01]  /*37a0*/  IMAD.HI.U32 R19, R7, R173, RZ ;  /* 0x000000ad07137227 */ /* 0x000fe200078e00ff */
[----:B-1----:R-:W-:-:S02]  /*37b0*/  LOP3.LUT R9, R77, 0x10a, RZ, 0xfc, !PT ;  /* 0x0000010a4d097812 */ /* 0x002fc400078efcff */
[----:B------:R-:W-:Y:S01]  /*37c0*/  IABS R57, R10 ;  /* 0x0000000a00397213 */ /* 0x000fe20000000000 */
[----:B------:R-:W-:Y:S01]  /*37d0*/  IMAD R16, R39, R5, R16 ;  /* 0x0000000527107224 */ /* 0x000fe200078e0210 */
[----:B------:R-:W-:Y:S01]  /*37e0*/  IABS R5, R11 ;  /* 0x0000000b00057213 */ /* 0x000fe20000000000 */
[----:B------:R-:W-:Y:S01]  /*37f0*/  IMAD.MOV R2, RZ, RZ, -R2 ;  /* 0x000000ffff027224 */ /* 0x000fe200078e0a02 */
[----:B------:R-:W-:Y:S01]  /*3800*/  LOP3.LUT R11, R77, 0x106, RZ, 0xfc, !PT ;  /* 0x000001064d0b7812 */ /* 0x000fe200078efcff */
[----:B------:R-:W-:Y:S01]  /*3810*/  IMAD R175, R39, R17, R175 ;  /* 0x0000001127af7224 */ /* 0x000fe200078e02af */
[----:B---3--:R-:W-:Y:S01]  /*3820*/  LOP3.LUT R6, R77, 0x10c, RZ, 0xfc, !PT ;  /* 0x0000010c4d067812 */ /* 0x008fe200078efcff */
[----:B------:R-:W-:Y:S01]  /*3830*/  IMAD.MOV R165, RZ, RZ, -R165 ;  /* 0x000000ffffa57224 */ /* 0x000fe200078e0aa5 */
[----:B------:R-:W-:Y:S01]  /*3840*/  IABS R65, R11 ;  /* 0x0000000b00417213 */ /* 0x000fe20000000000 */
[----:B------:R-:W-:Y:S01]  /*3850*/  IMAD R46, R39, R18, R46 ;  /* 0x00000012272e7224 */ /* 0x000fe200078e022e */
[----:B------:R-:W-:Y:S01]  /*3860*/  IABS R61, R6 ;  /* 0x00000006003d7213 */ /* 0x000fe20000000000 */
[----:B------:R-:W-:Y:S01]  /*3870*/  IMAD.MOV R19, RZ, RZ, -R19 ;  /* 0x000000ffff137224 */ /* 0x000fe200078e0a13 */
[----:B------:R1:W-:Y:S01]  /*3880*/  STL [R1+0x1044], R11 ;  /* 0x0010440b01007387 */ /* 0x0003e20000100800 */
[----:B------:R-:W-:Y:S01]  /*3890*/  IMAD.HI.U32 R17, R7, R181, RZ ;  /* 0x000000b507117227 */ /* 0x000fe200078e00ff */
[----:B--2---:R-:W-:-:S02]  /*38a0*/  LOP3.LUT R3, R77, 0x10e, RZ, 0xfc, !PT ;  /* 0x0000010e4d037812 */ /* 0x004fc400078efcff */
[----:B------:R2:W-:Y:S01]  /*38b0*/  STL [R1+0x104c], R10 ;  /* 0x00104c0a01007387 */ /* 0x0005e20000100800 */
[----:B------:R-:W-:Y:S01]  /*38c0*/  IMAD.HI.U32 R18, R7, R243, RZ ;  /* 0x000000f307127227 */ /* 0x000fe200078e00ff */
[----:B------:R-:W-:Y:S02]  /*38d0*/  IABS R59, R9 ;  /* 0x00000009003b7213 */ /* 0x000fe40000000000 */
[----:B------:R3:W-:Y:S01]  /*38e0*/  STL [R1+0x1054], R9 ;  /* 0x0010540901007387 */ /* 0x0007e20000100800 */
[----:B------:R-:W-:Y:S01]  /*38f0*/  IMAD R42, R39, R2, R42 ;  /* 0x00000002272a7224 */ /* 0x000fe200078e022a */
[----:B-1----:R-:W-:Y:S01]  /*3900*/  LOP3.LUT R11, R77, 0x110, RZ, 0xfc, !PT ;  /* 0x000001104d0b7812 */ /* 0x002fe200078efcff */
[----:B------:R-:W-:Y:S01]  /*3910*/  IMAD R165, R39, R165, R20 ;  /* 0x000000a527a57224 */ /* 0x000fe200078e0214 */
[----:B------:R1:W-:Y:S01]  /*3920*/  STL [R1+0x105c], R6 ;  /* 0x00105c0601007387 */ /* 0x0003e20000100800 */
[----:B------:R-:W-:Y:S01]  /*3930*/  IMAD.HI.U32 R2, R7, R177, RZ ;  /* 0x000000b107027227 */ /* 0x000fe200078e00ff */
[----:B--2---:R-:W-:-:S02]  /*3940*/  LOP3.LUT R10, R77, 0x112, RZ, 0xfc, !PT ;  /* 0x000001124d0a7812 */ /* 0x004fc400078efcff */
[----:B------:R-:W-:Y:S01]  /*3950*/  IABS R63, R3 ;  /* 0x00000003003f7213 */ /* 0x000fe20000000000 */
[----:B------:R-:W-:Y:S01]  /*3960*/  IMAD R173, R39, R19, R173 ;  /* 0x0000001327ad7224 */ /* 0x000fe200078e02ad */
[C---:B---3--:R-:W-:Y:S01]  /*3970*/  LOP3.LUT R9, R77.reuse, 0x114, RZ, 0xfc, !PT ;  /* 0x000001144d097812 */ /* 0x048fe200078efcff */
[----:B------:R-:W-:Y:S01]  /*3980*/  IMAD.MOV R17, RZ, RZ, -R17 ;  /* 0x000000ffff117224 */ /* 0x000fe200078e0a11 */
[----:B------:R-:W-:Y:S01]  /*3990*/  IABS R52, R11 ;  /* 0x0000000b00347213 */ /* 0x000fe20000000000 */
[----:B------:R-:W-:Y:S01]  /*39a0*/  IMAD.MOV R18, RZ, RZ, -R18 ;  /* 0x000000ffff127224 */ /* 0x000fe200078e0a12 */
[----:B-1----:R-:W-:Y:S01]  /*39b0*/  LOP3.LUT R6, R77, 0x116, RZ, 0xfc, !PT ;  /* 0x000001164d067812 */ /* 0x002fe200078efcff */
[C---:B------:R-:W-:Y:S01]  /*39c0*/  IMAD.HI.U32 R20, R7.reuse, R5, RZ ;  /* 0x0000000507147227 */ /* 0x040fe200078e00ff */
[----:B------:R-:W-:Y:S01]  /*39d0*/  IABS R67, R10 ;  /* 0x0000000a00437213 */ /* 0x000fe20000000000 */
[----:B------:R1:W-:Y:S01]  /*39e0*/  STL [R1+0x1060], R3 ;  /* 0x0010600301007387 */ /* 0x0003e20000100800 */
[----:B------:R-:W-:Y:S01]  /*39f0*/  IABS R71, R6 ;  /* 0x0000000600477213 */ /* 0x000fe20000000000 */
[----:B------:R-:W-:Y:S01]  /*3a00*/  IMAD.HI.U32 R19, R7, R179, RZ ;  /* 0x000000b307137227 */ /* 0x000fe200078e00ff */
[----:B------:R-:W-:Y:S01]  /*3a10*/  IABS R69, R9 ;  /* 0x0000000900457213 */ /* 0x000fe20000000000 */
[----:B------:R2:W-:Y:S02]  /*3a20*/  STL [R1+0x1028], R11 ;  /* 0x0010280b01007387 */ /* 0x0005e40000100800 */
[----:B------:R-:W-:-:S02]  /*3a30*/  IMAD.MOV R2, RZ, RZ, -R2 ;  /* 0x000000ffff027224 */ /* 0x000fc400078e0a02 */
[C---:B------:R-:W-:Y:S01]  /*3a40*/  IMAD R181, R39.reuse, R17, R181 ;  /* 0x0000001127b57224 */ /* 0x040fe200078e02b5 */
[----:B------:R3:W-:Y:S01]  /*3a50*/  STL [R1+0x102c], R10 ;  /* 0x00102c0a01007387 */ /* 0x0007e20000100800 */
[----:B------:R-:W-:Y:S01]  /*3a60*/  IMAD R243, R39, R18, R243 ;  /* 0x0000001227f37224 */ /* 0x000fe200078e02f3 */
[C---:B-1----:R-:W-:Y:S01]  /*3a70*/  LOP3.LUT R3, R77.reuse, 0x118, RZ, 0xfc, !PT ;  /* 0x000001184d037812 */ /* 0x042fe200078efcff */
[----:B------:R-:W-:Y:S01]  /*3a80*/  IMAD.MOV R20, RZ, RZ, -R20 ;  /* 0x000000ffff147224 */ /* 0x000fe200078e0a14 */
[----:B------:R1:W-:Y:S01]  /*3a90*/  STL [R1+0x1030], R9 ;  /* 0x0010300901007387 */ /* 0x0003e20000100800 */
[----:B------:R-:W-:Y:S01]  /*3aa0*/  IMAD.MOV R19, RZ, RZ, -R19 ;  /* 0x000000ffff137224 */ /* 0x000fe200078e0a13 */
[----:B--2---:R-:W-:Y:S01]  /*3ab0*/  LOP3.LUT R11, R77, 0x11a, RZ, 0xfc, !PT ;  /* 0x0000011a4d0b7812 */ /* 0x004fe200078efcff */
[----:B------:R-:W-:Y:S01]  /*3ac0*/  IMAD.HI.U32 R17, R7, R61, RZ ;  /* 0x0000003d07117227 */ /* 0x000fe200078e00ff */
[----:B------:R2:W-:Y:S01]  /*3ad0*/  STL [R1+0x1034], R6 ;  /* 0x0010340601007387 */ /* 0x0005e20000100800 */
[----:B------:R-:W-:-:S02]  /*3ae0*/  IABS R73, R3 ;  /* 0x0000000300497213 */ /* 0x000fc40000000000 */
[----:B------:R-:W-:Y:S01]  /*3af0*/  IMAD.HI.U32 R18, R7, R23, RZ ;  /* 0x0000001707127227 */ /* 0x000fe200078e00ff */
[C---:B---3--:R-:W-:Y:S01]  /*3b00*/  LOP3.LUT R10, R77.reuse, 0x11c, RZ, 0xfc, !PT ;  /* 0x0000011c4d0a7812 */ /* 0x048fe200078efcff */
[----:B------:R3:W-:Y:S01]  /*3b10*/  STL [R1+0x103c], R3 ;  /* 0x00103c0301007387 */ /* 0x0007e20000100800 */
[----:B-1----:R-:W-:Y:S01]  /*3b20*/  LOP3.LUT R9, R77, 0x11e, RZ, 0xfc, !PT ;  /* 0x0000011e4d097812 */ /* 0x002fe200078efcff */
[----:B------:R-:W-:Y:S01]  /*3b30*/  IMAD R177, R39, R2, R177 ;  /* 0x0000000227b17224 */ /* 0x000fe200078e02b1 */
[----:B------:R-:W-:Y:S01]  /*3b40*/  IABS R75, R11 ;  /* 0x0000000b004b7213 */ /* 0x000fe20000000000 */
[----:B------:R-:W-:Y:S01]  /*3b50*/  IMAD.HI.U32 R2, R7, R55, RZ ;  /* 0x0000003707027227 */ /* 0x000fe200078e00ff */
[----:B------:R-:W-:Y:S01]  /*3b60*/  IABS R79, R9 ;  /* 0x00000009004f7213 */ /* 0x000fe20000000000 */
[----:B------:R1:W-:Y:S01]  /*3b70*/  STL [R1+0x1014], R11 ;  /* 0x0010140b01007387 */ /* 0x0003e20000100800 */
[----:B--2---:R-:W-:Y:S01]  /*3b80*/  LOP3.LUT R6, R77, 0x120, RZ, 0xfc, !PT ;  /* 0x000001204d067812 */ /* 0x004fe200078efcff */
[----:B------:R-:W-:-:S02]  /*3b90*/  IMAD R5, R39, R20, R5 ;  /* 0x0000001427057224 */ /* 0x000fc400078e0205 */
[----:B------:R-:W-:Y:S01]  /*3ba0*/  IMAD R179, R39, R19, R179 ;  /* 0x0000001327b37224 */ /* 0x000fe200078e02b3 */
[----:B------:R-:W-:Y:S01]  /*3bb0*/  STL [R1+0x1018], R10 ;  /* 0x0010180a01007387 */ /* 0x000fe20000100800 */
[----:B------:R-:W-:Y:S01]  /*3bc0*/  IMAD.MOV R17, RZ, RZ, -R17 ;  /* 0x000000ffff117224 */ /* 0x000fe200078e0a11 */
[----:B---3--:R-:W-:Y:S01]  /*3bd0*/  LOP3.LUT R3, R77, 0x122, RZ, 0xfc, !PT ;  /* 0x000001224d037812 */ /* 0x008fe200078efcff */
[----:B------:R-:W-:Y:S01]  /*3be0*/  IMAD.MOV R18, RZ, RZ, -R18 ;  /* 0x000000ffff127224 */ /* 0x000fe200078e0a12 */
[----:B------:R2:W-:Y:S01]  /*3bf0*/  STL [R1+0x101c], R9 ;  /* 0x00101c0901007387 */ /* 0x0005e20000100800 */
[----:B------:R-:W-:Y:S01]  /*3c00*/  IMAD.HI.U32 R20, R7, R65, RZ ;  /* 0x0000004107147227 */ /* 0x000fe200078e00ff */
[----:B------:R-:W-:Y:S02]  /*3c10*/  IABS R81, R6 ;  /* 0x0000000600517213 */ /* 0x000fe40000000000 */
[----:B-1----:R-:W-:Y:S01]  /*3c20*/  LOP3.LUT R11, R77, 0x124, RZ, 0xfc, !PT ;  /* 0x000001244d0b7812 */ /* 0x002fe200078efcff */
[----:B------:R-:W-:Y:S01]  /*3c30*/  IMAD.HI.U32 R19, R7, R57, RZ ;  /* 0x0000003907137227 */ /* 0x000fe200078e00ff */
[----:B------:R1:W-:Y:S01]  /*3c40*/  STL [R1+0x1020], R6 ;  /* 0x0010200601007387 */ /* 0x0003e20000100800 */
[----:B------:R-:W-:-:S02]  /*3c50*/  IABS R84, R3 ;  /* 0x0000000300547213 */ /* 0x000fc40000000000 */
[----:B------:R-:W-:Y:S01]  /*3c60*/  IMAD.MOV R2, RZ, RZ, -R2 ;  /* 0x000000ffff027224 */ /* 0x000fe200078e0a02 */
[----:B--2---:R-:W-:Y:S01]  /*3c70*/  LOP3.LUT R9, R77, 0x128, RZ, 0xfc, !PT ;  /* 0x000001284d097812 */ /* 0x004fe200078efcff */
[C---:B------:R-:W-:Y:S01]  /*3c80*/  IMAD R61, R39.reuse, R17, R61 ;  /* 0x00000011273d7224 */ /* 0x040fe200078e023d */
[----:B------:R2:W-:Y:S01]  /*3c90*/  STL [R1+0x1024], R3 ;  /* 0x0010240301007387 */ /* 0x0005e20000100800 */
[----:B------:R-:W-:Y:S01]  /*3ca0*/  IMAD R23, R39, R18, R23 ;  /* 0x0000001227177224 */ /* 0x000fe200078e0217 */
[----:B------:R-:W-:Y:S01]  /*3cb0*/  IABS R92, R9 ;  /* 0x00000009005c7213 */ /* 0x000fe20000000000 */
[----:B------:R-:W-:Y:S01]  /*3cc0*/  IMAD.MOV R20, RZ, RZ, -R20 ;  /* 0x000000ffff147224 */ /* 0x000fe200078e0a14 */
[----:B-1----:R-:W-:Y:S01]  /*3cd0*/  LOP3.LUT R6, R77, 0x12a, RZ, 0xfc, !PT ;  /* 0x0000012a4d067812 */ /* 0x002fe200078efcff */
[----:B------:R-:W-:Y:S01]  /*3ce0*/  IMAD.MOV R19, RZ, RZ, -R19 ;  /* 0x000000ffff137224 */ /* 0x000fe200078e0a13 */
[----:B------:R-:W-:Y:S01]  /*3cf0*/  IABS R86, R11 ;  /* 0x0000000b00567213 */ /* 0x000fe20000000000 */
[----:B------:R-:W-:Y:S01]  /*3d00*/  IMAD.HI.U32 R17, R7, R71, RZ ;  /* 0x0000004707117227 */ /* 0x000fe200078e00ff */
[----:B------:R1:W-:Y:S01]  /*3d10*/  STL [R1+0xff4], R11 ;  /* 0x000ff40b01007387 */ /* 0x0003e20000100800 */
[----:B------:R-:W-:-:S02]  /*3d20*/  IABS R102, R6 ;  /* 0x0000000600667213 */ /* 0x000fc40000000000 */
[----:B------:R-:W-:Y:S01]  /*3d30*/  IMAD.HI.U32 R18, R7, R59, RZ ;  /* 0x0000003b07127227 */ /* 0x000fe200078e00ff */
[----:B--2---:R-:W-:-:S03]  /*3d40*/  LOP3.LUT R3, R77, 0x12c, RZ, 0xfc, !PT ;  /* 0x0000012c4d037812 */ /* 0x004fc600078efcff */
[----:B------:R-:W-:Y:S01]  /*3d50*/  IMAD R55, R39, R2, R55 ;  /* 0x0000000227377224 */ /* 0x000fe200078e0237 */
[----:B------:R-:W-:Y:S01]  /*3d60*/  IABS R94, R3 ;  /* 0x00000003005e7213 */ /* 0x000fe20000000000 */
[----:B------:R-:W-:Y:S01]  /*3d70*/  IMAD.HI.U32 R2, R7, R63, RZ ;  /* 0x0000003f07027227 */ /* 0x000fe200078e00ff */
[----:B-1----:R-:W-:-:S03]  /*3d80*/  LOP3.LUT R11, R77, 0x12e, RZ, 0xfc, !PT ;  /* 0x0000012e4d0b7812 */ /* 0x002fc600078efcff */
[C---:B------:R-:W-:Y:S01]  /*3d90*/  IMAD R65, R39.reuse, R20, R65 ;  /* 0x0000001427417224 */ /* 0x040fe200078e0241 */
[----:B------:R-:W-:Y:S01]  /*3da0*/  IADD3 R2, -R2, RZ, RZ ;  /* 0x000000ff02027210 */ /* 0x000fe20007ffe1ff */
[----:B------:R-:W-:Y:S01]  /*3db0*/  IMAD R57, R39, R19, R57 ;  /* 0x0000001327397224 */ /* 0x000fe200078e0239 */
[----:B------:R-:W-:Y:S01]  /*3dc0*/  IABS R96, R11 ;  /* 0x0000000b00607213 */ /* 0x000fe20000000000 */
[----:B------:R-:W-:Y:S02]  /*3dd0*/  IMAD.MOV R17, RZ, RZ, -R17 ;  /* 0x000000ffff117224 */ /* 0x000fe400078e0a11 */
[----:B------:R-:W-:Y:S02]  /*3de0*/  IMAD.MOV R18, RZ, RZ, -R18 ;  /* 0x000000ffff127224 */ /* 0x000fe400078e0a12 */
[----:B------:R-:W-:-:S04]  /*3df0*/  IMAD.HI.U32 R20, R7, R52, RZ ;  /* 0x0000003407147227 */ /* 0x000fc800078e00ff */
[----:B------:R-:W-:-:S04]  /*3e00*/  IMAD.HI.U32 R19, R7, R67, RZ ;  /* 0x0000004307137227 */ /* 0x000fc800078e00ff */
[C---:B------:R-:W-:Y:S01]  /*3e10*/  IMAD R71, R39.reuse, R17, R71 ;  /* 0x0000001127477224 */ /* 0x040fe200078e0247 */
[----:B------:R-:W-:Y:S01]  /*3e20*/  IABS R17, R10 ;  /* 0x0000000a00117213 */ /* 0x000fe20000000000 */
[----:B------:R-:W-:Y:S01]  /*3e30*/  IMAD R59, R39, R18, R59 ;  /* 0x00000012273b7224 */ /* 0x000fe200078e023b */
[----:B------:R-:W-:Y:S01]  /*3e40*/  LOP3.LUT R10, R77, 0x126, RZ, 0xfc, !PT ;  /* 0x000001264d0a7812 */ /* 0x000fe200078efcff */
[----:B------:R-:W-:Y:S02]  /*3e50*/  IMAD.MOV R20, RZ, RZ, -R20 ;  /* 0x000000ffff147224 */ /* 0x000fe400078e0a14 */
[----:B------:R-:W-:Y:S01]  /*3e60*/  IMAD.MOV R19, RZ, RZ, -R19 ;  /* 0x000000ffff137224 */ /* 0x000fe200078e0a13 */
[----:B------:R-:W-:Y:S01]  /*3e70*/  IABS R88, R10 ;  /* 0x0000000a00587213 */ /* 0x000fe20000000000 */
[----:B------:R-:W-:Y:S01]  /*3e80*/  IMAD.HI.U32 R18, R7, R69, RZ ;  /* 0x0000004507127227 */ /* 0x000fe200078e00ff */
[----:B------:R1:W-:Y:S03]  /*3e90*/  STL [R1+0xffc], R10 ;  /* 0x000ffc0a01007387 */ /* 0x0003e60000100800 */
[C---:B------:R-:W-:Y:S01]  /*3ea0*/  IMAD R52, R39.reuse, R20, R52 ;  /* 0x0000001427347224 */ /* 0x040fe200078e0234 */
[----:B------:R2:W-:Y:S01]  /*3eb0*/  STL [R1+0x1004], R9 ;  /* 0x0010040901007387 */ /* 0x0005e20000100800 */
[----:B------:R-:W-:-:S02]  /*3ec0*/  IMAD R67, R39, R19, R67 ;  /* 0x0000001327437224 */ /* 0x000fc400078e0243 */
[----:B------:R-:W-:Y:S01]  /*3ed0*/  IMAD R63, R39, R2, R63 ;  /* 0x00000002273f7224 */ /* 0x000fe200078e023f */
[----:B------:R3:W-:Y:S01]  /*3ee0*/  STL [R1+0x100c], R6 ;  /* 0x00100c0601007387 */ /* 0x0007e20000100800 */
[----:B------:R-:W-:Y:S01]  /*3ef0*/  IMAD.MOV R18, RZ, RZ, -R18 ;  /* 0x000000ffff127224 */ /* 0x000fe200078e0a12 */
[----:B-1----:R-:W-:Y:S01]  /*3f00*/  LOP3.LUT R10, R77, 0x130, RZ, 0xfc, !PT ;  /* 0x000001304d0a7812 */ /* 0x002fe200078efcff */
[----:B------:R-:W-:Y:S01]  /*3f10*/  IMAD.HI.U32 R20, R7, R17, RZ ;  /* 0x0000001107147227 */ /* 0x000fe200078e00ff */
[----:B------:R1:W-:Y:S01]  /*3f20*/  STL [R1+0x1010], R3 ;  /* 0x0010100301007387 */ /* 0x0003e20000100800 */
[----:B--2---:R-:W-:Y:S02]  /*3f30*/  LOP3.LUT R9, R77, 0x132, RZ, 0xfc, !PT ;  /* 0x000001324d097812 */ /* 0x004fe400078efcff */
[----:B------:R-:W-:Y:S01]  /*3f40*/  IMAD.HI.U32 R19, R7, R79, RZ ;  /* 0x0000004f07137227 */ /* 0x000fe200078e00ff */
[----:B------:R-:W-:Y:S01]  /*3f50*/  IABS R98, R10 ;  /* 0x0000000a00627213 */ /* 0x000fe20000000000 */
[----:B------:R2:W-:Y:S01]  /*3f60*/  STL [R1+0xfd8], R11 ;  /* 0x000fd80b01007387 */ /* 0x0005e20000100800 */
[----:B---3--:R-:W-:Y:S01]  /*3f70*/  LOP3.LUT R6, R77, 0x134, RZ, 0xfc, !PT ;  /* 0x000001344d067812 */ /* 0x008fe200078efcff */
[----:B------:R-:W-:Y:S01]  /*3f80*/  IMAD.HI.U32 R2, R7, R73, RZ ;  /* 0x0000004907027227 */ /* 0x000fe200078e00ff */
[----:B------:R-:W-:Y:S01]  /*3f90*/  IABS R100, R9 ;  /* 0x0000000900647213 */ /* 0x000fe20000000000 */
[----:B------:R3:W-:Y:S01]  /*3fa0*/  STL [R1+0xfdc], R10 ;  /* 0x000fdc0a01007387 */ /* 0x0007e20000100800 */
[----:B-1----:R-:W-:Y:S01]  /*3fb0*/  LOP3.LUT R3, R77, 0x136, RZ, 0xfc, !PT ;  /* 0x000001364d037812 */ /* 0x002fe200078efcff */
[----:B------:R-:W-:Y:S01]  /*3fc0*/  IMAD.HI.U32 R21, R7, R75, RZ ;  /* 0x0000004b07157227 */ /* 0x000fe200078e00ff */
[----:B------:R-:W-:Y:S01]  /*3fd0*/  IABS R44, R6 ;  /* 0x00000006002c7213 */ /* 0x000fe20000000000 */
[----:B------:R1:W-:Y:S01]  /*3fe0*/  STL [R1+0xfe0], R9 ;  /* 0x000fe00901007387 */ /* 0x0003e20000100800 */
[----:B------:R-:W-:Y:S01]  /*3ff0*/  IABS R104, R3 ;  /* 0x0000000300687213 */ /* 0x000fe20000000000 */
[----:B------:R-:W-:Y:S01]  /*4000*/  IMAD R69, R39, R18, R69 ;  /* 0x0000001227457224 */ /* 0x000fe200078e0245 */
[C---:B--2---:R-:W-:Y:S01]  /*4010*/  LOP3.LUT R11, R77.reuse, 0x138, RZ, 0xfc, !PT ;  /* 0x000001384d0b7812 */ /* 0x044fe200078efcff */
[----:B------:R-:W-:Y:S01]  /*4020*/  IMAD.MOV R20, RZ, RZ, -R20 ;  /* 0x000000ffff147224 */ /* 0x000fe200078e0a14 */
[----:B------:R2:W-:Y:S01]  /*4030*/  STL [R1+0xfe4], R6 ;  /* 0x000fe40601007387 */ /* 0x0005e20000100800 */
[----:B------:R-:W-:Y:S01]  /*4040*/  IMAD.MOV R19, RZ, RZ, -R19 ;  /* 0x000000ffff137224 */ /* 0x000fe200078e0a13 */
[----:B---3--:R-:W-:Y:S01]  /*4050*/  LOP3.LUT R10, R77, 0x13a, RZ, 0xfc, !PT ;  /* 0x0000013a4d0a7812 */ /* 0x008fe200078efcff */
[----:B------:R-:W-:Y:S01]  /*4060*/  IMAD.MOV R2, RZ, RZ, -R2 ;  /* 0x000000ffff027224 */ /* 0x000fe200078e0a02 */
[----:B------:R3:W-:Y:S01]  /*4070*/  STL [R1+0xfec], R3 ;  /* 0x000fec0301007387 */ /* 0x0007e20000100800 */
[----:B------:R-:W-:Y:S01]  /*4080*/  IMAD.HI.U32 R18, R7, R81, RZ ;  /* 0x0000005107127227 */ /* 0x000fe200078e00ff */
[----:B-1----:R-:W-:-:S02]  /*4090*/  LOP3.LUT R9, R77, 0x13c, RZ, 0xfc, !PT ;  /* 0x0000013c4d097812 */ /* 0x002fc400078efcff */
[----:B------:R1:W-:Y:S01]  /*40a0*/  STL [R1+0xfc4], R11 ;  /* 0x000fc40b01007387 */ /* 0x0003e20000100800 */
[----:B------:R-:W-:Y:S01]  /*40b0*/  IMAD.MOV R21, RZ, RZ, -R21 ;  /* 0x000000ffff157224 */ /* 0x000fe200078e0a15 */
[----:B--2---:R-:W-:Y:S01]  /*40c0*/  LOP3.LUT R6, R77, 0x13e, RZ, 0xfc, !PT ;  /* 0x0000013e4d067812 */ /* 0x004fe200078efcff */
[C---:B------:R-:W-:Y:S01]  /*40d0*/  IMAD R17, R39.reuse, R20, R17 ;  /* 0x0000001427117224 */ /* 0x040fe200078e0211 */
[----:B------:R-:W-:Y:S01]  /*40e0*/  IABS R110, R9 ;  /* 0x00000009006e7213 */ /* 0x000fe20000000000 */
[C---:B------:R-:W-:Y:S01]  /*40f0*/  IMAD R79, R39.reuse, R19, R79 ;  /* 0x00000013274f7224 */ /* 0x040fe200078e024f */
[----:B------:R-:W-:Y:S01]  /*4100*/  IABS R112, R6 ;  /* 0x0000000600707213 */ /* 0x000fe20000000000 */
[C---:B------:R-:W-:Y:S01]  /*4110*/  IMAD R73, R39.reuse, R2, R73 ;  /* 0x0000000227497224 */ /* 0x040fe200078e0249 */
[----:B------:R-:W-:Y:S01]  /*4120*/  STL [R1+0xfc8], R10 ;  /* 0x000fc80a01007387 */ /* 0x000fe20000100800 */
[----:B------:R-:W-:Y:S01]  /*4130*/  IMAD.MOV R18, RZ, RZ, -R18 ;  /* 0x000000ffff127224 */ /* 0x000fe200078e0a12 */
[----:B------:R-:W-:Y:S01]  /*4140*/  IABS R108, R10 ;  /* 0x0000000a006c7213 */ /* 0x000fe20000000000 */
[----:B------:R-:W-:Y:S01]  /*4150*/  IMAD R75, R39, R21, R75 ;  /* 0x00000015274b7224 */ /* 0x000fe200078e024b */
[----:B------:R2:W-:Y:S01]  /*4160*/  STL [R1+0xfd0], R9 ;  /* 0x000fd00901007387 */ /* 0x0005e20000100800 */
[----:B------:R-:W-:Y:S01]  /*4170*/  IMAD.HI.U32 R20, R7, R88, RZ ;  /* 0x0000005807147227 */ /* 0x000fe200078e00ff */
[----:B---3--:R-:W-:-:S02]  /*4180*/  LOP3.LUT R3, R77, 0x140, RZ, 0xfc, !PT ;  /* 0x000001404d037812 */ /* 0x008fc400078efcff */
[----:B------:R-:W-:Y:S01]  /*4190*/  IABS R106, R11 ;  /* 0x0000000b006a7213 */ /* 0x000fe20000000000 */
[----:B------:R-:W-:Y:S01]  /*41a0*/  IMAD.HI.U32 R19, R7, R92, RZ ;  /* 0x0000005c07137227 */ /* 0x000fe200078e00ff */
[----:B------:R3:W-:Y:S01]  /*41b0*/  STL [R1+0xfd4], R6 ;  /* 0x000fd40601007387 */ /* 0x0007e20000100800 */
[----:B-1----:R-:W-:Y:S02]  /*41c0*/  LOP3.LUT R11, R77, 0x142, RZ, 0xfc, !PT ;  /* 0x000001424d0b7812 */ /* 0x002fe400078efcff */
[----:B------:R-:W-:Y:S01]  /*41d0*/  IMAD.HI.U32 R2, R7, R84, RZ ;  /* 0x0000005407027227 */ /* 0x000fe200078e00ff */
[C---:B--2---:R-:W-:Y:S01]  /*41e0*/  LOP3.LUT R9, R77.reuse, 0x146, RZ, 0xfc, !PT ;  /* 0x000001464d097812 */ /* 0x044fe200078efcff */
[----:B------:R-:W-:Y:S01]  /*41f0*/  STL [R1+0xfcc], R3 ;  /* 0x000fcc0301007387 */ /* 0x000fe20000100800 */
[----:B------:R-:W-:Y:S01]  /*4200*/  LOP3.LUT R10, R77, 0x144, RZ, 0xfc, !PT ;  /* 0x000001444d0a7812 */ /* 0x000fe200078efcff */
[----:B------:R-:W-:Y:S01]  /*4210*/  IMAD.HI.U32 R21, R7, R86, RZ ;  /* 0x0000005607157227 */ /* 0x000fe200078e00ff */
[----:B------:R-:W-:Y:S01]  /*4220*/  IABS R120, R9 ;  /* 0x0000000900787213 */ /* 0x000fe20000000000 */
[----:B------:R1:W-:Y:S01]  /*4230*/  STL [R1+0xfac], R11 ;  /* 0x000fac0b01007387 */ /* 0x0003e20000100800 */
[----:B---3--:R-:W-:Y:S01]  /*4240*/  LOP3.LUT R6, R77, 0x148, RZ, 0xfc, !PT ;  /* 0x000001484d067812 */ /* 0x008fe200078efcff */
[----:B------:R-:W-:Y:S01]  /*4250*/  IMAD R81, R39, R18, R81 ;  /* 0x0000001227517224 */ /* 0x000fe200078e0251 */
[----:B------:R-:W-:Y:S01]  /*4260*/  IADD3 R21, -R21, RZ, RZ ;  /* 0x000000ff15157210 */ /* 0x000fe20007ffe1ff */
[----:B------:R-:W-:Y:S01]  /*4270*/  IMAD.MOV R20, RZ, RZ, -R20 ;  /* 0x000000ffff147224 */ /* 0x000fe200078e0a14 */
[----:B------:R-:W-:Y:S01]  /*4280*/  IABS R122, R6 ;  /* 0x00000006007a7213 */ /* 0x000fe20000000000 */
[----:B------:R-:W-:Y:S01]  /*4290*/  IMAD.MOV R19, RZ, RZ, -R19 ;  /* 0x000000ffff137224 */ /* 0x000fe200078e0a13 */
[----:B------:R2:W-:Y:S01]  /*42a0*/  STL [R1+0xfa8], R10 ;  /* 0x000fa80a01007387 */ /* 0x0005e20000100800 */
[----:B------:R-:W-:Y:S01]  /*42b0*/  IMAD.MOV R2, RZ, RZ, -R2 ;  /* 0x000000ffff027224 */ /* 0x000fe200078e0a02 */
[----:B------:R-:W-:Y:S01]  /*42c0*/  IABS R116, R11 ;  /* 0x0000000b00747213 */ /* 0x000fe20000000000 */
[----:B------:R-:W-:Y:S01]  /*42d0*/  IMAD.HI.U32 R18, R7, R102, RZ ;  /* 0x0000006607127227 */ /* 0x000fe200078e00ff */
[----:B------:R3:W-:Y:S01]  /*42e0*/  STL [R1+0xfa4], R9 ;  /* 0x000fa40901007387 */ /* 0x0007e20000100800 */
[----:B------:R-:W-:-:S02]  /*42f0*/  IABS R118, R10 ;  /* 0x0000000a00767213 */ /* 0x000fc40000000000 */
[C---:B------:R-:W-:Y:S01]  /*4300*/  IMAD R88, R39.reuse, R20, R88 ;  /* 0x0000001427587224 */ /* 0x040fe200078e0258 */
[----:B------:R4:W-:Y:S01]  /*4310*/  STL [R1+0xfa0], R6 ;  /* 0x000fa00601007387 */ /* 0x0009e20000100800 */
[----:B------:R-:W-:Y:S01]  /*4320*/  IMAD R92, R39, R19, R92 ;  /* 0x00000013275c7224 */ /* 0x000fe200078e025c */
[----:B-1----:R-:W-:Y:S01]  /*4330*/  LOP3.LUT R11, R77, 0x14c, RZ, 0xfc, !PT ;  /* 0x0000014c4d0b7812 */ /* 0x002fe200078efcff */
[----:B------:R-:W-:Y:S01]  /*4340*/  IMAD R84, R39, R2, R84 ;  /* 0x0000000227547224 */ /* 0x000fe200078e0254 */
[C---:B--2---:R-:W-:Y:S01]  /*4350*/  LOP3.LUT R10, R77.reuse, 0x14e, RZ, 0xfc, !PT ;  /* 0x0000014e4d0a7812 */ /* 0x044fe200078efcff */
[----:B------:R-:W-:Y:S01]  /*4360*/  IMAD.MOV R18, RZ, RZ, -R18 ;  /* 0x000000ffff127224 */ /* 0x000fe200078e0a12 */
[----:B---3--:R-:W-:Y:S01]  /*4370*/  LOP3.LUT R9, R77, 0x150, RZ, 0xfc, !PT ;  /* 0x000001504d097812 */ /* 0x008fe200078efcff */
[----:B------:R-:W-:Y:S01]  /*4380*/  IMAD.HI.U32 R20, R7, R98, RZ ;  /* 0x0000006207147227 */ /* 0x000fe200078e00ff */
[----:B------:R-:W-:Y:S02]  /*4390*/  IABS R138, R10 ;  /* 0x0000000a008a7213 */ /* 0x000fe40000000000 */
[----:B----4-:R-:W-:Y:S01]  /*43a0*/  LOP3.LUT R6, R77, 0x152, RZ, 0xfc, !PT ;  /* 0x000001524d067812 */ /* 0x010fe200078efcff */
[----:B------:R-:W-:Y:S01]  /*43b0*/  IMAD.HI.U32 R19, R7, R100, RZ ;  /* 0x0000006407137227 */ /* 0x000fe200078e00ff */
[----:B------:R-:W-:-:S02]  /*43c0*/  IABS R130, R9 ;  /* 0x0000000900827213 */ /* 0x000fc40000000000 */
[----:B------:R-:W-:Y:S01]  /*43d0*/  IABS R132, R6 ;  /* 0x0000000600847213 */ /* 0x000fe20000000000 */
[----:B------:R-:W-:Y:S01]  /*43e0*/  IMAD.HI.U32 R2, R7, R94, RZ ;  /* 0x0000005e07027227 */ /* 0x000fe200078e00ff */
[----:B------:R-:W-:-:S03]  /*43f0*/  IABS R128, R11 ;  /* 0x0000000b00807213 */ /* 0x000fc60000000000 */
[----:B------:R-:W-:Y:S02]  /*4400*/  IMAD R86, R39, R21, R86 ;  /* 0x0000001527567224 */ /* 0x000fe400078e0256 */
[----:B------:R-:W-:-:S04]  /*4410*/  IMAD.HI.U32 R21, R7, R96, RZ ;  /* 0x0000006007157227 */ /* 0x000fc800078e00ff */
[----:B------:R-:W-:Y:S02]  /*4420*/  IMAD R102, R39, R18, R102 ;  /* 0x0000001227667224 */ /* 0x000fe400078e0266 */
[----:B------:R-:W-:Y:S02]  /*4430*/  IMAD.MOV R20, RZ, RZ, -R20 ;  /* 0x000000ffff147224 */ /* 0x000fe400078e0a14 */
[----:B------:R-:W-:Y:S02]  /*4440*/  IMAD.MOV R19, RZ, RZ, -R19 ;  /* 0x000000ffff137224 */ /* 0x000fe400078e0a13 */
[----:B------:R-:W-:Y:S02]  /*4450*/  IMAD.MOV R2, RZ, RZ, -R2 ;  /* 0x000000ffff027224 */ /* 0x000fe400078e0a02 */
[----:B------:R-:W-:-:S04]  /*4460*/  IMAD.HI.U32 R18, R7, R44, RZ ;  /* 0x0000002c07127227 */ /* 0x000fc800078e00ff */
[----:B------:R-:W-:Y:S02]  /*4470*/  IMAD.MOV R21, RZ, RZ, -R21 ;  /* 0x000000ffff157224 */ /* 0x000fe400078e0a15 */
[C---:B------:R-:W-:Y:S02]  /*4480*/  IMAD R98, R39.reuse, R20, R98 ;  /* 0x0000001427627224 */ /* 0x040fe400078e0262 */
[C---:B------:R-:W-:Y:S02]  /*4490*/  IMAD R100, R39.reuse, R19, R100 ;  /* 0x0000001327647224 */ /* 0x040fe400078e0264 */
[----:B------:R-:W-:Y:S02]  /*44a0*/  IMAD R94, R39, R2, R94 ;  /* 0x00000002275e7224 */ /* 0x000fe400078e025e */
[----:B------:R-:W-:Y:S02]  /*44b0*/  IMAD.MOV R18, RZ, RZ, -R18 ;  /* 0x000000ffff127224 */ /* 0x000fe400078e0a12 */
[----:B------:R-:W-:-:S04]  /*44c0*/  IMAD.HI.U32 R20, R7, R110, RZ ;  /* 0x0000006e07147227 */ /* 0x000fc800078e00ff */
[----:B------:R-:W-:-:S04]  /*44d0*/  IMAD.HI.U32 R19, R7, R112, RZ ;  /* 0x0000007007137227 */ /* 0x000fc800078e00ff */
[----:B------:R-:W-:-:S04]  /*44e0*/  IMAD.HI.U32 R163, R7, R22, RZ ;  /* 0x0000001607a37227 */ /* 0x000fc800078e00ff */
[----:B------:R-:W-:-:S04]  /*44f0*/  IMAD.HI.U32 R2, R7, R104, RZ ;  /* 0x0000006807027227 */ /* 0x000fc800078e00ff */
[----:B------:R-:W-:Y:S02]  /*4500*/  IMAD R96, R39, R21, R96 ;  /* 0x0000001527607224 */ /* 0x000fe400078e0260 */
[----:B------:R-:W-:-:S04]  /*4510*/  IMAD.HI.U32 R21, R7, R108, RZ ;  /* 0x0000006c07157227 */ /* 0x000fc800078e00ff */
[----:B------:R-:W-:Y:S01]  /*4520*/  IMAD R44, R39, R18, R44 ;  /* 0x00000012272c7224 */ /* 0x000fe200078e022c */
[----:B------:R-:W-:Y:S01]  /*4530*/  IABS R18, R3 ;  /* 0x0000000300127213 */ /* 0x000fe20000000000 */
[----:B------:R-:W-:Y:S01]  /*4540*/  IMAD.MOV R20, RZ, RZ, -R20 ;  /* 0x000000ffff147224 */ /* 0x000fe200078e0a14 */
[----:B------:R-:W-:Y:S01]  /*4550*/  IADD3 R21, -R21, RZ, RZ ;  /* 0x000000ff15157210 */ /* 0x000fe20007ffe1ff */
[----:B------:R-:W-:Y:S01]  /*4560*/  IMAD.MOV R19, RZ, RZ, -R19 ;  /* 0x000000ffff137224 */ /* 0x000fe200078e0a13 */
[----:B------:R-:W-:Y:S01]  /*4570*/  LOP3.LUT R3, R77, 0x14a, RZ, 0xfc, !PT ;  /* 0x0000014a4d037812 */ /* 0x000fe200078efcff */
[----:B------:R-:W-:Y:S02]  /*4580*/  IMAD.MOV R163, RZ, RZ, -R163 ;  /* 0x000000ffffa37224 */ /* 0x000fe400078e0aa3 */
[----:B------:R-:W-:Y:S01]  /*4590*/  IMAD.MOV R2, RZ, RZ, -R2 ;  /* 0x000000ffff027224 */ /* 0x000fe200078e0a02 */
[----:B------:R-:W-:Y:S01]  /*45a0*/  IABS R124, R3 ;  /* 0x00000003007c7213 */ /* 0x000fe20000000000 */
[C---:B------:R-:W-:Y:S01]  /*45b0*/  IMAD R110, R39.reuse, R20, R110 ;  /* 0x00000014276e7224 */ /* 0x040fe200078e026e */
[----:B------:R1:W-:Y:S01]  /*45c0*/  STL [R1+0xf9c], R3 ;  /* 0x000f9c0301007387 */ /* 0x0003e20000100800 */
[----:B------:R-:W-:-:S02]  /*45d0*/  IMAD R112, R39, R19, R112 ;  /* 0x0000001327707224 */ /* 0x000fc400078e0270 */
[C---:B------:R-:W-:Y:S01]  /*45e0*/  IMAD R163, R39.reuse, R163, R22 ;  /* 0x000000a327a37224 */ /* 0x040fe200078e0216 */
[----:B------:R2:W-:Y:S01]  /*45f0*/  STL [R1+0xf84], R11 ;  /* 0x000f840b01007387 */ /* 0x0005e20000100800 */
[----:B------:R-:W-:Y:S02]  /*4600*/  IMAD R104, R39, R2, R104 ;  /* 0x0000000227687224 */ /* 0x000fe400078e0268 */
[----:B------:R-:W-:Y:S01]  /*4610*/  IMAD.HI.U32 R20, R7, R120, RZ ;  /* 0x0000007807147227 */ /* 0x000fe200078e00ff */
[----:B------:R3:W-:Y:S01]  /*4620*/  STL [R1+0xf80], R10 ;  /* 0x000f800a01007387 */ /* 0x0007e20000100800 */
[----:B-1----:R-:W-:Y:S02]  /*4630*/  LOP3.LUT R3, R77, 0x154, RZ, 0xfc, !PT ;  /* 0x000001544d037812 */ /* 0x002fe400078efcff */
[----:B------:R-:W-:Y:S01]  /*4640*/  IMAD.HI.U32 R19, R7, R122, RZ ;  /* 0x0000007a07137227 */ /* 0x000fe200078e00ff */
[----:B------:R1:W-:Y:S01]  /*4650*/  STL [R1+0xf7c], R9 ;  /* 0x000f7c0901007387 */ /* 0x0003e20000100800 */
[----:B--2---:R-:W-:-:S02]  /*4660*/  LOP3.LUT R11, R77, 0x156, RZ, 0xfc, !PT ;  /* 0x000001564d0b7812 */ /* 0x004fc400078efcff */
[C---:B------:R-:W-:Y:S01]  /*4670*/  IMAD.HI.U32 R22, R7.reuse, R106, RZ ;  /* 0x0000006a07167227 */ /* 0x040fe200078e00ff */
[----:B------:R2:W-:Y:S01]  /*4680*/  STL [R1+0xf78], R6 ;  /* 0x000f780601007387 */ /* 0x0005e20000100800 */
[----:B------:R-:W-:Y:S02]  /*4690*/  IABS R134, R3 ;  /* 0x0000000300867213 */ /* 0x000fe40000000000 */
[----:B------:R-:W-:Y:S01]  /*46a0*/  IMAD.HI.U32 R2, R7, R18, RZ ;  /* 0x0000001207027227 */ /* 0x000fe200078e00ff */
[C---:B---3--:R-:W-:Y:S01]  /*46b0*/  LOP3.LUT R10, R77.reuse, 0x158, RZ, 0xfc, !PT ;  /* 0x000001584d0a7812 */ /* 0x048fe200078efcff */
[----:B------:R3:W-:Y:S01]  /*46c0*/  STL [R1+0xf74], R3 ;  /* 0x000f740301007387 */ /* 0x0007e20000100800 */
[----:B-1----:R-:W-:Y:S01]  /*46d0*/  LOP3.LUT R9, R77, 0x15a, RZ, 0xfc, !PT ;  /* 0x0000015a4d097812 */ /* 0x002fe200078efcff */
[----:B------:R-:W-:Y:S01]  /*46e0*/  IMAD R108, R39, R21, R108 ;  /* 0x00000015276c7224 */ /* 0x000fe200078e026c */
[----:B------:R-:W-:Y:S01]  /*46f0*/  IABS R38, R10 ;  /* 0x0000000a00267213 */ /* 0x000fe20000000000 */
[----:B------:R-:W-:Y:S01]  /*4700*/  IMAD.MOV R20, RZ, RZ, -R20 ;  /* 0x000000ffff147224 */ /* 0x000fe200078e0a14 */
[----:B--2---:R-:W-:Y:S01]  /*4710*/  LOP3.LUT R6, R77, 0x15c, RZ, 0xfc, !PT ;  /* 0x0000015c4d067812 */ /* 0x004fe200078efcff */
[----:B------:R-:W-:Y:S01]  /*4720*/  IMAD.MOV R19, RZ, RZ, -R19 ;  /* 0x000000ffff137224 */ /* 0x000fe200078e0a13 */
[----:B------:R-:W-:Y:S01]  /*4730*/  IABS R140, R9 ;  /* 0x00000009008c7213 */ /* 0x000fe20000000000 */
[----:B------:R-:W-:Y:S01]  /*4740*/  IMAD.MOV R22, RZ, RZ, -R22 ;  /* 0x000000ffff167224 */ /* 0x000fe200078e0a16 */
[----:B------:R-:W-:Y:S01]  /*4750*/  IABS R142, R6 ;  /* 0x00000006008e7213 */ /* 0x000fe20000000000 */
[----:B------:R-:W-:Y:S01]  /*4760*/  IMAD.MOV R2, RZ, RZ, -R2 ;  /* 0x000000ffff027224 */ /* 0x000fe200078e0a02 */
[----:B------:R1:W-:Y:S01]  /*4770*/  STL [R1+0xf48], R11 ;  /* 0x000f480b01007387 */ /* 0x0003e20000100800 */
[----:B------:R-:W-:Y:S01]  /*4780*/  IMAD.HI.U32 R21, R7, R118, RZ ;  /* 0x0000007607157227 */ /* 0x000fe200078e00ff */
[----:B---3--:R-:W-:-:S02]  /*4790*/  LOP3.LUT R3, R77, 0x15e, RZ, 0xfc, !PT ;  /* 0x0000015e4d037812 */ /* 0x008fc400078efcff */
[----:B------:R2:W-:Y:S01]  /*47a0*/  STL [R1+0xf44], R10 ;  /* 0x000f440a01007387 */ /* 0x0005e20000100800 */
[C---:B------:R-:W-:Y:S01]  /*47b0*/  IMAD R120, R39.reuse, R20, R120 ;  /* 0x0000001427787224 */ /* 0x040fe200078e0278 */
[----:B------:R-:W-:Y:S01]  /*47c0*/  IABS R136, R11 ;  /* 0x0000000b00887213 */ /* 0x000fe20000000000 */
[C---:B------:R-:W-:Y:S01]  /*47d0*/  IMAD R122, R39.reuse, R19, R122 ;  /* 0x00000013277a7224 */ /* 0x040fe200078e027a */
[----:B------:R3:W-:Y:S01]  /*47e0*/  STL [R1+0xf40], R9 ;  /* 0x000f400901007387 */ /* 0x0007e20000100800 */
[----:B------:R-:W-:Y:S01]  /*47f0*/  IMAD R106, R39, R22, R106 ;  /* 0x00000016276a7224 */ /* 0x000fe200078e026a */
[----:B-1----:R-:W-:Y:S01]  /*4800*/  LOP3.LUT R11, R77, 0x160, RZ, 0xfc, !PT ;  /* 0x000001604d0b7812 */ /* 0x002fe200078efcff */
[----:B------:R-:W-:Y:S01]  /*4810*/  IMAD R18, R39, R2, R18 ;  /* 0x0000000227127224 */ /* 0x000fe200078e0212 */
[----:B------:R1:W-:Y:S01]  /*4820*/  STL [R1+0xf34], R6 ;  /* 0x000f340601007387 */ /* 0x0003e20000100800 */
[----:B------:R-:W-:Y:S01]  /*4830*/  IMAD.MOV R21, RZ, RZ, -R21 ;  /* 0x000000ffff157224 */ /* 0x000fe200078e0a15 */
[----:B------:R-:W-:Y:S01]  /*4840*/  IABS R144, R3 ;  /* 0x0000000300907213 */ /* 0x000fe20000000000 */
[----:B------:R-:W-:Y:S01]  /*4850*/  IMAD.HI.U32 R20, R7, R130, RZ ;  /* 0x0000008207147227 */ /* 0x000fe200078e00ff */
[C---:B--2---:R-:W-:Y:S01]  /*4860*/  LOP3.LUT R10, R77.reuse, 0x162, RZ, 0xfc, !PT ;  /* 0x000001624d0a7812 */ /* 0x044fe200078efcff */
[----:B------:R2:W-:Y:S01]  /*4870*/  STL [R1+0xf30], R3 ;  /* 0x000f300301007387 */ /* 0x0005e20000100800 */
[----:B---3--:R-:W-:Y:S01]  /*4880*/  LOP3.LUT R9, R77, 0x164, RZ, 0xfc, !PT ;  /* 0x000001644d097812 */ /* 0x008fe200078efcff */
[----:B------:R-:W-:Y:S01]  /*4890*/  IMAD.HI.U32 R19, R7, R132, RZ ;  /* 0x0000008407137227 */ /* 0x000fe200078e00ff */
[----:B------:R-:W-:Y:S01]  /*48a0*/  IADD3 R20, -R20, RZ, RZ ;  /* 0x000000ff14147210 */ /* 0x000fe20007ffe1ff */
[----:B------:R3:W-:Y:S01]  /*48b0*/  STL [R1+0xf18], R11 ;  /* 0x000f180b01007387 */ /* 0x0007e20000100800 */
[----:B-1----:R-:W-:Y:S01]  /*48c0*/  LOP3.LUT R6, R77, 0x166, RZ, 0xfc, !PT ;  /* 0x000001664d067812 */ /* 0x002fe200078efcff */
[C---:B------:R-:W-:Y:S01]  /*48d0*/  IMAD.HI.U32 R22, R7.reuse, R116, RZ ;  /* 0x0000007407167227 */ /* 0x040fe200078e00ff */
[----:B------:R-:W-:Y:S01]  /*48e0*/  IABS R146, R11 ;  /* 0x0000000b00927213 */ /* 0x000fe20000000000 */
[----:B------:R1:W-:Y:S01]  /*48f0*/  STL [R1+0xf14], R10 ;  /* 0x000f140a01007387 */ /* 0x0003e20000100800 */
[----:B------:R-:W-:Y:S01]  /*4900*/  IABS R152, R6 ;  /* 0x0000000600987213 */ /* 0x000fe20000000000 */
[----:B------:R-:W-:Y:S01]  /*4910*/  IMAD.HI.U32 R2, R7, R124, RZ ;  /* 0x0000007c07027227 */ /* 0x000fe200078e00ff */
[----:B--2---:R-:W-:Y:S01]  /*4920*/  LOP3.LUT R3, R77, 0x168, RZ, 0xfc, !PT ;  /* 0x000001684d037812 */ /* 0x004fe200078efcff */
[----:B------:R-:W-:Y:S01]  /*4930*/  STL [R1+0xf10], R9 ;  /* 0x000f100901007387 */ /* 0x000fe20000100800 */
[----:B------:R-:W-:Y:S01]  /*4940*/  IABS R148, R10 ;  /* 0x0000000a00947213 */ /* 0x000fe20000000000 */
[----:B------:R-:W-:Y:S01]  /*4950*/  IMAD R118, R39, R21, R118 ;  /* 0x0000001527767224 */ /* 0x000fe200078e0276 */
[C---:B---3--:R-:W-:Y:S01]  /*4960*/  LOP3.LUT R11, R77.reuse, 0x16a, RZ, 0xfc, !PT ;  /* 0x0000016a4d0b7812 */ /* 0x048fe200078efcff */
[----:B------:R-:W-:Y:S01]  /*4970*/  IMAD.MOV R19, RZ, RZ, -R19 ;  /* 0x000000ffff137224 */ /* 0x000fe200078e0a13 */
[----:B------:R2:W-:Y:S01]  /*4980*/  STL [R1+0xf0c], R6 ;  /* 0x000f0c0601007387 */ /* 0x0005e20000100800 */
[----:B------:R-:W-:Y:S01]  /*4990*/  IMAD.MOV R22, RZ, RZ, -R22 ;  /* 0x000000ffff167224 */ /* 0x000fe200078e0a16 */
[----:B------:R-:W-:Y:S01]  /*49a0*/  IABS R154, R3 ;  /* 0x00000003009a7213 */ /* 0x000fe20000000000 */
[----:B------:R-:W-:Y:S01]  /*49b0*/  IMAD.MOV R2, RZ, RZ, -R2 ;  /* 0x000000ffff027224 */ /* 0x000fe200078e0a02 */
[----:B-1----:R-:W-:Y:S01]  /*49c0*/  LOP3.LUT R10, R77, 0x16c, RZ, 0xfc, !PT ;  /* 0x0000016c4d0a7812 */ /* 0x002fe200078efcff */
[----:B------:R-:W-:Y:S01]  /*49d0*/  IMAD.HI.U32 R21, R7, R138, RZ ;  /* 0x0000008a07157227 */ /* 0x000fe200078e00ff */
[----:B------:R1:W-:Y:S01]  /*49e0*/  STL [R1+0xf08], R3 ;  /* 0x000f080301007387 */ /* 0x0003e20000100800 */
[----:B------:R-:W-:-:S02]  /*49f0*/  IABS R156, R11 ;  /* 0x0000000b009c7213 */ /* 0x000fc40000000000 */
[----:B------:R-:W-:Y:S01]  /*4a00*/  IMAD R132, R39, R19, R132 ;  /* 0x0000001327847224 */ /* 0x000fe200078e0284 */
[----:B--2---:R-:W-:Y:S01]  /*4a10*/  LOP3.LUT R6, R77, 0x170, RZ, 0xfc, !PT ;  /* 0x000001704d067812 */ /* 0x004fe200078efcff */
[C---:B------:R-:W-:Y:S01]  /*4a20*/  IMAD R116, R39.reuse, R22, R116 ;  /* 0x0000001627747224 */ /* 0x040fe200078e0274 */
[----:B------:R2:W-:Y:S01]  /*4a30*/  STL [R1+0xef0], R11 ;  /* 0x000ef00b01007387 */ /* 0x0005e20000100800 */
[----:B------:R-:W-:Y:S01]  /*4a40*/  IMAD R124, R39, R2, R124 ;  /* 0x00000002277c7224 */ /* 0x000fe200078e027c */
[----:B------:R-:W-:Y:S01]  /*4a50*/  IABS R164, R6 ;  /* 0x0000000600a47213 */ /* 0x000fe20000000000 */
[----:B------:R-:W-:Y:S01]  /*4a60*/  IMAD.MOV R21, RZ, RZ, -R21 ;  /* 0x000000ffff157224 */ /* 0x000fe200078e0a15 */
[----:B-1----:R-:W-:Y:S01]  /*4a70*/  LOP3.LUT R3, R77, 0x172, RZ, 0xfc, !PT ;  /* 0x000001724d037812 */ /* 0x002fe200078efcff */
[----:B------:R-:W-:Y:S01]  /*4a80*/  IMAD.HI.U32 R19, R7, R142, RZ ;  /* 0x0000008e07137227 */ /* 0x000fe200078e00ff */
[----:B------:R1:W-:Y:S01]  /*4a90*/  STL [R1+0xeec], R10 ;  /* 0x000eec0a01007387 */ /* 0x0003e20000100800 */
[----:B------:R-:W-:-:S02]  /*4aa0*/  IABS R158, R10 ;  /* 0x0000000a009e7213 */ /* 0x000fc40000000000 */
[----:B------:R-:W-:Y:S01]  /*4ab0*/  IMAD.HI.U32 R22, R7, R128, RZ ;  /* 0x0000008007167227 */ /* 0x000fe200078e00ff */
[----:B--2---:R-:W-:Y:S02]  /*4ac0*/  LOP3.LUT R11, R77, 0x174, RZ, 0xfc, !PT ;  /* 0x000001744d0b7812 */ /* 0x004fe400078efcff */
[----:B------:R-:W-:Y:S01]  /*4ad0*/  IABS R174, R3 ;  /* 0x0000000300ae7213 */ /* 0x000fe20000000000 */
[----:B------:R-:W-:Y:S01]  /*4ae0*/  IMAD.HI.U32 R2, R7, R134, RZ ;  /* 0x0000008607027227 */ /* 0x000fe200078e00ff */
[----:B------:R-:W-:Y:S02]  /*4af0*/  IABS R166, R11 ;  /* 0x0000000b00a67213 */ /* 0x000fe40000000000 */
[----:B-1----:R-:W-:Y:S01]  /*4b00*/  LOP3.LUT R10, R77, 0x176, RZ, 0xfc, !PT ;  /* 0x000001764d0a7812 */ /* 0x002fe200078efcff */
[----:B------:R-:W-:Y:S02]  /*4b10*/  IMAD R130, R39, R20, R130 ;  /* 0x0000001427827224 */ /* 0x000fe400078e0282 */
[----:B------:R-:W-:Y:S01]  /*4b20*/  IMAD.HI.U32 R20, R7, R140, RZ ;  /* 0x0000008c07147227 */ /* 0x000fe200078e00ff */
[----:B------:R-:W-:-:S03]  /*4b30*/  IABS R168, R10 ;  /* 0x0000000a00a87213 */ /* 0x000fc60000000000 */
[----:B------:R-:W-:Y:S02]  /*4b40*/  IMAD R138, R39, R21, R138 ;  /* 0x00000015278a7224 */ /* 0x000fe400078e028a */
[----:B------:R-:W-:Y:S02]  /*4b50*/  IMAD.MOV R19, RZ, RZ, -R19 ;  /* 0x000000ffff137224 */ /* 0x000fe400078e0a13 */
[----:B------:R-:W-:Y:S02]  /*4b60*/  IMAD.MOV R22, RZ, RZ, -R22 ;  /* 0x000000ffff167224 */ /* 0x000fe400078e0a16 */
[----:B------:R-:W-:Y:S02]  /*4b70*/  IMAD.MOV R2, RZ, RZ, -R2 ;  /* 0x000000ffff027224 */ /* 0x000fe400078e0a02 */
[----:B------:R-:W-:-:S04]  /*4b80*/  IMAD.HI.U32 R21, R7, R38, RZ ;  /* 0x0000002607157227 */ /* 0x000fc800078e00ff */
[----:B------:R-:W-:Y:S02]  /*4b90*/  IMAD.MOV R20, RZ, RZ, -R20 ;  /* 0x000000ffff147224 */ /* 0x000fe400078e0a14 */
[C---:B------:R-:W-:Y:S01]  /*4ba0*/  IMAD R142, R39.reuse, R19, R142 ;  /* 0x00000013278e7224 */ /* 0x040fe200078e028e */
[----:B------:R-:W-:Y:S01]  /*4bb0*/  IABS R19, R9 ;  /* 0x0000000900137213 */ /* 0x000fe20000000000 */
[----:B------:R-:W-:Y:S01]  /*4bc0*/  IMAD R128, R39, R22, R128 ;  /* 0x0000001627807224 */ /* 0x000fe200078e0280 */
[----:B------:R-:W-:Y:S01]  /*4bd0*/  LOP3.LUT R9, R77, 0x16e, RZ, 0xfc, !PT ;  /* 0x0000016e4d097812 */ /* 0x000fe200078efcff */
[----:B------:R-:W-:Y:S02]  /*4be0*/  IMAD R134, R39, R2, R134 ;  /* 0x0000000227867224 */ /* 0x000fe400078e0286 */
[----:B------:R-:W-:Y:S01]  /*4bf0*/  IMAD.MOV R21, RZ, RZ, -R21 ;  /* 0x000000ffff157224 */ /* 0x000fe200078e0a15 */
[----:B------:R-:W-:Y:S01]  /*4c00*/  IABS R160, R9 ;  /* 0x0000000900a07213 */ /* 0x000fe20000000000 */
[C---:B------:R-:W-:Y:S01]  /*4c10*/  IMAD.HI.U32 R22, R7.reuse, R136, RZ ;  /* 0x0000008807167227 */ /* 0x040fe200078e00ff */
[----:B------:R1:W-:Y:S03]  /*4c20*/  STL [R1+0xee8], R9 ;  /* 0x000ee80901007387 */ /* 0x0003e60000100800 */
[----:B------:R-:W-:Y:S01]  /*4c30*/  IMAD.HI.U32 R2, R7, R144, RZ ;  /* 0x0000009007027227 */ /* 0x000fe200078e00ff */
[----:B------:R2:W-:Y:S03]  /*4c40*/  STL [R1+0xee4], R6 ;  /* 0x000ee40601007387 */ /* 0x0005e60000100800 */
[----:B------:R-:W-:Y:S01]  /*4c50*/  IMAD R140, R39, R20, R140 ;  /* 0x00000014278c7224 */ /* 0x000fe200078e028c */
[----:B------:R3:W-:Y:S01]  /*4c60*/  STL [R1+0xee0], R3 ;  /* 0x000ee00301007387 */ /* 0x0007e20000100800 */
[----:B------:R-:W-:Y:S01]  /*4c70*/  IMAD.HI.U32 R20, R7, R152, RZ ;  /* 0x0000009807147227 */ /* 0x000fe200078e00ff */
[----:B-1----:R-:W-:-:S02]  /*4c80*/  LOP3.LUT R9, R77, 0x178, RZ, 0xfc, !PT ;  /* 0x000001784d097812 */ /* 0x002fc400078efcff */
[----:B------:R1:W-:Y:S01]  /*4c90*/  STL [R1+0xeb0], R11 ;  /* 0x000eb00b01007387 */ /* 0x0003e20000100800 */
[----:B------:R-:W-:Y:S01]  /*4ca0*/  IMAD R38, R39, R21, R38 ;  /* 0x0000001527267224 */ /* 0x000fe200078e0226 */
[----:B------:R-:W-:Y:S01]  /*4cb0*/  IADD3 R20, -R20, RZ, RZ ;  /* 0x000000ff14147210 */ /* 0x000fe20007ffe1ff */
[----:B------:R-:W-:Y:S01]  /*4cc0*/  IMAD.MOV R22, RZ, RZ, -R22 ;  /* 0x000000ffff167224 */ /* 0x000fe200078e0a16 */
[----:B--2---:R-:W-:Y:S01]  /*4cd0*/  LOP3.LUT R6, R77, 0x17a, RZ, 0xfc, !PT ;  /* 0x0000017a4d067812 */ /* 0x004fe200078efcff */
[----:B------:R-:W-:Y:S01]  /*4ce0*/  IMAD.MOV R2, RZ, RZ, -R2 ;  /* 0x000000ffff027224 */ /* 0x000fe200078e0a02 */
[----:B------:R-:W-:Y:S01]  /*4cf0*/  IABS R170, R9 ;  /* 0x0000000900aa7213 */ /* 0x000fe20000000000 */
[----:B------:R-:W-:Y:S01]  /*4d00*/  IMAD.HI.U32 R25, R7, R146, RZ ;  /* 0x0000009207197227 */ /* 0x000fe200078e00ff */
[----:B------:R-:W-:Y:S01]  /*4d10*/  IABS R172, R6 ;  /* 0x0000000600ac7213 */ /* 0x000fe20000000000 */
[----:B------:R2:W-:Y:S01]  /*4d20*/  STL [R1+0xeac], R10 ;  /* 0x000eac0a01007387 */ /* 0x0005e20000100800 */
[----:B---3--:R-:W-:Y:S01]  /*4d30*/  LOP3.LUT R3, R77, 0x17c, RZ, 0xfc, !PT ;  /* 0x0000017c4d037812 */ /* 0x008fe200078efcff */
[----:B------:R-:W-:Y:S01]  /*4d40*/  IMAD.HI.U32 R21, R7, R19, RZ ;  /* 0x0000001307157227 */ /* 0x000fe200078e00ff */
[----:B-1----:R-:W-:Y:S01]  /*4d50*/  LOP3.LUT R11, R77, 0x17e, RZ, 0xfc, !PT ;  /* 0x0000017e4d0b7812 */ /* 0x002fe200078efcff */
[----:B------:R1:W-:Y:S01]  /*4d60*/  STL [R1+0xea8], R9 ;  /* 0x000ea80901007387 */ /* 0x0003e20000100800 */
[----:B------:R-:W-:Y:S01]  /*4d70*/  IABS R43, R3 ;  /* 0x00000003002b7213 */ /* 0x000fe20000000000 */
[C---:B------:R-:W-:Y:S01]  /*4d80*/  IMAD R136, R39.reuse, R22, R136 ;  /* 0x0000001627887224 */ /* 0x040fe200078e0288 */
[----:B------:R-:W-:Y:S01]  /*4d90*/  IABS R176, R11 ;  /* 0x0000000b00b07213 */ /* 0x000fe20000000000 */
[----:B------:R-:W-:Y:S01]  /*4da0*/  IMAD R144, R39, R2, R144 ;  /* 0x0000000227907224 */ /* 0x000fe200078e0290 */
[----:B------:R3:W-:Y:S01]  /*4db0*/  STL [R1+0xea4], R6 ;  /* 0x000ea40601007387 */ /* 0x0007e20000100800 */
[----:B------:R-:W-:Y:S01]  /*4dc0*/  IMAD.MOV R25, RZ, RZ, -R25 ;  /* 0x000000ffff197224 */ /* 0x000fe200078e0a19 */
[----:B--2---:R-:W-:Y:S01]  /*4dd0*/  LOP3.LUT R10, R77, 0x180, RZ, 0xfc, !PT ;  /* 0x000001804d0a7812 */ /* 0x004fe200078efcff */
[----:B------:R-:W-:Y:S01]  /*4de0*/  IMAD.MOV R21, RZ, RZ, -R21 ;  /* 0x000000ffff157224 */ /* 0x000fe200078e0a15 */
[----:B------:R2:W-:Y:S01]  /*4df0*/  STL [R1+0xea0], R3 ;  /* 0x000ea00301007387 */ /* 0x0005e20000100800 */
[----:B------:R-:W-:Y:S01]  /*4e00*/  IMAD.HI.U32 R22, R7, R148, RZ ;  /* 0x0000009407167227 */ /* 0x000fe200078e00ff */
[----:B-1----:R-:W-:-:S02]  /*4e10*/  LOP3.LUT R9, R77, 0x182, RZ, 0xfc, !PT ;  /* 0x000001824d097812 */ /* 0x002fc400078efcff */
[----:B------:R1:W-:Y:S01]  /*4e20*/  STL [R1+0xe1c], R11 ;  /* 0x000e1c0b01007387 */ /* 0x0003e20000100800 */
[----:B------:R-:W-:Y:S01]  /*4e30*/  IMAD.HI.U32 R2, R7, R154, RZ ;  /* 0x0000009a07027227 */ /* 0x000fe200078e00ff */
[----:B---3--:R-:W-:Y:S02]  /*4e40*/  LOP3.LUT R6, R77, 0x184, RZ, 0xfc, !PT ;  /* 0x000001844d067812 */ /* 0x008fe400078efcff */
[----:B------:R-:W-:Y:S01]  /*4e50*/  IABS R180, R9 ;  /* 0x0000000900b47213 */ /* 0x000fe20000000000 */
[C---:B------:R-:W-:Y:S01]  /*4e60*/  IMAD R152, R39.reuse, R20, R152 ;  /* 0x0000001427987224 */ /* 0x040fe200078e0298 */
[----:B------:R-:W-:Y:S01]  /*4e70*/  IABS R182, R6 ;  /* 0x0000000600b67213 */ /* 0x000fe20000000000 */
[C---:B------:R-:W-:Y:S01]  /*4e80*/  IMAD R146, R39.reuse, R25, R146 ;  /* 0x0000001927927224 */ /* 0x040fe200078e0292 */
[----:B------:R3:W-:Y:S01]  /*4e90*/  STL [R1+0xe6c], R10 ;  /* 0x000e6c0a01007387 */ /* 0x0007e20000100800 */
[----:B------:R-:W-:Y:S01]  /*4ea0*/  IMAD R19, R39, R21, R19 ;  /* 0x0000001527137224 */ /* 0x000fe200078e0213 */
[----:B--2---:R-:W-:Y:S01]  /*4eb0*/  LOP3.LUT R3, R77, 0x186, RZ, 0xfc, !PT ;  /* 0x000001864d037812 */ /* 0x004fe200078efcff */
[----:B------:R-:W-:Y:S01]  /*4ec0*/  IMAD.HI.U32 R20, R7, R164, RZ ;  /* 0x000000a407147227 */ /* 0x000fe200078e00ff */
[----:B------:R2:W-:Y:S01]  /*4ed0*/  STL [R1+0xe68], R9 ;  /* 0x000e680901007387 */ /* 0x0005e20000100800 */
[----:B------:R-:W-:-:S02]  /*4ee0*/  IABS R178, R10 ;  /* 0x0000000a00b27213 */ /* 0x000fc40000000000 */
[----:B------:R-:W-:Y:S01]  /*4ef0*/  IMAD.MOV R22, RZ, RZ, -R22 ;  /* 0x000000ffff167224 */ /* 0x000fe200078e0a16 */
[----:B------:R4:W-:Y:S01]  /*4f00*/  STL [R1+0xe84], R6 ;  /* 0x000e840601007387 */ /* 0x0009e20000100800 */
[----:B------:R-:W-:Y:S01]  /*4f10*/  IMAD.MOV R2, RZ, RZ, -R2 ;  /* 0x000000ffff027224 */ /* 0x000fe200078e0a02 */
[----:B-1----:R-:W-:Y:S01]  /*4f20*/  LOP3.LUT R11, R77, 0x188, RZ, 0xfc, !PT ;  /* 0x000001884d0b7812 */ /* 0x002fe200078efcff */
[----:B------:R-:W-:Y:S01]  /*4f30*/  IMAD.HI.U32 R25, R7, R156, RZ ;  /* 0x0000009c07197227 */ /* 0x000fe200078e00ff */
[----:B---3--:R-:W-:Y:S01]  /*4f40*/  LOP3.LUT R10, R77, 0x18a, RZ, 0xfc, !PT ;  /* 0x0000018a4d0a7812 */ /* 0x008fe200078efcff */
[----:B------:R1:W-:Y:S01]  /*4f50*/  STL [R1+0xe9c], R3 ;  /* 0x000e9c0301007387 */ /* 0x0003e20000100800 */
[----:B------:R-:W-:Y:S01]  /*4f60*/  IABS R184, R3 ;  /* 0x0000000300b87213 */ /* 0x000fe20000000000 */
[----:B------:R-:W-:Y:S01]  /*4f70*/  IMAD.HI.U32 R21, R7, R160, RZ ;  /* 0x000000a007157227 */ /* 0x000fe200078e00ff */
[C---:B--2---:R-:W-:Y:S01]  /*4f80*/  LOP3.LUT R9, R77.reuse, 0x18c, RZ, 0xfc, !PT ;  /* 0x0000018c4d097812 */ /* 0x044fe200078efcff */
[----:B------:R-:W-:Y:S01]  /*4f90*/  STL [R1+0xe18], R11 ;  /* 0x000e180b01007387 */ /* 0x000fe20000100800 */
[----:B----4-:R-:W-:Y:S01]  /*4fa0*/  LOP3.LUT R6, R77, 0x18e, RZ, 0xfc, !PT ;  /* 0x0000018e4d067812 */ /* 0x010fe200078efcff */
[----:B------:R-:W-:Y:S01]  /*4fb0*/  IMAD.MOV R20, RZ, RZ, -R20 ;  /* 0x000000ffff147224 */ /* 0x000fe200078e0a14 */
[----:B------:R-:W-:Y:S01]  /*4fc0*/  IABS R188, R10 ;  /* 0x0000000a00bc7213 */ /* 0x000fe20000000000 */
[C---:B------:R-:W-:Y:S01]  /*4fd0*/  IMAD R148, R39.reuse, R22, R148 ;  /* 0x0000001627947224 */ /* 0x040fe200078e0294 */
[----:B------:R-:W-:Y:S01]  /*4fe0*/  IABS R192, R6 ;  /* 0x0000000600c07213 */ /* 0x000fe20000000000 */
[----:B------:R-:W-:Y:S01]  /*4ff0*/  IMAD R154, R39, R2, R154 ;  /* 0x00000002279a7224 */ /* 0x000fe200078e029a */
[----:B------:R2:W-:Y:S01]  /*5000*/  STL [R1+0xe64], R10 ;  /* 0x000e640a01007387 */ /* 0x0005e20000100800 */
[----:B------:R-:W-:Y:S01]  /*5010*/  IMAD.MOV R25, RZ, RZ, -R25 ;  /* 0x000000ffff197224 */ /* 0x000fe200078e0a19 */
[----:B-1----:R-:W-:Y:S01]  /*5020*/  LOP3.LUT R3, R77, 0x190, RZ, 0xfc, !PT ;  /* 0x000001904d037812 */ /* 0x002fe200078efcff */
[----:B------:R-:W-:Y:S01]  /*5030*/  IMAD.MOV R21, RZ, RZ, -R21 ;  /* 0x000000ffff157224 */ /* 0x000fe200078e0a15 */
[----:B------:R1:W-:Y:S01]  /*5040*/  STL [R1+0xe78], R9 ;  /* 0x000e780901007387 */ /* 0x0003e20000100800 */
[----:B------:R-:W-:Y:S01]  /*5050*/  IMAD.HI.U32 R22, R7, R158, RZ ;  /* 0x0000009e07167227 */ /* 0x000fe200078e00ff */
[----:B------:R-:W-:-:S02]  /*5060*/  IABS R190, R9 ;  /* 0x0000000900be7213 */ /* 0x000fc40000000000 */
[----:B------:R3:W-:Y:S01]  /*5070*/  STL [R1+0xe74], R6 ;  /* 0x000e740601007387 */ /* 0x0007e20000100800 */
[----:B------:R-:W-:Y:S01]  /*5080*/  IMAD.HI.U32 R2, R7, R174, RZ ;  /* 0x000000ae07027227 */ /* 0x000fe200078e00ff */
[----:B--2---:R-:W-:Y:S02]  /*5090*/  LOP3.LUT R10, R77, 0x194, RZ, 0xfc, !PT ;  /* 0x000001944d0a7812 */ /* 0x004fe400078efcff */
[----:B------:R-:W-:Y:S01]  /*50a0*/  IABS R194, R3 ;  /* 0x0000000300c27213 */ /* 0x000fe20000000000 */
[----:B------:R-:W-:Y:S01]  /*50b0*/  IMAD R164, R39, R20, R164 ;  /* 0x0000001427a47224 */ /* 0x000fe200078e02a4 */
[----:B-1----:R-:W-:Y:S01]  /*50c0*/  LOP3.LUT R9, R77, 0x196, RZ, 0xfc, !PT ;  /* 0x000001964d097812 */ /* 0x002fe200078efcff */
[C---:B------:R-:W-:Y:S01]  /*50d0*/  IMAD R156, R39.reuse, R25, R156 ;  /* 0x00000019279c7224 */ /* 0x040fe200078e029c */
[----:B------:R1:W-:Y:S01]  /*50e0*/  STL [R1+0xe94], R3 ;  /* 0x000e940301007387 */ /* 0x0003e20000100800 */
[----:B------:R-:W-:Y:S01]  /*50f0*/  IMAD R160, R39, R21, R160 ;  /* 0x0000001527a07224 */ /* 0x000fe200078e02a0 */
[----:B---3--:R-:W-:Y:S01]  /*5100*/  LOP3.LUT R6, R77, 0x198, RZ, 0xfc, !PT ;  /* 0x000001984d067812 */ /* 0x008fe200078efcff */
[----:B------:R-:W-:Y:S01]  /*5110*/  IMAD.HI.U32 R20, R7, R172, RZ ;  /* 0x000000ac07147227 */ /* 0x000fe200078e00ff */
[----:B------:R-:W-:-:S02]  /*5120*/  IABS R200, R10 ;  /* 0x0000000a00c87213 */ /* 0x000fc40000000000 */
[----:B------:R-:W-:Y:S01]  /*5130*/  IABS R202, R6 ;  /* 0x0000000600ca7213 */ /* 0x000fe20000000000 */
[----:B------:R-:W-:Y:S01]  /*5140*/  IMAD.MOV R22, RZ, RZ, -R22 ;  /* 0x000000ffff167224 */ /* 0x000fe200078e0a16 */
[----:B------:R-:W-:Y:S01]  /*5150*/  IABS R210, R9 ;  /* 0x0000000900d27213 */ /* 0x000fe20000000000 */
[----:B------:R-:W-:Y:S01]  /*5160*/  IMAD.MOV R2, RZ, RZ, -R2 ;  /* 0x000000ffff027224 */ /* 0x000fe200078e0a02 */
[----:B-1----:R-:W-:Y:S01]  /*5170*/  LOP3.LUT R3, R77, 0x19a, RZ, 0xfc, !PT ;  /* 0x0000019a4d037812 */ /* 0x002fe200078efcff */
[----:B------:R-:W-:-:S03]  /*5180*/  IMAD.HI.U32 R25, R7, R166, RZ ;  /* 0x000000a607197227 */ /* 0x000fc600078e00ff */
[----:B------:R-:W-:Y:S01]  /*5190*/  IABS R204, R3 ;  /* 0x0000000300cc7213 */ /* 0x000fe20000000000 */
[----:B------:R-:W-:-:S04]  /*51a0*/  IMAD.HI.U32 R21, R7, R170, RZ ;  /* 0x000000aa07157227 */ /* 0x000fc800078e00ff */
[----:B------:R-:W-:Y:S02]  /*51b0*/  IMAD.MOV R20, RZ, RZ, -R20 ;  /* 0x000000ffff147224 */ /* 0x000fe400078e0a14 */
[C---:B------:R-:W-:Y:S02]  /*51c0*/  IMAD R158, R39.reuse, R22, R158 ;  /* 0x00000016279e7224 */ /* 0x040fe400078e029e */
[----:B------:R-:W-:Y:S02]  /*51d0*/  IMAD R174, R39, R2, R174 ;  /* 0x0000000227ae7224 */ /* 0x000fe400078e02ae */
[----:B------:R-:W-:Y:S02]  /*51e0*/  IMAD.MOV R25, RZ, RZ, -R25 ;  /* 0x000000ffff197224 */ /* 0x000fe400078e0a19 */
[----:B------:R-:W-:Y:S02]  /*51f0*/  IMAD.MOV R21, RZ, RZ, -R21 ;  /* 0x000000ffff157224 */ /* 0x000fe400078e0a15 */
[----:B------:R-:W-:-:S04]  /*5200*/  IMAD.HI.U32 R22, R7, R168, RZ ;  /* 0x000000a807167227 */ /* 0x000fc800078e00ff */
[----:B------:R-:W-:-:S04]  /*5210*/  IMAD.HI.U32 R2, R7, R43, RZ ;  /* 0x0000002b07027227 */ /* 0x000fc800078e00ff */
[C---:B------:R-:W-:Y:S01]  /*5220*/  IMAD R172, R39.reuse, R20, R172 ;  /* 0x0000001427ac7224 */ /* 0x040fe200078e02ac */
[----:B------:R-:W-:Y:S01]  /*5230*/  IADD3 R2, -R2, RZ, RZ ;  /* 0x000000ff02027210 */ /* 0x000fe20007ffe1ff */
[C---:B------:R-:W-:Y:S02]  /*5240*/  IMAD R166, R39.reuse, R25, R166 ;  /* 0x0000001927a67224 */ /* 0x040fe400078e02a6 */
[----:B------:R-:W-:Y:S02]  /*5250*/  IMAD R170, R39, R21, R170 ;  /* 0x0000001527aa7224 */ /* 0x000fe400078e02aa */
[----:B------:R-:W-:-:S04]  /*5260*/  IMAD.HI.U32 R20, R7, R182, RZ ;  /* 0x000000b607147227 */ /* 0x000fc800078e00ff */
[----:B------:R-:W-:Y:S02]  /*5270*/  IMAD.MOV R22, RZ, RZ, -R22 ;  /* 0x000000ffff167224 */ /* 0x000fe400078e0a16 */
[----:B------:R-:W-:-:S04]  /*5280*/  IMAD.HI.U32 R25, R7, R176, RZ ;  /* 0x000000b007197227 */ /* 0x000fc800078e00ff */
[----:B------:R-:W-:-:S04]  /*5290*/  IMAD.HI.U32 R21, R7, R180, RZ ;  /* 0x000000b407157227 */ /* 0x000fc800078e00ff */
[----:B------:R-:W-:Y:S02]  /*52a0*/  IMAD.MOV R20, RZ, RZ, -R20 ;  /* 0x000000ffff147224 */ /* 0x000fe400078e0a14 */
[----:B------:R-:W-:Y:S02]  /*52b0*/  IMAD R168, R39, R22, R168 ;  /* 0x0000001627a87224 */ /* 0x000fe400078e02a8 */
[----:B------:R-:W-:Y:S02]  /*52c0*/  IMAD.MOV R25, RZ, RZ, -R25 ;  /* 0x000000ffff197224 */ /* 0x000fe400078e0a19 */
[----:B------:R-:W-:Y:S02]  /*52d0*/  IMAD.MOV R21, RZ, RZ, -R21 ;  /* 0x000000ffff157224 */ /* 0x000fe400078e0a15 */
[----:B------:R-:W-:-:S04]  /*52e0*/  IMAD.HI.U32 R22, R7, R178, RZ ;  /* 0x000000b207167227 */ /* 0x000fc800078e00ff */
[----:B------:R-:W-:Y:S02]  /*52f0*/  IMAD R43, R39, R2, R43 ;  /* 0x00000002272b7224 */ /* 0x000fe400078e022b */
[----:B------:R-:W-:-:S04]  /*5300*/  IMAD.HI.U32 R2, R7, R184, RZ ;  /* 0x000000b807027227 */ /* 0x000fc800078e00ff */
        /* <DEDUP_REMOVED lines=11> */
[----:B------:R-:W-:Y:S01]  /*53c0*/  IMAD.MOV R2, RZ, RZ, -R2 ;  /* 0x000000ffff027224 */ /* 0x000fe200078e0a02 */
        /* <DEDUP_REMOVED lines=10> */
[----:B------:R-:W-:Y:S01]  /*5470*/  IMAD R184, R39, R2, R184 ;  /* 0x0000000227b87224 */ /* 0x000fe200078e02b8 */
        /* <DEDUP_REMOVED lines=8> */
[----:B--2---:R-:W-:Y:S01]  /*5500*/  LOP3.LUT R3, R77, 0x1a4, RZ, 0xfc, !PT ;  /* 0x000001a44d037812 */ /* 0x004fe200078efcff */
[----:B------:R-:W-:Y:S01]  /*5510*/  IMAD.MOV R22, RZ, RZ, -R22 ;  /* 0x000000ffff167224 */ /* 0x000fe200078e0a16 */
[----:B------:R2:W-:Y:S01]  /*5520*/  STL [R1+0xe2c], R10 ;  /* 0x000e2c0a01007387 */ /* 0x0005e20000100800 */
[----:B------:R-:W-:Y:S01]  /*5530*/  IMAD.HI.U32 R25, R7, R200, RZ ;  /* 0x000000c807197227 */ /* 0x000fe200078e00ff */
[----:B------:R-:W-:-:S02]  /*5540*/  IABS R214, R3 ;  /* 0x0000000300d67213 */ /* 0x000fc40000000000 */
[----:B------:R-:W-:Y:S01]  /*5550*/  STL [R1+0xe28], R9 ;  /* 0x000e280901007387 */ /* 0x000fe20000100800 */
[----:B------:R-:W-:Y:S01]  /*5560*/  IMAD.HI.U32 R21, R7, R202, RZ ;  /* 0x000000ca07157227 */ /* 0x000fe200078e00ff */
[C---:B-1----:R-:W-:Y:S02]  /*5570*/  LOP3.LUT R11, R77.reuse, 0x1a6, RZ, 0xfc, !PT ;  /* 0x000001a64d0b7812 */ /* 0x042fe400078efcff */
[----:B------:R1:W-:Y:S01]  /*5580*/  STL [R1+0xe24], R6 ;  /* 0x000e240601007387 */ /* 0x0003e20000100800 */
[----:B------:R-:W-:Y:S01]  /*5590*/  IMAD.MOV R2, RZ, RZ, -R2 ;  /* 0x000000ffff027224 */ /* 0x000fe200078e0a02 */
[----:B--2---:R-:W-:Y:S01]  /*55a0*/  LOP3.LUT R10, R77, 0x1a8, RZ, 0xfc, !PT ;  /* 0x000001a84d0a7812 */ /* 0x004fe200078efcff */
[----:B------:R-:W-:Y:S01]  /*55b0*/  IMAD R190, R39, R22, R190 ;  /* 0x0000001627be7224 */ /* 0x000fe200078e02be */
[----:B------:R2:W-:Y:S01]  /*55c0*/  STL [R1+0xe20], R3 ;  /* 0x000e200301007387 */ /* 0x0005e20000100800 */
[----:B------:R-:W-:Y:S01]  /*55d0*/  IMAD.MOV R25, RZ, RZ, -R25 ;  /* 0x000000ffff197224 */ /* 0x000fe200078e0a19 */
[----:B------:R-:W-:Y:S01]  /*55e0*/  IABS R218, R10 ;  /* 0x0000000a00da7213 */ /* 0x000fe20000000000 */
[----:B------:R-:W-:Y:S01]  /*55f0*/  IMAD.MOV R21, RZ, RZ, -R21 ;  /* 0x000000ffff157224 */ /* 0x000fe200078e0a15 */
[----:B------:R-:W-:Y:S01]  /*5600*/  STL [R1+0xe00], R11 ;  /* 0x000e000b01007387 */ /* 0x000fe20000100800 */
[----:B------:R-:W-:Y:S01]  /*5610*/  IMAD.HI.U32 R22, R7, R210, RZ ;  /* 0x000000d207167227 */ /* 0x000fe200078e00ff */
[----:B-1----:R-:W-:-:S02]  /*5620*/  LOP3.LUT R6, R77, 0x1ac, RZ, 0xfc, !PT ;  /* 0x000001ac4d067812 */ /* 0x002fc400078efcff */
[----:B------:R1:W-:Y:S01]  /*5630*/  STL [R1+0xdd4], R10 ;  /* 0x000dd40a01007387 */ /* 0x0003e20000100800 */
[----:B------:R-:W-:Y:S01]  /*5640*/  IMAD R194, R39, R2, R194 ;  /* 0x0000000227c27224 */ /* 0x000fe200078e02c2 */
[----:B--2---:R-:W-:Y:S01]  /*5650*/  LOP3.LUT R3, R77, 0x1ae, RZ, 0xfc, !PT ;  /* 0x000001ae4d037812 */ /* 0x004fe200078efcff */
[----:B------:R-:W-:Y:S01]  /*5660*/  IMAD.HI.U32 R2, R7, R204, RZ ;  /* 0x000000cc07027227 */ /* 0x000fe200078e00ff */
[----:B------:R-:W-:Y:S02]  /*5670*/  IABS R216, R11 ;  /* 0x0000000b00d87213 */ /* 0x000fe40000000000 */
[----:B------:R-:W-:Y:S01]  /*5680*/  IABS R224, R3 ;  /* 0x0000000300e07213 */ /* 0x000fe20000000000 */
[C---:B------:R-:W-:Y:S01]  /*5690*/  IMAD R200, R39.reuse, R25, R200 ;  /* 0x0000001927c87224 */ /* 0x040fe200078e02c8 */
[----:B------:R-:W-:Y:S01]  /*56a0*/  IABS R25, R9 ;  /* 0x0000000900197213 */ /* 0x000fe20000000000 */
[----:B------:R-:W-:Y:S01]  /*56b0*/  IMAD R202, R39, R21, R202 ;  /* 0x0000001527ca7224 */ /* 0x000fe200078e02ca */
[C---:B------:R-:W-:Y:S01]  /*56c0*/  LOP3.LUT R9, R77.reuse, 0x1aa, RZ, 0xfc, !PT ;  /* 0x000001aa4d097812 */ /* 0x040fe200078efcff */
[----:B------:R-:W-:Y:S01]  /*56d0*/  IMAD.MOV R22, RZ, RZ, -R22 ;  /* 0x000000ffff167224 */ /* 0x000fe200078e0a16 */
[----:B-1----:R-:W-:Y:S01]  /*56e0*/  LOP3.LUT R10, R77, 0x1b0, RZ, 0xfc, !PT ;  /* 0x000001b04d0a7812 */ /* 0x002fe200078efcff */
[----:B------:R-:W-:Y:S01]  /*56f0*/  IMAD.HI.U32 R21, R7, R212, RZ ;  /* 0x000000d407157227 */ /* 0x000fe200078e00ff */
[----:B------:R-:W-:Y:S01]  /*5700*/  IABS R220, R9 ;  /* 0x0000000900dc7213 */ /* 0x000fe20000000000 */
[----:B------:R1:W-:Y:S01]  /*5710*/  STL [R1+0xdd0], R9 ;  /* 0x000dd00901007387 */ /* 0x0003e20000100800 */
[----:B------:R-:W-:Y:S01]  /*5720*/  SHF.R.U32.HI R11, RZ, 0x6, R85 ;  /* 0x00000006ff0b7819 */ /* 0x000fe20000011655 */
[----:B------:R-:W-:Y:S01]  /*5730*/  IMAD.MOV R2, RZ, RZ, -R2 ;  /* 0x000000ffff027224 */ /* 0x000fe200078e0a02 */
[----:B------:R-:W-:Y:S01]  /*5740*/  IABS R226, R10 ;  /* 0x0000000a00e27213 */ /* 0x000fe20000000000 */
[----:B------:R-:W-:Y:S01]  /*5750*/  IMAD R210, R39, R22, R210 ;  /* 0x0000001627d27224 */ /* 0x000fe200078e02d2 */
[----:B------:R2:W-:Y:S01]  /*5760*/  STL [R1+0xdcc], R6 ;  /* 0x000dcc0601007387 */ /* 0x0005e20000100800 */
[----:B------:R-:W-:Y:S01]  /*5770*/  IMAD.MOV R21, RZ, RZ, -R21 ;  /* 0x000000ffff157224 */ /* 0x000fe200078e0a15 */
[----:B------:R-:W-:Y:S01]  /*5780*/  SGXT.U32 R11, R11, 0x1 ;  /* 0x000000010b0b781a */ /* 0x000fe20000000000 */
[----:B------:R-:W-:Y:S01]  /*5790*/  IMAD.HI.U32 R22, R7, R25, RZ ;  /* 0x0000001907167227 */ /* 0x000fe200078e00ff */
[----:B------:R3:W-:Y:S01]  /*57a0*/  STL [R1+0xdc8], R3 ;  /* 0x000dc80301007387 */ /* 0x0007e20000100800 */
[----:B-1----:R-:W-:-:S02]  /*57b0*/  LOP3.LUT R9, R77, 0x1b2, RZ, 0xfc, !PT ;  /* 0x000001b24d097812 */ /* 0x002fc400078efcff */
[----:B------:R-:W-:Y:S01]  /*57c0*/  IMAD R204, R39, R2, R204 ;  /* 0x0000000227cc7224 */ /* 0x000fe200078e02cc */
[----:B------:R-:W-:Y:S01]  /*57d0*/  STL [R1+0xdb8], R10 ;  /* 0x000db80a01007387 */ /* 0x000fe20000100800 */
[----:B------:R-:W-:Y:S01]  /*57e0*/  IMAD.HI.U32 R2, R7, R214, RZ ;  /* 0x000000d607027227 */ /* 0x000fe200078e00ff */
[----:B------:R-:W-:Y:S02]  /*57f0*/  IABS R228, R9 ;  /* 0x0000000900e47213 */ /* 0x000fe40000000000 */
[----:B------:R1:W-:Y:S01]  /*5800*/  STL [R1+0xdb4], R9 ;  /* 0x000db40901007387 */ /* 0x0003e20000100800 */
[----:B------:R-:W-:Y:S01]  /*5810*/  IMAD R212, R39, R21, R212 ;  /* 0x0000001527d47224 */ /* 0x000fe200078e02d4 */
[----:B------:R-:W-:Y:S01]  /*5820*/  IABS R21, R6 ;  /* 0x0000000600157213 */ /* 0x000fe20000000000 */
[----:B------:R-:W-:Y:S01]  /*5830*/  IMAD.MOV R22, RZ, RZ, -R22 ;  /* 0x000000ffff167224 */ /* 0x000fe200078e0a16 */
[C---:B--2---:R-:W-:Y:S01]  /*5840*/  LOP3.LUT R6, R77.reuse, 0x1b4, RZ, 0xfc, !PT ;  /* 0x000001b44d067812 */ /* 0x044fe200078efcff */
[----:B------:R-:W-:Y:S01]  /*5850*/  IMAD.MOV R2, RZ, RZ, -R2 ;  /* 0x000000ffff027224 */ /* 0x000fe200078e0a02 */
[----:B---3--:R-:W-:Y:S01]  /*5860*/  LOP3.LUT R3, R77, 0x1b6, RZ, 0xfc, !PT ;  /* 0x000001b64d037812 */ /* 0x008fe200078efcff */
[----:B------:R-:W-:Y:S01]  /*5870*/  IMAD R25, R39, R22, R25 ;  /* 0x0000001627197224 */ /* 0x000fe200078e0219 */
[----:B------:R-:W-:Y:S01]  /*5880*/  IABS R230, R6 ;  /* 0x0000000600e67213 */ /* 0x000fe20000000000 */
[----:B------:R-:W-:Y:S01]  /*5890*/  IMAD.HI.U32 R22, R7, R21, RZ ;  /* 0x0000001507167227 */ /* 0x000fe200078e00ff */
[----:B------:R-:W-:Y:S01]  /*58a0*/  IABS R232, R3 ;  /* 0x0000000300e87213 */ /* 0x000fe20000000000 */
[----:B------:R2:W-:Y:S01]  /*58b0*/  STL [R1+0xdb0], R6 ;  /* 0x000db00601007387 */ /* 0x0005e20000100800 */
[----:B-1----:R-:W-:Y:S01]  /*58c0*/  LOP3.LUT R9, R77, 0x1ba, RZ, 0xfc, !PT ;  /* 0x000001ba4d097812 */ /* 0x002fe200078efcff */
[----:B------:R-:W-:-:S02]  /*58d0*/  IMAD R214, R39, R2, R214 ;  /* 0x0000000227d67224 */ /* 0x000fc400078e02d6 */
[----:B------:R-:W-:Y:S01]  /*58e0*/  IMAD.HI.U32 R2, R7, R224, RZ ;  /* 0x000000e007027227 */ /* 0x000fe200078e00ff */
[----:B------:R1:W-:Y:S01]  /*58f0*/  STL [R1+0xdac], R3 ;  /* 0x000dac0301007387 */ /* 0x0003e20000100800 */
[----:B------:R-:W-:Y:S02]  /*5900*/  IABS R234, R9 ;  /* 0x0000000900ea7213 */ /* 0x000fe40000000000 */
[----:B------:R-:W-:Y:S01]  /*5910*/  IMAD.MOV R22, RZ, RZ, -R22 ;  /* 0x000000ffff167224 */ /* 0x000fe200078e0a16 */
[----:B------:R3:W-:Y:S01]  /*5920*/  STL [R1+0xda8], R24 ;  /* 0x000da81801007387 */ /* 0x0007e20000100800 */
[----:B------:R-:W-:Y:S01]  /*5930*/  IMAD.MOV R2, RZ, RZ, -R2 ;  /* 0x000000ffff027224 */ /* 0x000fe200078e0a02 */
[----:B--2---:R-:W-:Y:S01]  /*5940*/  LOP3.LUT R6, R77, 0x1bc, RZ, 0xfc, !PT ;  /* 0x000001bc4d067812 */ /* 0x004fe200078efcff */
[----:B------:R-:W-:Y:S01]  /*5950*/  IMAD R21, R39, R22, R21 ;  /* 0x0000001627157224 */ /* 0x000fe200078e0215 */
[----:B------:R-:W-:Y:S01]  /*5960*/  STL [R1+0xda4], R9 ;  /* 0x000da40901007387 */ /* 0x000fe20000100800 */
[----:B------:R-:W-:Y:S01]  /*5970*/  IMAD.HI.U32 R22, R7, R230, RZ ;  /* 0x000000e607167227 */ /* 0x000fe200078e00ff */
[----:B-1----:R-:W-:-:S02]  /*5980*/  LOP3.LUT R3, R77, 0x1be, RZ, 0xfc, !PT ;  /* 0x000001be4d037812 */ /* 0x002fc400078efcff */
[----:B------:R-:W-:Y:S01]  /*5990*/  IABS R238, R6 ;  /* 0x0000000600ee7213 */ /* 0x000fe20000000000 */
[----:B------:R-:W-:Y:S01]  /*59a0*/  IMAD R224, R39, R2, R224 ;  /* 0x0000000227e07224 */ /* 0x000fe200078e02e0 */
[----:B---3--:R-:W-:Y:S01]  /*59b0*/  LOP3.LUT R24, R77, 0x1c0, RZ, 0xfc, !PT ;  /* 0x000001c04d187812 */ /* 0x008fe200078efcff */
[C---:B------:R-:W-:Y:S01]  /*59c0*/  IMAD.HI.U32 R2, R7.reuse, R232, RZ ;  /* 0x000000e807027227 */ /* 0x040fe200078e00ff */
[----:B------:R-:W-:Y:S01]  /*59d0*/  IABS R240, R3 ;  /* 0x0000000300f07213 */ /* 0x000fe20000000000 */
[----:B------:R1:W-:Y:S01]  /*59e0*/  STL [R1+0xda0], R6 ;  /* 0x000da00601007387 */ /* 0x0003e20000100800 */
[----:B------:R-:W-:Y:S01]  /*59f0*/  IABS R242, R24 ;  /* 0x0000001800f27213 */ /* 0x000fe20000000000 */
[----:B------:R-:W-:Y:S02]  /*5a00*/  IMAD.HI.U32 R40, R7, R216, RZ ;  /* 0x000000d807287227 */ /* 0x000fe400078e00ff */
[----:B------:R-:W-:Y:S02]  /*5a10*/  STL [R1+0xd9c], R3 ;  /* 0x000d9c0301007387 */ /* 0x000fe40000100800 */
[----:B------:R-:W-:-:S02]  /*5a20*/  IMAD.MOV R22, RZ, RZ, -R22 ;  /* 0x000000ffff167224 */ /* 0x000fc400078e0a16 */
[----:B------:R-:W-:Y:S01]  /*5a30*/  IMAD.MOV R2, RZ, RZ, -R2 ;  /* 0x000000ffff027224 */ /* 0x000fe200078e0a02 */
[----:B------:R-:W-:Y:S01]  /*5a40*/  STL [R1+0xd98], R24 ;  /* 0x000d981801007387 */ /* 0x000fe20000100800 */
[----:B------:R-:W-:Y:S01]  /*5a50*/  IMAD.MOV R40, RZ, RZ, -R40 ;  /* 0x000000ffff287224 */ /* 0x000fe200078e0a28 */
[----:B-1----:R-:W-:Y:S01]  /*5a60*/  LOP3.LUT R6, R77, 0x1c4, RZ, 0xfc, !PT ;  /* 0x000001c44d067812 */ /* 0x002fe200078efcff */
[----:B------:R-:W-:Y:S02]  /*5a70*/  IMAD R230, R39, R22, R230 ;  /* 0x0000001627e67224 */ /* 0x000fe400078e02e6 */
[----:B------:R-:W-:-:S04]  /*5a80*/  IMAD.HI.U32 R22, R7, R238, RZ ;  /* 0x000000ee07167227 */ /* 0x000fc800078e00ff */
[----:B------:R-:W-:Y:S02]  /*5a90*/  IMAD R232, R39, R2, R232 ;  /* 0x0000000227e87224 */ /* 0x000fe400078e02e8 */
[----:B------:R-:W-:-:S04]  /*5aa0*/  IMAD.HI.U32 R2, R7, R240, RZ ;  /* 0x000000f007027227 */ /* 0x000fc800078e00ff */
[----:B------:R-:W-:Y:S02]  /*5ab0*/  IMAD R216, R39, R40, R216 ;  /* 0x0000002827d87224 */ /* 0x000fe400078e02d8 */
[----:B------:R-:W-:Y:S02]  /*5ac0*/  IMAD.MOV R22, RZ, RZ, -R22 ;  /* 0x000000ffff167224 */ /* 0x000fe400078e0a16 */
[----:B------:R-:W-:-:S04]  /*5ad0*/  IMAD.HI.U32 R40, R7, R242, RZ ;  /* 0x000000f207287227 */ /* 0x000fc800078e00ff */
[----:B------:R-:W-:Y:S02]  /*5ae0*/  IMAD.MOV R2, RZ, RZ, -R2 ;  /* 0x000000ffff027224 */ /* 0x000fe400078e0a02 */
[----:B------:R-:W-:Y:S01]  /*5af0*/  IMAD R238, R39, R22, R238 ;  /* 0x0000001627ee7224 */ /* 0x000fe200078e02ee */
[----:B------:R-:W-:Y:S01]  /*5b00*/  LOP3.LUT R22, R77, 0x1c2, RZ, 0xfc, !PT ;  /* 0x000001c24d167812 */ /* 0x000fe200078efcff */
[----:B------:R-:W-:Y:S02]  /*5b10*/  IMAD.MOV R40, RZ, RZ, -R40 ;  /* 0x000000ffff287224 */ /* 0x000fe400078e0a28 */
[----:B------:R-:W-:Y:S01]  /*5b20*/  IMAD R240, R39, R2, R240 ;  /* 0x0000000227f07224 */ /* 0x000fe200078e02f0 */
[----:B------:R-:W-:Y:S01]  /*5b30*/  LOP3.LUT R2, R77, 0x1c6, RZ, 0xfc, !PT ;  /* 0x000001c64d027812 */ /* 0x000fe200078efcff */
[----:B------:R-:W-:Y:S01]  /*5b40*/  IMAD R242, R39, R40, R242 ;  /* 0x0000002827f27224 */ /* 0x000fe200078e02f2 */
[----:B------:R-:W-:Y:S01]  /*5b50*/  STL [R1+0xd94], R22 ;  /* 0x000d941601007387 */ /* 0x000fe20000100800 */
[----:B------:R-:W-:Y:S01]  /*5b60*/  IMAD.HI.U32 R26, R7, R20, RZ ;  /* 0x00000014071a7227 */ /* 0x000fe200078e00ff */
[----:B------:R-:W-:-:S02]  /*5b70*/  IABS R186, R2 ;  /* 0x0000000200ba7213 */ /* 0x000fc40000000000 */
[----:B------:R-:W-:Y:S01]  /*5b80*/  STL [R1+0xd90], R6 ;  /* 0x000d900601007387 */ /* 0x000fe20000100800 */
[----:B------:R-:W-:Y:S01]  /*5b90*/  IMAD.MOV R26, RZ, RZ, -R26 ;  /* 0x000000ffff1a7224 */ /* 0x000fe200078e0a1a */
[----:B------:R-:W-:Y:S01]  /*5ba0*/  IABS R244, R22 ;  /* 0x0000001600f47213 */ /* 0x000fe20000000000 */
[----:B------:R-:W-:Y:S01]  /*5bb0*/  IMAD.MOV.U32 R82, RZ, RZ, c[0x0][0x188] ;  /* 0x00006200ff527624 */ /* 0x000fe200078e00ff */
[----:B------:R-:W-:Y:S01]  /*5bc0*/  STL [R1+0xd8c], R2 ;  /* 0x000d8c0201007387 */ /* 0x000fe20000100800 */
[----:B------:R-:W-:Y:S02]  /*5bd0*/  IMAD R20, R39, R26, R20 ;  /* 0x0000001a27147224 */ /* 0x000fe400078e0214 */
[----:B------:R-:W-:Y:S01]  /*5be0*/  IMAD.HI.U32 R26, R7, R196, RZ ;  /* 0x000000c4071a7227 */ /* 0x000fe200078e00ff */
[----:B------:R1:W-:Y:S03]  /*5bf0*/  STL [R1+0x1204], R242 ;  /* 0x001204f201007387 */ /* 0x0003e60000100800 */
[----:B------:R-:W-:Y:S01]  /*5c00*/  IMAD R10, R11, c[0x0][0x188], RZ ;  /* 0x000062000b0a7a24 */ /* 0x000fe200078e02ff */
[----:B------:R-:W-:Y:S01]  /*5c10*/  IADD3 R26, -R26, RZ, RZ ;  /* 0x000000ff1a1a7210 */ /* 0x000fe20007ffe1ff */
[----:B------:R-:W-:-:S04]  /*5c20*/  IMAD.HI.U32 R27, R7, R206, RZ ;  /* 0x000000ce071b7227 */ /* 0x000fc800078e00ff */
[----:B------:R-:W-:Y:S01]  /*5c30*/  IMAD R196, R39, R26, R196 ;  /* 0x0000001a27c47224 */ /* 0x000fe200078e02c4 */
[----:B-1----:R-:W2:Y:S01]  /*5c40*/  LDL R242, [R1+0x358] ;  /* 0x0003580001f27983 */ /* 0x002ea20000100800 */
[----:B------:R-:W-:-:S04]  /*5c50*/  IMAD.HI.U32 R26, R7, R208, RZ ;  /* 0x000000d0071a7227 */ /* 0x000fc800078e00ff */
[----:B------:R-:W-:Y:S02]  /*5c60*/  IMAD.MOV R26, RZ, RZ, -R26 ;  /* 0x000000ffff1a7224 */ /* 0x000fe400078e0a1a */
[----:B------:R-:W-:Y:S02]  /*5c70*/  IMAD R78, R82, 0x2, R10 ;  /* 0x00000002524e7824 */ /* 0x000fe400078e020a */
[----:B------:R-:W-:Y:S02]  /*5c80*/  IMAD R208, R39, R26, R208 ;  /* 0x0000001a27d07224 */ /* 0x000fe400078e02d0 */
[----:B------:R-:W-:-:S04]  /*5c90*/  IMAD.HI.U32 R26, R7, R220, RZ ;  /* 0x000000dc071a7227 */ /* 0x000fc800078e00ff */
[C---:B------:R-:W-:Y:S02]  /*5ca0*/  IMAD R195, R82.reuse, 0x2, R78 ;  /* 0x0000000252c37824 */ /* 0x040fe400078e024e */
[----:B------:R-:W-:Y:S02]  /*5cb0*/  IMAD.MOV R26, RZ, RZ, -R26 ;  /* 0x000000ffff1a7224 */ /* 0x000fe400078e0a1a */
[----:B------:R-:W-:Y:S01]  /*5cc0*/  IMAD.MOV R27, RZ, RZ, -R27 ;  /* 0x000000ffff1b7224 */ /* 0x000fe200078e0a1b */
[----:B------:R-:W-:Y:S01]  /*5cd0*/  LEA R76, R82, R195, 0x1 ;  /* 0x000000c3524c7211 */ /* 0x000fe200078e08ff */
[----:B------:R-:W-:Y:S02]  /*5ce0*/  IMAD R220, R39, R26, R220 ;  /* 0x0000001a27dc7224 */ /* 0x000fe400078e02dc */
[----:B------:R-:W-:-:S04]  /*5cf0*/  IMAD.HI.U32 R26, R7, R228, RZ ;  /* 0x000000e4071a7227 */ /* 0x000fc800078e00ff */
[C---:B------:R-:W-:Y:S02]  /*5d00*/  IMAD R9, R82.reuse, 0x2, R76 ;  /* 0x0000000252097824 */ /* 0x040fe400078e024c */
[----:B------:R-:W-:Y:S02]  /*5d10*/  IMAD.MOV R26, RZ, RZ, -R26 ;  /* 0x000000ffff1a7224 */ /* 0x000fe400078e0a1a */
[----:B------:R-:W-:Y:S02]  /*5d20*/  IMAD R3, R82, 0x2, R9 ;  /* 0x0000000252037824 */ /* 0x000fe400078e0209 */
[----:B------:R-:W-:Y:S02]  /*5d30*/  IMAD R228, R39, R26, R228 ;  /* 0x0000001a27e47224 */ /* 0x000fe400078e02e4 */
[----:B------:R-:W-:-:S04]  /*5d40*/  IMAD.HI.U32 R26, R7, R234, RZ ;  /* 0x000000ea071a7227 */ /* 0x000fc800078e00ff */
[C---:B------:R-:W-:Y:S02]  /*5d50*/  IMAD R74, R82.reuse, 0x2, R3 ;  /* 0x00000002524a7824 */ /* 0x040fe400078e0203 */
[----:B------:R-:W-:Y:S02]  /*5d60*/  IMAD.MOV R26, RZ, RZ, -R26 ;  /* 0x000000ffff1a7224 */ /* 0x000fe400078e0a1a */
[C---:B------:R-:W-:Y:S02]  /*5d70*/  IMAD R3, R82.reuse, 0x2, R74 ;  /* 0x0000000252037824 */ /* 0x040fe400078e024a */
[C---:B------:R-:W-:Y:S01]  /*5d80*/  IMAD R234, R39.reuse, R26, R234 ;  /* 0x0000001a27ea7224 */ /* 0x040fe200078e02ea */
[----:B------:R-:W-:Y:S01]  /*5d90*/  IABS R26, R6 ;  /* 0x00000006001a7213 */ /* 0x000fe20000000000 */
[----:B------:R-:W-:Y:S02]  /*5da0*/  IMAD R3, R82, 0x2, R3 ;  /* 0x0000000252037824 */ /* 0x000fe400078e0203 */
[----:B------:R-:W-:-:S02]  /*5db0*/  IMAD R206, R39, R27, R206 ;  /* 0x0000001b27ce7224 */ /* 0x000fc400078e02ce */
[----:B------:R-:W-:-:S04]  /*5dc0*/  IMAD.HI.U32 R27, R7, R218, RZ ;  /* 0x000000da071b7227 */ /* 0x000fc800078e00ff */
[----:B------:R-:W-:Y:S01]  /*5dd0*/  IMAD R193, R82, 0x2, R3 ;  /* 0x0000000252c17824 */ /* 0x000fe200078e0203 */
[----:B------:R-:W-:Y:S01]  /*5de0*/  IADD3 R27, -R27, RZ, RZ ;  /* 0x000000ff1b1b7210 */ /* 0x000fe20007ffe1ff */
[----:B------:R-:W-:-:S03]  /*5df0*/  IMAD.HI.U32 R22, R7, R26, RZ ;  /* 0x0000001a07167227 */ /* 0x000fc600078e00ff */
[----:B------:R-:W-:Y:S01]  /*5e00*/  LEA R72, R82, R193, 0x1 ;  /* 0x000000c152487211 */ /* 0x000fe200078e08ff */
[----:B------:R-:W-:-:S04]  /*5e10*/  IMAD.HI.U32 R2, R7, R186, RZ ;  /* 0x000000ba07027227 */ /* 0x000fc800078e00ff */
[----:B------:R-:W-:Y:S02]  /*5e20*/  IMAD.MOV R22, RZ, RZ, -R22 ;  /* 0x000000ffff167224 */ /* 0x000fe400078e0a16 */
[----:B------:R-:W-:Y:S02]  /*5e30*/  IMAD R218, R39, R27, R218 ;  /* 0x0000001b27da7224 */ /* 0x000fe400078e02da */
[----:B------:R-:W-:Y:S02]  /*5e40*/  IMAD.MOV R2, RZ, RZ, -R2 ;  /* 0x000000ffff027224 */ /* 0x000fe400078e0a02 */
[----:B------:R-:W-:-:S04]  /*5e50*/  IMAD.HI.U32 R27, R7, R226, RZ ;  /* 0x000000e2071b7227 */ /* 0x000fc800078e00ff */
[C---:B------:R-:W-:Y:S02]  /*5e60*/  IMAD R24, R82.reuse, 0x2, R72 ;  /* 0x0000000252187824 */ /* 0x040fe400078e0248 */
[C---:B------:R-:W-:Y:S02]  /*5e70*/  IMAD R26, R39.reuse, R22, R26 ;  /* 0x00000016271a7224 */ /* 0x040fe400078e021a */
[C---:B------:R-:W-:Y:S02]  /*5e80*/  IMAD R186, R39.reuse, R2, R186 ;  /* 0x0000000227ba7224 */ /* 0x040fe400078e02ba */
[----:B------:R-:W-:Y:S02]  /*5e90*/  IMAD.MOV R27, RZ, RZ, -R27 ;  /* 0x000000ffff1b7224 */ /* 0x000fe400078e0a1b */
[----:B------:R-:W-:Y:S02]  /*5ea0*/  IMAD R70, R82, 0x2, R24 ;  /* 0x0000000252467824 */ /* 0x000fe400078e0218 */
[----:B------:R-:W-:-:S02]  /*5eb0*/  IMAD R226, R39, R27, R226 ;  /* 0x0000001b27e27224 */ /* 0x000fc400078e02e2 */
[----:B------:R-:W-:-:S04]  /*5ec0*/  IMAD.HI.U32 R27, R7, R236, RZ ;  /* 0x000000ec071b7227 */ /* 0x000fc800078e00ff */
[C---:B------:R-:W-:Y:S02]  /*5ed0*/  IMAD R191, R82.reuse, 0x2, R70 ;  /* 0x0000000252bf7824 */ /* 0x040fe400078e0246 */
[----:B------:R-:W-:Y:S02]  /*5ee0*/  IMAD.MOV R27, RZ, RZ, -R27 ;  /* 0x000000ffff1b7224 */ /* 0x000fe400078e0a1b */
[----:B------:R-:W-:Y:S02]  /*5ef0*/  IMAD R68, R82, 0x2, R191 ;  /* 0x0000000252447824 */ /* 0x000fe400078e02bf */
[----:B------:R-:W-:Y:S02]  /*5f00*/  IMAD R236, R39, R27, R236 ;  /* 0x0000001b27ec7224 */ /* 0x000fe400078e02ec */
[----:B------:R-:W-:-:S04]  /*5f10*/  IMAD.HI.U32 R27, R7, R244, RZ ;  /* 0x000000f4071b7227 */ /* 0x000fc800078e00ff */
[----:B------:R-:W-:-:S04]  /*5f20*/  IMAD.MOV R27, RZ, RZ, -R27 ;  /* 0x000000ffff1b7224 */ /* 0x000fc800078e0a1b */
[----:B------:R-:W-:Y:S02]  /*5f30*/  IMAD R244, R39, R27, R244 ;  /* 0x0000001b27f47224 */ /* 0x000fe400078e02f4 */
[----:B------:R-:W-:Y:S01]  /*5f40*/  IMAD R49, R11, c[0x0][0x188], RZ ;  /* 0x000062000b317a24 */ /* 0x000fe200078e02ff */
[C---:B------:R-:W-:Y:S02]  /*5f50*/  ISETP.GT.U32.AND P3, PT, R39.reuse, R222, PT ;  /* 0x000000de2700720c */ /* 0x040fe40003f64070 */
[C---:B------:R-:W-:Y:S02]  /*5f60*/  ISETP.GT.U32.AND P2, PT, R39.reuse, R4, PT ;  /* 0x000000042700720c */ /* 0x040fe40003f44070 */
[----:B------:R-:W-:Y:S02]  /*5f70*/  ISETP.GT.U32.AND P5, PT, R39, R53, PT ;  /* 0x000000352700720c */ /* 0x000fe40003fa4070 */
[C---:B--2---:R-:W-:Y:S02]  /*5f80*/  LOP3.LUT R3, R242.reuse, 0x1ce, RZ, 0xfc, !PT ;  /* 0x000001cef2037812 */ /* 0x044fe400078efcff */
[----:B------:R-:W-:-:S02]  /*5f90*/  LOP3.LUT R29, R242, 0x1c8, RZ, 0xfc, !PT ;  /* 0x000001c8f21d7812 */ /* 0x000fc400078efcff */
[----:B------:R-:W-:Y:S02]  /*5fa0*/  IABS R85, R3 ;  /* 0x0000000300557213 */ /* 0x000fe40000000000 */
[----:B------:R-:W-:-:S03]  /*5fb0*/  IABS R150, R29 ;  /* 0x0000001d00967213 */ /* 0x000fc60000000000 */
[C---:B------:R-:W-:Y:S01]  /*5fc0*/  IMAD.HI.U32 R22, R7.reuse, R85, RZ ;  /* 0x0000005507167227 */ /* 0x040fe200078e00ff */
[C---:B------:R-:W-:Y:S02]  /*5fd0*/  LOP3.LUT R28, R242.reuse, 0x1ca, RZ, 0xfc, !PT ;  /* 0x000001caf21c7812 */ /* 0x040fe400078efcff */
[----:B------:R-:W-:Y:S01]  /*5fe0*/  LOP3.LUT R6, R242, 0x1cc, RZ, 0xfc, !PT ;  /* 0x000001ccf2067812 */ /* 0x000fe200078efcff */
[----:B------:R-:W-:Y:S01]  /*5ff0*/  IMAD.HI.U32 R2, R7, R150, RZ ;  /* 0x0000009607027227 */ /* 0x000fe200078e00ff */
[----:B------:R1:W-:Y:S03]  /*6000*/  STL [R1+0xd84], R29 ;  /* 0x000d841d01007387 */ /* 0x0003e60000100800 */
[----:B------:R-:W-:Y:S01]  /*6010*/  IMAD.MOV R22, RZ, RZ, -R22 ;  /* 0x000000ffff167224 */ /* 0x000fe200078e0a16 */
[----:B------:R-:W-:Y:S01]  /*6020*/  STL [R1+0xd80], R28 ;  /* 0x000d801c01007387 */ /* 0x000fe20000100800 */
[----:B------:R-:W-:-:S02]  /*6030*/  IMAD.MOV R2, RZ, RZ, -R2 ;  /* 0x000000ffff027224 */ /* 0x000fc400078e0a02 */
[C---:B------:R-:W-:Y:S01]  /*6040*/  IMAD R85, R39.reuse, R22, R85 ;  /* 0x0000001627557224 */ /* 0x040fe200078e0255 */
[----:B------:R-:W-:Y:S01]  /*6050*/  STL [R1+0xd7c], R6 ;  /* 0x000d7c0601007387 */ /* 0x000fe20000100800 */
[----:B-1----:R-:W-:Y:S01]  /*6060*/  IMAD R29, R90, 0x40, R114 ;  /* 0x000000405a1d7824 */ /* 0x002fe200078e0272 */
[C---:B------:R-:W-:Y:S02]  /*6070*/  LOP3.LUT R22, R242.reuse, 0x1d0, RZ, 0xfc, !PT ;  /* 0x000001d0f2167812 */ /* 0x040fe400078efcff */
[----:B------:R1:W-:Y:S01]  /*6080*/  STL [R1+0xd78], R3 ;  /* 0x000d780301007387 */ /* 0x0003e20000100800 */
[----:B------:R-:W-:Y:S01]  /*6090*/  IMAD R150, R39, R2, R150 ;  /* 0x0000000227967224 */ /* 0x000fe200078e0296 */
[----:B------:R-:W-:Y:S02]  /*60a0*/  LOP3.LUT R2, R242, 0x1d4, RZ, 0xfc, !PT ;  /* 0x000001d4f2027812 */ /* 0x000fe400078efcff */
[----:B------:R-:W-:Y:S01]  /*60b0*/  IABS R248, R29 ;  /* 0x0000001d00f87213 */ /* 0x000fe20000000000 */
[----:B------:R-:W-:Y:S01]  /*60c0*/  STL [R1+0xc90], R29 ;  /* 0x000c901d01007387 */ /* 0x000fe20000100800 */
[----:B------:R-:W-:-:S02]  /*60d0*/  IABS R189, R6 ;  /* 0x0000000600bd7213 */ /* 0x000fc40000000000 */
[----:B-1----:R-:W-:Y:S01]  /*60e0*/  LOP3.LUT R3, R242, 0x1d2, RZ, 0xfc, !PT ;  /* 0x000001d2f2037812 */ /* 0x002fe200078efcff */
[----:B------:R-:W-:Y:S01]  /*60f0*/  STL [R1+0xd74], R22 ;  /* 0x000d741601007387 */ /* 0x000fe20000100800 */
[C---:B------:R-:W-:Y:S01]  /*6100*/  IMAD R6, R82.reuse, 0x2, R68 ;  /* 0x0000000252067824 */ /* 0x040fe200078e0244 */
[----:B------:R-:W-:Y:S02]  /*6110*/  IABS R90, R2 ;  /* 0x00000002005a7213 */ /* 0x000fe40000000000 */
[----:B------:R-:W-:Y:S04]  /*6120*/  STL [R1+0xd70], R3 ;  /* 0x000d700301007387 */ /* 0x000fe80000100800 */
[----:B------:R1:W-:Y:S01]  /*6130*/  STL [R1+0xd6c], R2 ;  /* 0x000d6c0201007387 */ /* 0x0003e20000100800 */
[----:B------:R-:W-:Y:S01]  /*6140*/  LEA R41, R82, R6, 0x1 ;  /* 0x0000000652297211 */ /* 0x000fe200078e08ff */
[----:B-1----:R-:W-:-:S04]  /*6150*/  IMAD.HI.U32 R2, R235, R248, RZ ;  /* 0x000000f8eb027227 */ /* 0x002fc800078e00ff */
[----:B------:R-:W-:Y:S01]  /*6160*/  IMAD.MOV R2, RZ, RZ, -R2 ;  /* 0x000000ffff027224 */ /* 0x000fe200078e0a02 */
[----:B------:R-:W-:Y:S01]  /*6170*/  IABS R27, R28 ;  /* 0x0000001c001b7213 */ /* 0x000fe20000000000 */
[C---:B------:R-:W-:Y:S02]  /*6180*/  IMAD R66, R82.reuse, 0x2, R41 ;  /* 0x0000000252427824 */ /* 0x040fe400078e0229 */
[----:B------:R-:W-:Y:S02]  /*6190*/  IMAD R248, R249, R2, R248 ;  /* 0x00000002f9f87224 */ /* 0x000fe400078e02f8 */
[C---:B------:R-:W-:Y:S02]  /*61a0*/  IMAD R64, R82.reuse, 0x2, R66 ;  /* 0x0000000252407824 */ /* 0x040fe400078e0242 */
[----:B------:R-:W-:Y:S01]  /*61b0*/  IMAD.HI.U32 R77, R7, R27, RZ ;  /* 0x0000001b074d7227 */ /* 0x000fe200078e00ff */
[----:B------:R-:W-:Y:S02]  /*61c0*/  ISETP.GT.U32.AND P0, PT, R249, R248, PT ;  /* 0x000000f8f900720c */ /* 0x000fe40003f04070 */
[----:B------:R-:W-:Y:S01]  /*61d0*/  IABS R114, R22 ;  /* 0x0000001600727213 */ /* 0x000fe20000000000 */
[----:B------:R-:W-:-:S02]  /*61e0*/  IMAD R62, R82, 0x2, R64 ;  /* 0x00000002523e7824 */ /* 0x000fc400078e0240 */
[----:B------:R-:W-:Y:S02]  /*61f0*/  IMAD.MOV R77, RZ, RZ, -R77 ;  /* 0x000000ffff4d7224 */ /* 0x000fe400078e0a4d */
[----:B------:R-:W-:Y:S02]  /*6200*/  IMAD R187, R82, 0x2, R62 ;  /* 0x0000000252bb7824 */ /* 0x000fe400078e023e */
[----:B------:R-:W-:Y:S02]  /*6210*/  IMAD R27, R39, R77, R27 ;  /* 0x0000004d271b7224 */ /* 0x000fe400078e021b */
[----:B------:R-:W-:Y:S01]  /*6220*/  IMAD.HI.U32 R77, R7, R114, RZ ;  /* 0x00000072074d7227 */ /* 0x000fe200078e00ff */
[----:B------:R-:W-:-:S03]  /*6230*/  LOP3.LUT R48, R242, 0x1d6, RZ, 0xfc, !PT ;  /* 0x000001d6f2307812 */ /* 0x000fc600078efcff */
[----:B------:R-:W-:Y:S01]  /*6240*/  IMAD R58, R82, 0x2, R187 ;  /* 0x00000002523a7824 */ /* 0x000fe200078e02bb */
[----:B------:R-:W-:Y:S01]  /*6250*/  IADD3 R77, -R77, RZ, RZ ;  /* 0x000000ff4d4d7210 */ /* 0x000fe20007ffe1ff */
[----:B------:R-:W-:Y:S01]  /*6260*/  IMAD.HI.U32 R22, R7, R90, RZ ;  /* 0x0000005a07167227 */ /* 0x000fe200078e00ff */
[----:B------:R-:W-:-:S03]  /*6270*/  IABS R217, R3 ;  /* 0x0000000300d97213 */ /* 0x000fc60000000000 */
[----:B------:R-:W-:Y:S01]  /*6280*/  @!P0 IMAD.IADD R248, R248, 0x1, -R249 ;  /* 0x00000001f8f88824 */ /* 0x000fe200078e0af9 */
[----:B------:R-:W-:Y:S01]  /*6290*/  LOP3.LUT R37, R242, 0x1d8, RZ, 0xfc, !PT ;  /* 0x000001d8f2257812 */ /* 0x000fe200078efcff */
[----:B------:R-:W-:Y:S01]  /*62a0*/  IMAD R185, R82, 0x2, R58 ;  /* 0x0000000252b97824 */ /* 0x000fe200078e023a */
[C---:B------:R-:W-:Y:S01]  /*62b0*/  LOP3.LUT R3, R242.reuse, 0x1da, RZ, 0xfc, !PT ;  /* 0x000001daf2037812 */ /* 0x040fe200078efcff */
[----:B------:R-:W-:Y:S01]  /*62c0*/  IMAD.MOV R22, RZ, RZ, -R22 ;  /* 0x000000ffff167224 */ /* 0x000fe200078e0a16 */
[----:B------:R-:W-:Y:S01]  /*62d0*/  LOP3.LUT R28, R242, 0x1dc, RZ, 0xfc, !PT ;  /* 0x000001dcf21c7812 */ /* 0x000fe200078efcff */
[----:B------:R-:W-:Y:S01]  /*62e0*/  IMAD R114, R39, R77, R114 ;  /* 0x0000004d27727224 */ /* 0x000fe200078e0272 */
[----:B------:R-:W-:Y:S01]  /*62f0*/  ISETP.GT.U32.AND P0, PT, R249, R248, PT ;  /* 0x000000f8f900720c */ /* 0x000fe20003f04070 */
[----:B------:R-:W-:Y:S01]  /*6300*/  IMAD R56, R82, 0x2, R185 ;  /* 0x0000000252387824 */ /* 0x000fe200078e02b9 */
[----:B------:R-:W-:Y:S01]  /*6310*/  STL [R1+0xd68], R48 ;  /* 0x000d683001007387 */ /* 0x000fe20000100800 */
[----:B------:R-:W-:Y:S01]  /*6320*/  IABS R77, R3 ;  /* 0x00000003004d7213 */ /* 0x000fe20000000000 */
[----:B------:R-:W-:-:S02]  /*6330*/  IMAD R90, R39, R22, R90 ;  /* 0x00000016275a7224 */ /* 0x000fc400078e025a */
[----:B------:R-:W-:Y:S01]  /*6340*/  STL [R1+0xd64], R37 ;  /* 0x000d642501007387 */ /* 0x000fe20000100800 */
[C---:B------:R-:W-:Y:S01]  /*6350*/  IMAD.HI.U32 R40, R7.reuse, R189, RZ ;  /* 0x000000bd07287227 */ /* 0x040fe200078e00ff */
[----:B------:R-:W-:Y:S02]  /*6360*/  IABS R22, R28 ;  /* 0x0000001c00167213 */ /* 0x000fe40000000000 */
[----:B------:R-:W-:Y:S01]  /*6370*/  STL [R1+0xd60], R3 ;  /* 0x000d600301007387 */ /* 0x000fe20000100800 */
[----:B------:R-:W-:-:S03]  /*6380*/  IMAD.HI.U32 R2, R7, R77, RZ ;  /* 0x0000004d07027227 */ /* 0x000fc600078e00ff */
[----:B------:R1:W-:Y:S01]  /*6390*/  STL [R1+0xd5c], R28 ;  /* 0x000d5c1c01007387 */ /* 0x0003e20000100800 */
[----:B------:R-:W-:Y:S02]  /*63a0*/  IMAD.MOV R40, RZ, RZ, -R40 ;  /* 0x000000ffff287224 */ /* 0x000fe400078e0a28 */
[----:B------:R-:W-:-:S04]  /*63b0*/  IMAD.HI.U32 R247, R7, R22, RZ ;  /* 0x0000001607f77227 */ /* 0x000fc800078e00ff */
[C---:B-1----:R-:W-:Y:S02]  /*63c0*/  IMAD R28, R82.reuse, 0x2, R56 ;  /* 0x00000002521c7824 */ /* 0x042fe400078e0238 */
[----:B------:R-:W-:Y:S02]  /*63d0*/  IMAD.MOV R2, RZ, RZ, -R2 ;  /* 0x000000ffff027224 */ /* 0x000fe400078e0a02 */
[----:B------:R-:W-:Y:S01]  /*63e0*/  IMAD R252, R82, 0x2, R28 ;  /* 0x0000000252fc7824 */ /* 0x000fe200078e021c */
[----:B------:R1:W-:Y:S01]  /*63f0*/  STL [R1], R28 ;  /* 0x0000001c01007387 */ /* 0x0003e20000100800 */
[----:B------:R-:W-:Y:S01]  /*6400*/  IMAD R189, R39, R40, R189 ;  /* 0x0000002827bd7224 */ /* 0x000fe200078e02bd */
[----:B------:R-:W-:Y:S01]  /*6410*/  ISETP.GE.AND P1, PT, R29, RZ, PT ;  /* 0x000000ff1d00720c */ /* 0x000fe20003f26270 */
[----:B------:R-:W-:Y:S01]  /*6420*/  IMAD.HI.U32 R40, R7, R217, RZ ;  /* 0x000000d907287227 */ /* 0x000fe200078e00ff */
[----:B------:R-:W-:-:S03]  /*6430*/  IADD3 R247, -R247, RZ, RZ ;  /* 0x000000fff7f77210 */ /* 0x000fc60007ffe1ff */
[----:B------:R-:W-:Y:S01]  /*6440*/  @!P0 IMAD.IADD R248, R248, 0x1, -R249 ;  /* 0x00000001f8f88824 */ /* 0x000fe200078e0af9 */
[C---:B-1----:R-:W-:Y:S01]  /*6450*/  LOP3.LUT R28, R242.reuse, 0x1de, RZ, 0xfc, !PT ;  /* 0x000001def21c7812 */ /* 0x042fe200078efcff */
[C---:B------:R-:W-:Y:S01]  /*6460*/  IMAD R77, R39.reuse, R2, R77 ;  /* 0x00000002274d7224 */ /* 0x040fe200078e024d */
[----:B------:R-:W-:Y:S01]  /*6470*/  ISETP.NE.AND P0, PT, RZ, c[0x0][0x178], PT ;  /* 0x00005e00ff007a0c */ /* 0x000fe20003f05270 */
[----:B------:R-:W-:Y:S01]  /*6480*/  IMAD.MOV R40, RZ, RZ, -R40 ;  /* 0x000000ffff287224 */ /* 0x000fe200078e0a28 */
[----:B------:R-:W-:Y:S01]  /*6490*/  IABS R2, R28 ;  /* 0x0000001c00027213 */ /* 0x000fe20000000000 */
[----:B------:R1:W-:Y:S01]  /*64a0*/  STL [R1+0xd58], R28 ;  /* 0x000d581c01007387 */ /* 0x0003e20000100800 */
[C---:B------:R-:W-:Y:S01]  /*64b0*/  LOP3.LUT R29, R242.reuse, 0x1e0, RZ, 0xfc, !PT ;  /* 0x000001e0f21d7812 */ /* 0x040fe200078efcff */
[C---:B------:R-:W-:Y:S01]  /*64c0*/  IMAD R217, R39.reuse, R40, R217 ;  /* 0x0000002827d97224 */ /* 0x040fe200078e02d9 */
[----:B------:R-:W-:Y:S01]  /*64d0*/  IABS R40, R37 ;  /* 0x0000002500287213 */ /* 0x000fe20000000000 */
[----:B------:R-:W-:Y:S01]  /*64e0*/  IMAD R22, R39, R247, R22 ;  /* 0x000000f727167224 */ /* 0x000fe200078e0216 */
[----:B------:R-:W-:Y:S01]  /*64f0*/  IABS R249, R29 ;  /* 0x0000001d00f97213 */ /* 0x000fe20000000000 */
[----:B------:R-:W-:Y:S01]  /*6500*/  STL [R1+0xd54], R29 ;  /* 0x000d541d01007387 */ /* 0x000fe20000100800 */
[----:B-1----:R-:W-:-:S04]  /*6510*/  LOP3.LUT R28, R242, 0x1e2, RZ, 0xfc, !PT ;  /* 0x000001e2f21c7812 */ /* 0x002fc800078efcff */
[----:B------:R-:W-:Y:S01]  /*6520*/  IABS R247, R28 ;  /* 0x0000001c00f77213 */ /* 0x000fe20000000000 */
[----:B------:R1:W-:Y:S01]  /*6530*/  STL [R1+0xd50], R28 ;  /* 0x000d501c01007387 */ /* 0x0003e20000100800 */
[----:B------:R-:W-:Y:S01]  /*6540*/  IABS R235, R48 ;  /* 0x0000003000eb7213 */ /* 0x000fe20000000000 */
[----:B------:R-:W-:Y:S02]  /*6550*/  IMAD.MOV.U32 R83, RZ, RZ, R249 ;  /* 0x000000ffff537224 */ /* 0x000fe400078e00f9 */
[----:B------:R-:W-:Y:S01]  /*6560*/  @!P1 IMAD.MOV R248, RZ, RZ, -R248 ;  /* 0x000000fffff89224 */ /* 0x000fe200078e0af8 */
[----:B------:R-:W-:Y:S01]  /*6570*/  @!P0 LOP3.LUT R248, RZ, c[0x0][0x178], RZ, 0x33, !PT ;  /* 0x00005e00fff88a12 */ /* 0x000fe200078e33ff */
[----:B------:R-:W-:-:S04]  /*6580*/  IMAD.HI.U32 R245, R7, R40, RZ ;  /* 0x0000002807f57227 */ /* 0x000fc800078e00ff */
[----:B-1----:R-:W-:-:S04]  /*6590*/  IMAD.HI.U32 R28, R7, R2, RZ ;  /* 0x00000002071c7227 */ /* 0x002fc800078e00ff */
[----:B------:R-:W-:Y:S02]  /*65a0*/  IMAD.MOV R249, RZ, RZ, -R28 ;  /* 0x000000fffff97224 */ /* 0x000fe400078e0a1c */
[----:B------:R-:W-:Y:S01]  /*65b0*/  IMAD R251, R82, 0x2, R252 ;  /* 0x0000000252fb7824 */ /* 0x000fe200078e02fc */
[----:B------:R-:W-:Y:S01]  /*65c0*/  ISETP.GT.U32.AND P1, PT, R39, R0, PT ;  /* 0x000000002700720c */ /* 0x000fe20003f24070 */
[----:B------:R-:W-:-:S04]  /*65d0*/  IMAD.HI.U32 R246, R7, R235, RZ ;  /* 0x000000eb07f67227 */ /* 0x000fc800078e00ff */
[----:B------:R-:W-:Y:S02]  /*65e0*/  IMAD.MOV R245, RZ, RZ, -R245 ;  /* 0x000000fffff57224 */ /* 0x000fe400078e0af5 */
[C---:B------:R-:W-:Y:S02]  /*65f0*/  IMAD R2, R39.reuse, R249, R2 ;  /* 0x000000f927027224 */ /* 0x040fe400078e0202 */
[----:B------:R-:W-:Y:S02]  /*6600*/  IMAD R250, R82, 0x2, R251 ;  /* 0x0000000252fa7824 */ /* 0x000fe400078e02fb */
[----:B------:R-:W-:Y:S02]  /*6610*/  IMAD R249, R248, c[0x0][0x184], RZ ;  /* 0x00006100f8f97a24 */ /* 0x000fe400078e02ff */
[----:B------:R-:W-:Y:S02]  /*6620*/  IMAD.MOV R246, RZ, RZ, -R246 ;  /* 0x000000fffff67224 */ /* 0x000fe400078e0af6 */
[----:B------:R-:W-:Y:S01]  /*6630*/  IMAD R40, R39, R245, R40 ;  /* 0x000000f527287224 */ /* 0x000fe200078e0228 */
[----:B------:R-:W-:Y:S01]  /*6640*/  LEA R248, P4, R249, c[0x0][0x160], 0x2 ;  /* 0x00005800f9f87a11 */ /* 0x000fe200078810ff */
[----:B------:R-:W-:-:S02]  /*6650*/  IMAD R245, R82, 0x2, R250 ;  /* 0x0000000252f57824 */ /* 0x000fc400078e02fa */
[----:B------:R-:W-:Y:S02]  /*6660*/  IMAD.MOV.U32 R60, RZ, RZ, R247 ;  /* 0x000000ffff3c7224 */ /* 0x000fe400078e00f7 */
[----:B------:R-:W-:Y:S01]  /*6670*/  IMAD R235, R39, R246, R235 ;  /* 0x000000f627eb7224 */ /* 0x000fe200078e02eb */
[----:B------:R-:W-:Y:S01]  /*6680*/  LEA.HI.X.SX32 R249, R249, c[0x0][0x164], 0x2, P4 ;  /* 0x00005900f9f97a11 */ /* 0x000fe200020f16ff */
[----:B------:R-:W-:Y:S01]  /*6690*/  IMAD R246, R82, 0x2, R245 ;  /* 0x0000000252f67824 */ /* 0x000fe200078e02f5 */
[----:B------:R-:W-:Y:S01]  /*66a0*/  LEA R48, P4, R10, R248, 0x2 ;  /* 0x000000f80a307211 */ /* 0x000fe200078810ff */
[----:B------:R-:W-:-:S04]  /*66b0*/  IMAD.HI.U32 R28, R7, R60, RZ ;  /* 0x0000003c071c7227 */ /* 0x000fc800078e00ff */
[----:B------:R-:W-:Y:S01]  /*66c0*/  IMAD R247, R82, 0x2, R246 ;  /* 0x0000000252f77824 */ /* 0x000fe200078e02f6 */
[----:B------:R-:W-:Y:S01]  /*66d0*/  LEA.HI.X.SX32 R49, R49, R249, 0x2, P4 ;  /* 0x000000f931317211 */ /* 0x000fe200020f16ff */
[----:B------:R-:W-:Y:S02]  /*66e0*/  IMAD.MOV R37, RZ, RZ, -R28 ;  /* 0x000000ffff257224 */ /* 0x000fe400078e0a1c */
[----:B------:R-:W-:Y:S01]  /*66f0*/  @!P1 IMAD.IADD R0, R0, 0x1, -R39 ;  /* 0x0000000100009824 */ /* 0x000fe200078e0a27 */
[-C--:B------:R-:W-:Y:S02]  /*6700*/  LEA R28, P1, R78, R248.reuse, 0x2 ;  /* 0x000000f84e1c7211 */ /* 0x080fe400078210ff */
[----:B------:R-:W-:Y:S02]  /*6710*/  LEA R10, P6, R195, R248, 0x2 ;  /* 0x000000f8c30a7211 */ /* 0x000fe400078c10ff */
[----:B------:R-:W-:Y:S01]  /*6720*/  LEA R29, R82, R247, 0x1 ;  /* 0x000000f7521d7211 */ /* 0x000fe200078e08ff */
[----:B------:R1:W-:Y:S01]  /*6730*/  STL.64 [R1+0x438], R48 ;  /* 0x0004383001007387 */ /* 0x0003e20000100a00 */
[----:B------:R-:W-:-:S02]  /*6740*/  LEA.HI.X.SX32 R29, R78, R249, 0x2, P1 ;  /* 0x000000f94e1d7211 */ /* 0x000fc400008f16ff */
[----:B------:R-:W-:Y:S01]  /*6750*/  LEA.HI.X.SX32 R11, R195, R249, 0x2, P6 ;  /* 0x000000f9c30b7211 */ /* 0x000fe200030f16ff */
[----:B------:R-:W2:Y:S01]  /*6760*/  LDL.LU R78, [R1+0x12a8] ;  /* 0x0012a800014e7983 */ /* 0x000ea20000300800 */
[----:B------:R-:W-:Y:S01]  /*6770*/  ISETP.GT.U32.AND P0, PT, R39, R8, PT ;  /* 0x000000082700720c */ /* 0x000fe20003f04070 */
[----:B------:R-:W-:Y:S02]  /*6780*/  IMAD R39, R82, 0x2, R9 ;  /* 0x0000000252277824 */ /* 0x000fe400078e0209 */
[----:B------:R3:W-:Y:S01]  /*6790*/  STL.64 [R1+0x4b8], R28 ;  /* 0x0004b81c01007387 */ /* 0x0007e20000100a00 */
[----:B-1----:R-:W-:-:S03]  /*67a0*/  LEA R48, P4, R76, R248, 0x2 ;  /* 0x000000f84c307211 */ /* 0x002fc600078810ff */
[----:B------:R-:W4:Y:S01]  /*67b0*/  LDL.LU R195, [R1+0x12a4] ;  /* 0x0012a40001c37983 */ /* 0x000f220000300800 */
[----:B------:R-:W-:-:S03]  /*67c0*/  LEA.HI.X.SX32 R49, R76, R249, 0x2, P4 ;  /* 0x000000f94c317211 */ /* 0x000fc600020f16ff */
[----:B------:R1:W-:Y:S01]  /*67d0*/  STL.64 [R1+0x440], R10 ;  /* 0x0004400a01007387 */ /* 0x0003e20000100a00 */
[----:B---3--:R-:W-:-:S03]  /*67e0*/  LEA R28, P1, R9, R248, 0x2 ;  /* 0x000000f8091c7211 */ /* 0x008fc600078210ff */
[----:B------:R-:W3:Y:S01]  /*67f0*/  LDL.LU R76, [R1+0x12a0] ;  /* 0x0012a000014c7983 */ /* 0x000ee20000300800 */
[----:B------:R-:W-:-:S03]  /*6800*/  LEA.HI.X.SX32 R29, R9, R249, 0x2, P1 ;  /* 0x000000f9091d7211 */ /* 0x000fc600008f16ff */
[----:B------:R1:W-:Y:S02]  /*6810*/  STL.64 [R1+0x4c0], R48 ;  /* 0x0004c03001007387 */ /* 0x0003e40000100a00 */
[----:B-1----:R-:W-:Y:S01]  /*6820*/  IMAD.MOV.U32 R11, RZ, RZ, R39 ;  /* 0x000000ffff0b7224 */ /* 0x002fe200078e0027 */
[-C--:B------:R-:W-:Y:S01]  /*6830*/  LEA R10, P6, R39, R248.reuse, 0x2 ;  /* 0x000000f8270a7211 */ /* 0x080fe200078c10ff */
[C-C-:B------:R-:W-:Y:S01]  /*6840*/  IMAD R39, R82.reuse, 0x2, R74.reuse ;  /* 0x0000000252277824 */ /* 0x140fe200078e024a */
[----:B------:R-:W2:Y:S02]  /*6850*/  LDL.LU R9, [R1+0x129c] ;  /* 0x00129c0001097983 */ /* 0x000ea40000300800 */
[-C--:B------:R-:W-:Y:S01]  /*6860*/  LEA.HI.X.SX32 R11, R11, R249.reuse, 0x2, P6 ;  /* 0x000000f90b0b7211 */ /* 0x080fe200030f16ff */
[C---:B------:R-:W-:Y:S02]  /*6870*/  IMAD R39, R82.reuse, 0x2, R39 ;  /* 0x0000000252277824 */ /* 0x040fe400078e0227 */
[----:B------:R-:W-:Y:S01]  /*6880*/  IMAD R49, R82, 0x2, R74 ;  /* 0x0000000252317824 */ /* 0x000fe200078e024a */
[CC--:B------:R-:W-:Y:S01]  /*6890*/  LEA R48, P4, R74.reuse, R248.reuse, 0x2 ;  /* 0x000000f84a307211 */ /* 0x0c0fe200078810ff */
[----:B------:R1:W-:Y:S04]  /*68a0*/  STL.64 [R1+0x448], R28 ;  /* 0x0004481c01007387 */ /* 0x0003e80000100a00 */
[----:B------:R1:W-:Y:S02]  /*68b0*/  STL.64 [R1+0x4c8], R10 ;  /* 0x0004c80a01007387 */ /* 0x0003e40000100a00 */
[----:B-1----:R-:W-:Y:S01]  /*68c0*/  LEA R28, P1, R49, R248, 0x2 ;  /* 0x000000f8311c7211 */ /* 0x002fe200078210ff */
[----:B------:R-:W-:Y:S01]  /*68d0*/  IMAD.MOV.U32 R29, RZ, RZ, R49 ;  /* 0x000000ffff1d7224 */ /* 0x000fe200078e0031 */
[----:B------:R-:W-:-:S02]  /*68e0*/  LEA.HI.X.SX32 R49, R74, R249, 0x2, P4 ;  /* 0x000000f94a317211 */ /* 0x000fc400020f16ff */
[----:B------:R-:W-:Y:S01]  /*68f0*/  LEA R10, P6, R39, R248, 0x2 ;  /* 0x000000f8270a7211 */ /* 0x000fe200078c10ff */
[----:B------:R-:W-:Y:S01]  /*6900*/  IMAD.MOV.U32 R11, RZ, RZ, R39 ;  /* 0x000000ffff0b7224 */ /* 0x000fe200078e0027 */
[----:B------:R-:W2:Y:S04]  /*6910*/  LDL.LU R74, [R1+0x1298] ;  /* 0x00129800014a7983 */ /* 0x000ea80000300800 */
[----:B------:R-:W2:Y:S01]  /*6920*/  LDL.LU R39, [R1] ;  /* 0x0000000001277983 */ /* 0x000ea20000300800 */
[----:B------:R-:W-:-:S03]  /*6930*/  LEA.HI.X.SX32 R29, R29, R249, 0x2, P1 ;  /* 0x000000f91d1d7211 */ /* 0x000fc600008f16ff */
[----:B------:R1:W-:Y:S01]  /*6940*/  STL.64 [R1+0x450], R48 ;  /* 0x0004503001007387 */ /* 0x0003e20000100a00 */
[----:B------:R-:W-:-:S03]  /*6950*/  LEA.HI.X.SX32 R11, R11, R249, 0x2, P6 ;  /* 0x000000f90b0b7211 */ /* 0x000fc600030f16ff */
[----:B------:R1:W-:Y:S02]  /*6960*/  STL.64 [R1+0x4d0], R28 ;  /* 0x0004d01c01007387 */ /* 0x0003e40000100a00 */
[CC--:B-1----:R-:W-:Y:S02]  /*6970*/  LEA R48, P4, R193.reuse, R248.reuse, 0x2 ;  /* 0x000000f8c1307211 */ /* 0x0c2fe400078810ff */
[C---:B------:R-:W-:Y:S02]  /*6980*/  LEA R28, P1, R72.reuse, R248, 0x2 ;  /* 0x000000f8481c7211 */ /* 0x040fe400078210ff */
[-C--:B------:R-:W-:Y:S01]  /*6990*/  LEA.HI.X.SX32 R49, R193, R249.reuse, 0x2, P4 ;  /* 0x000000f9c1317211 */ /* 0x080fe200020f16ff */
[----:B------:R1:W-:Y:S01]  /*69a0*/  STL.64 [R1+0x458], R10 ;  /* 0x0004580a01007387 */ /* 0x0003e20000100a00 */
[----:B------:R-:W-:-:S03]  /*69b0*/  LEA.HI.X.SX32 R29, R72, R249, 0x2, P1 ;  /* 0x000000f9481d7211 */ /* 0x000fc600008f16ff */
[----:B------:R-:W3:Y:S04]  /*69c0*/  LDL.LU R193, [R1+0x1294] ;  /* 0x0012940001c17983 */ /* 0x000ee80000300800 */
[----:B------:R1:W-:Y:S02]  /*69d0*/  STL.64 [R1+0x4d8], R48 ;  /* 0x0004d83001007387 */ /* 0x0003e40000100a00 */
[C---:B-1----:R-:W-:Y:S02]  /*69e0*/  LEA R10, P6, R24.reuse, R248, 0x2 ;  /* 0x000000f8180a7211 */ /* 0x042fe400078c10ff */
[----:B------:R-:W3:Y:S02]  /*69f0*/  LDL.LU R72, [R1+0x1290] ;  /* 0x0012900001487983 */ /* 0x000ee40000300800 */
[----:B------:R-:W-:-:S02]  /*6a00*/  LEA.HI.X.SX32 R11, R24, R249, 0x2, P6 ;  /* 0x000000f9180b7211 */ /* 0x000fc400030f16ff */
[----:B------:R1:W-:Y:S01]  /*6a10*/  STL.64 [R1+0x460], R28 ;  /* 0x0004601c01007387 */ /* 0x0003e20000100a00 */
[----:B------:R-:W-:-:S03]  /*6a20*/  LEA R48, P4, R70, R248, 0x2 ;  /* 0x000000f846307211 */ /* 0x000fc600078810ff */
[----:B------:R-:W3:Y:S01]  /*6a30*/  LDL.LU R24, [R1+0x128c] ;  /* 0x00128c0001187983 */ /* 0x000ee20000300800 */
[-C--:B------:R-:W-:Y:S02]  /*6a40*/  LEA.HI.X.SX32 R49, R70, R249.reuse, 0x2, P4 ;  /* 0x000000f946317211 */ /* 0x080fe400020f16ff */
[CC--:B-1----:R-:W-:Y:S01]  /*6a50*/  LEA R28, P1, R191.reuse, R248.reuse, 0x2 ;  /* 0x000000f8bf1c7211 */ /* 0x0c2fe200078210ff */
[----:B------:R1:W-:Y:S03]  /*6a60*/  STL.64 [R1+0x4e0], R10 ;  /* 0x0004e00a01007387 */ /* 0x0003e60000100a00 */
[----:B------:R-:W-:Y:S01]  /*6a70*/  LEA.HI.X.SX32 R29, R191, R249, 0x2, P1 ;  /* 0x000000f9bf1d7211 */ /* 0x000fe200008f16ff */
[----:B------:R-:W3:Y:S04]  /*6a80*/  LDL.LU R70, [R1+0x1288] ;  /* 0x0012880001467983 */ /* 0x000ee80000300800 */
[----:B------:R1:W-:Y:S02]  /*6a90*/  STL.64 [R1+0x468], R48 ;  /* 0x0004683001007387 */ /* 0x0003e40000100a00 */
[----:B-1----:R-:W-:-:S02]  /*6aa0*/  LEA R10, P6, R68, R248, 0x2 ;  /* 0x000000f8440a7211 */ /* 0x002fc400078c10ff */
[----:B------:R-:W3:Y:S02]  /*6ab0*/  LDL.LU R191, [R1+0x1284] ;  /* 0x0012840001bf7983 */ /* 0x000ee40000300800 */
[----:B------:R-:W-:Y:S02]  /*6ac0*/  LEA.HI.X.SX32 R11, R68, R249, 0x2, P6 ;  /* 0x000000f9440b7211 */ /* 0x000fe400030f16ff */
        /* <DEDUP_REMOVED lines=32> */
[----:B------:R-:W-:Y:S04]  /*6cd0*/  STL.64 [R1+0x510], R48 ;  /* 0x0005103001007387 */ /* 0x000fe80000100a00 */
[----:B------:R-:W3:Y:S01]  /*6ce0*/  LDL.LU R185, [R1+0x1260] ;  /* 0x0012600001b97983 */ /* 0x000ee20000300800 */
[----:B-1----:R-:W-:-:S03]  /*6cf0*/  LEA R10, P6, R56, R248, 0x2 ;  /* 0x000000f8380a7211 */ /* 0x002fc600078c10ff */
[----:B------:R1:W-:Y:S01]  /*6d00*/  STL.64 [R1+0x490], R28 ;  /* 0x0004901c01007387 */ /* 0x0003e20000100a00 */
[----:B------:R-:W-:-:S03]  /*6d10*/  LEA.HI.X.SX32 R11, R56, R249, 0x2, P6 ;  /* 0x000000f9380b7211 */ /* 0x000fc600030f16ff */
[----:B-1----:R-:W3:Y:S04]  /*6d20*/  LDL.LU.64 R28, [R1+0x1258] ;  /* 0x00125800011c7983 */ /* 0x002ee80000300a00 */
[----:B------:R1:W-:Y:S02]  /*6d30*/  STL.64 [R1+0x1250], R216 ;  /* 0x001250d801007387 */ /* 0x0003e40000100a00 */
[----:B-1----:R-:W-:-:S05]  /*6d40*/  LEA R216, P1, R252, R248, 0x2 ;  /* 0x000000f8fcd87211 */ /* 0x002fca00078210ff */
[----:B------:R1:W-:Y:S04]  /*6d50*/  STL [R1+0x4f8], R216 ;  /* 0x0004f8d801007387 */ /* 0x0003e80000100800 */
[----:B-1----:R-:W3:Y:S04]  /*6d60*/  LDL.LU.64 R216, [R1+0x1250] ;  /* 0x0012500001d87983 */ /* 0x002ee80000300a00 */
[----:B------:R-:W3:Y:S04]  /*6d70*/  LDL.LU R56, [R1+0x1248] ;  /* 0x0012480001387983 */ /* 0x000ee80000300800 */
[----:B------:R1:W-:Y:S04]  /*6d80*/  STL.64 [R1+0x508], R10 ;  /* 0x0005080a01007387 */ /* 0x0003e80000100a00 */
[----:B-1----:R-:W3:Y:S04]  /*6d90*/  LDL.LU.64 R10, [R1+0x1240] ;  /* 0x00124000010a7983 */ /* 0x002ee80000300a00 */
[----:B------:R1:W-:Y:S02]  /*6da0*/  STL.64 [R1+0x1238], R234 ;  /* 0x001238ea01007387 */ /* 0x0003e40000100a00 */
[----:B-1----:R-:W-:-:S05]  /*6db0*/  LEA R234, P6, R251, R248, 0x2 ;  /* 0x000000f8fbea7211 */ /* 0x002fca00078c10ff */
[----:B------:R1:W-:Y:S04]  /*6dc0*/  STL [R1+0x4a0], R234 ;  /* 0x0004a0ea01007387 */ /* 0x0003e80000100800 */
[----:B-1----:R-:W3:Y:S04]  /*6dd0*/  LDL.LU.64 R234, [R1+0x1238] ;  /* 0x0012380001ea7983 */ /* 0x002ee80000300a00 */
[----:B------:R1:W-:Y:S04]  /*6de0*/  STL.64 [R1+0x1230], R26 ;  /* 0x0012301a01007387 */ /* 0x0003e80000100a00 */
[----:B-1----:R1:W3:Y:S01]  /*6df0*/  LDL.64 R26, [R1+0x4a0] ;  /* 0x0004a000011a7983 */ /* 0x0022e20000100a00 */
[----:B--2---:R-:W-:-:S04]  /*6e00*/  LEA R48, P4, R39, R248, 0x2 ;  /* 0x000000f827307211 */ /* 0x004fc800078810ff */
[----:B------:R-:W-:-:S05]  /*6e10*/  LEA.HI.X.SX32 R49, R39, R249, 0x2, P4 ;  /* 0x000000f927317211 */ /* 0x000fca00020f16ff */
[----:B------:R-:W-:Y:S04]  /*6e20*/  STL.64 [R1+0x498], R48 ;  /* 0x0004983001007387 */ /* 0x000fe80000100a00 */
[----:B------:R2:W-:Y:S04]  /*6e30*/  STL.64 [R1+0x1228], R2 ;  /* 0x0012280201007387 */ /* 0x0005e80000100a00 */
[----:B--2---:R1:W2:Y:S01]  /*6e40*/  LDL.64 R2, [R1+0x4f8] ;  /* 0x0004f80001027983 */ /* 0x0042a20000100a00 */
[----:B------:R-:W-:-:S04]  /*6e50*/  LEA R48, P4, R250, R248, 0x2 ;  /* 0x000000f8fa307211 */ /* 0x000fc800078810ff */
[----:B------:R-:W-:Y:S01]  /*6e60*/  LEA.HI.X.SX32 R49, R250, R249, 0x2, P4 ;  /* 0x000000f9fa317211 */ /* 0x000fe200020f16ff */
[----:B---3--:R-:W-:-:S04]  /*6e70*/  IMAD.HI.U32 R27, R7, R83, RZ ;  /* 0x00000053071b7227 */ /* 0x008fc800078e00ff */
[----:B------:R-:W-:Y:S01]  /*6e80*/  IMAD.MOV R27, RZ, RZ, -R27 ;  /* 0x000000ffff1b7224 */ /* 0x000fe200078e0a1b */
[----:B--2---:R-:W-:-:S04]  /*6e90*/  LEA.HI.X.SX32 R3, R252, R249, 0x2, P1 ;  /* 0x000000f9fc037211 */ /* 0x004fc800008f16ff */
[----:B------:R-:W-:Y:S02]  /*6ea0*/  MOV R252, R27 ;  /* 0x0000001b00fc7202 */ /* 0x000fe40000000f00 */
[----:B------:R-:W-:Y:S01]  /*6eb0*/  LEA.HI.X.SX32 R27, R251, R249, 0x2, P6 ;  /* 0x000000f9fb1b7211 */ /* 0x000fe200030f16ff */
[----:B------:R2:W-:Y:S01]  /*6ec0*/  STL [R1+0x4fc], R3 ;  /* 0x0004fc0301007387 */ /* 0x0005e20000100800 */
[----:B------:R-:W-:-:S03]  /*6ed0*/  LEA R2, P1, R245, R248, 0x2 ;  /* 0x000000f8f5027211 */ /* 0x000fc600078210ff */
[----:B------:R3:W-:Y:S01]  /*6ee0*/  STL [R1+0x4a4], R27 ;  /* 0x0004a41b01007387 */ /* 0x0007e20000100800 */
[----:B--2---:R-:W-:-:S03]  /*6ef0*/  LEA.HI.X.SX32 R3, R245, R249, 0x2, P1 ;  /* 0x000000f9f5037211 */ /* 0x004fc600008f16ff */
[----:B---3--:R-:W2:Y:S04]  /*6f00*/  LDL.LU.64 R26, [R1+0x1230] ;  /* 0x00123000011a7983 */ /* 0x008ea80000300a00 */
[----:B------:R3:W-:Y:S04]  /*6f10*/  STL.64 [R1+0x528], R48 ;  /* 0x0005283001007387 */ /* 0x0007e80000100a00 */
[----:B------:R1:W-:Y:S01]  /*6f20*/  STL.64 [R1+0x4b0], R2 ;  /* 0x0004b00201007387 */ /* 0x0003e20000100a00 */
[----:B---3--:R-:W-:-:S04]  /*6f30*/  LEA R48, P4, R246, R248, 0x2 ;  /* 0x000000f8f6307211 */ /* 0x008fc800078810ff */
[----:B------:R-:W-:Y:S01]  /*6f40*/  LEA.HI.X.SX32 R49, R246, R249, 0x2, P4 ;  /* 0x000000f9f6317211 */ /* 0x000fe200020f16ff */
[----:B-1----:R-:W3:Y:S04]  /*6f50*/  LDL.LU.64 R2, [R1+0x1228] ;  /* 0x0012280001027983 */ /* 0x002ee80000300a00 */
[----:B------:R1:W-:Y:S04]  /*6f60*/  STL.64 [R1+0x520], R48 ;  /* 0x0005203001007387 */ /* 0x0003e80000100a00 */
[----:B-1----:R-:W2:Y:S01]  /*6f70*/  LDL.LU R49, [R1+0x1220] ;  /* 0x0012200001317983 */ /* 0x002ea20000300800 */
[----:B------:R-:W-:Y:S01]  /*6f80*/  IABS R39, c[0x0][0x17c] ;  /* 0x00005f0000277a13 */ /* 0x000fe20000000000 */
[----:B------:R-:W-:Y:S01]  /*6f90*/  IMAD R250, R82, 0x2, R247 ;  /* 0x0000000252fa7824 */ /* 0x000fe200078e02f7 */
[----:B------:R-:W-:Y:S01]  /*6fa0*/  LEA R82, P1, R247, R248, 0x2 ;  /* 0x000000f8f7527211 */ /* 0x000fe200078210ff */
[----:B------:R-:W-:-:S02]  /*6fb0*/  IMAD.MOV.U32 R251, RZ, RZ, R83 ;  /* 0x000000fffffb7224 */ /* 0x000fc400078e0053 */
[----:B------:R-:W-:Y:S01]  /*6fc0*/  @!P3 IMAD.IADD R222, R222, 0x1, -R39 ;  /* 0x00000001dedeb824 */ /* 0x000fe200078e0a27 */
[----:B------:R-:W-:Y:S02]  /*6fd0*/  LEA.HI.X.SX32 R83, R247, R249, 0x2, P1 ;  /* 0x000000f9f7537211 */ /* 0x000fe400008f16ff */
[----:B------:R-:W-:-:S03]  /*6fe0*/  LEA R48, P3, R250, R248, 0x2 ;  /* 0x000000f8fa307211 */ /* 0x000fc600078610ff */
[----:B------:R1:W-:Y:S02]  /*6ff0*/  STL.64 [R1+0x4a8], R82 ;  /* 0x0004a85201007387 */ /* 0x0003e40000100a00 */
[----:B------:R-:W-:Y:S02]  /*7000*/  IMAD.MOV.U32 R246, RZ, RZ, R48 ;  /* 0x000000fffff67224 */ /* 0x000fe400078e0030 */
[----:B------:R-:W-:Y:S01]  /*7010*/  IMAD R246, R39, R37, R60 ;  /* 0x0000002527f67224 */ /* 0x000fe200078e023c */
[----:B-1----:R-:W3:Y:S04]  /*7020*/  LDL.LU.64 R82, [R1+0x1218] ;  /* 0x0012180001527983 */ /* 0x002ee80000300a00 */
[----:B------:R1:W-:Y:S01]  /*7030*/  STL [R1+0x530], R48 ;  /* 0x0005303001007387 */ /* 0x0003e20000100800 */
[----:B--2---:R-:W-:Y:S01]  /*7040*/  IMAD.MOV.U32 R247, RZ, RZ, R49 ;  /* 0x000000fffff77224 */ /* 0x004fe200078e0031 */
[----:B------:R-:W-:-:S02]  /*7050*/  LEA.HI.X.SX32 R247, R250, R249, 0x2, P3 ;  /* 0x000000f9faf77211 */ /* 0x000fc400018f16ff */
[----:B-1----:R-:W2:Y:S04]  /*7060*/  LDL.LU.64 R48, [R1+0x1210] ;  /* 0x0012100001307983 */ /* 0x002ea80000300a00 */
[----:B------:R-:W2:Y:S04]  /*7070*/  LDL R249, [R1+0xcd8] ;  /* 0x000cd80001f97983 */ /* 0x000ea80000100800 */
[----:B------:R1:W-:Y:S04]  /*7080*/  STL [R1+0x534], R247 ;  /* 0x000534f701007387 */ /* 0x0003e80000100800 */
[----:B------:R-:W3:Y:S04]  /*7090*/  LDL.LU R60, [R1+0x120c] ;  /* 0x00120c00013c7983 */ /* 0x000ee80000300800 */
[----:B------:R-:W4:Y:S04]  /*70a0*/  LDL.LU R37, [R1+0x1208] ;  /* 0x0012080001257983 */ /* 0x000f280000300800 */
[----:B------:R-:W4:Y:S04]  /*70b0*/  LDL R248, [R1+0xcf4] ;  /* 0x000cf40001f87983 */ /* 0x000f280000100800 */
[----:B-1----:R-:W4:Y:S01]  /*70c0*/  LDL R247, [R1+0xcf8] ;  /* 0x000cf80001f77983 */ /* 0x002f220000100800 */
[C---:B------:R-:W-:Y:S01]  /*70d0*/  ISETP.GT.U32.AND P1, PT, R39.reuse, R185, PT ;  /* 0x000000b92700720c */ /* 0x040fe20003f24070 */
[--C-:B------:R-:W-:Y:S01]  /*70e0*/  @!P0 IMAD.IADD R8, R8, 0x1, -R39.reuse ;  /* 0x0000000108088824 */ /* 0x100fe200078e0a27 */
[C---:B------:R-:W-:Y:S01]  /*70f0*/  ISETP.GT.U32.AND P6, PT, R39.reuse, R56, PT ;  /* 0x000000382700720c */ /* 0x040fe20003fc4070 */
[----:B------:R-:W-:Y:S01]  /*7100*/  @!P2 IMAD.IADD R4, R4, 0x1, -R39 ;  /* 0x000000010404a824 */ /* 0x000fe200078e0a27 */
[C---:B------:R-:W-:Y:S01]  /*7110*/  ISETP.GT.U32.AND P4, PT, R39.reuse, R222, PT ;  /* 0x000000de2700720c */ /* 0x040fe20003f84070 */
[C---:B------:R-:W-:Y:S01]  /*7120*/  IMAD R245, R39.reuse, R252, R251 ;  /* 0x000000fc27f57224 */ /* 0x040fe200078e02fb */
[----:B------:R-:W-:Y:S01]  /*7130*/  ISETP.GT.U32.AND P3, PT, R39, R58, PT ;  /* 0x0000003a2700720c */ /* 0x000fe20003f64070 */
[----:B------:R-:W4:Y:S01]  /*7140*/  LDL R250, [R1+0xcf0] ;  /* 0x000cf00001fa7983 */ /* 0x000f220000100800 */
[----:B------:R-:W-:-:S05]  /*7150*/  ISETP.GE.AND P0, PT, R242, RZ, PT ;  /* 0x000000fff200720c */ /* 0x000fca0003f06270 */
[--C-:B------:R-:W-:Y:S01]  /*7160*/  @!P1 IMAD.IADD R185, R185, 0x1, -R39.reuse ;  /* 0x00000001b9b99824 */ /* 0x100fe200078e0a27 */
[C---:B------:R-:W-:Y:S01]  /*7170*/  ISETP.GT.U32.AND P1, PT, R39.reuse, R8, PT ;  /* 0x000000082700720c */ /* 0x040fe20003f24070 */
[--C-:B------:R-:W-:Y:S01]  /*7180*/  @!P6 IMAD.IADD R56, R56, 0x1, -R39.reuse ;  /* 0x000000013838e824 */ /* 0x100fe200078e0a27 */
[C---:B------:R-:W-:Y:S01]  /*7190*/  ISETP.GT.U32.AND P2, PT, R39.reuse, R0, PT ;  /* 0x000000002700720c */ /* 0x040fe20003f44070 */
[----:B------:R-:W4:Y:S01]  /*71a0*/  LDL R251, [R1+0xcfc] ;  /* 0x000cfc0001fb7983 */ /* 0x000f220000100800 */
[----:B------:R-:W-:Y:S01]  /*71b0*/  @!P4 IADD3 R222, R222, -R39, RZ ;  /* 0x80000027dedec210 */ /* 0x000fe20007ffe0ff */
[----:B------:R-:W-:Y:S01]  /*71c0*/  @!P3 IMAD.IADD R58, R58, 0x1, -R39 ;  /* 0x000000013a3ab824 */ /* 0x000fe200078e0a27 */
[----:B------:R-:W-:Y:S01]  /*71d0*/  ISETP.GT.U32.AND P6, PT, R39, R4, PT ;  /* 0x000000042700720c */ /* 0x000fe20003fc4070 */
[----:B------:R-:W4:Y:S02]  /*71e0*/  LDL R252, [R1+0xd00] ;  /* 0x000d000001fc7983 */ /* 0x000f240000100800 */
[----:B------:R-:W-:-:S04]  /*71f0*/  @!P0 IMAD.MOV R222, RZ, RZ, -R222 ;  /* 0x000000ffffde8224 */ /* 0x000fc800078e0ade */
[--C-:B------:R-:W-:Y:S01]  /*7200*/  @!P1 IMAD.IADD R8, R8, 0x1, -R39.reuse ;  /* 0x0000000108089824 */ /* 0x100fe200078e0a27 */
[----:B------:R-:W-:Y:S01]  /*7210*/  ISETP.GT.U32.AND P0, PT, R39, R58, PT ;  /* 0x0000003a2700720c */ /* 0x000fe20003f04070 */
[--C-:B------:R-:W-:Y:S01]  /*7220*/  @!P2 IMAD.IADD R0, R0, 0x1, -R39.reuse ;  /* 0x000000010000a824 */ /* 0x100fe200078e0a27 */
[----:B------:R1:W-:Y:S03]  /*7230*/  STL [R1+0x20], R222 ;  /* 0x000020de01007387 */ /* 0x0003e60000100800 */
[----:B------:R-:W-:Y:S01]  /*7240*/  @!P6 IMAD.IADD R4, R4, 0x1, -R39 ;  /* 0x000000010404e824 */ /* 0x000fe200078e0a27 */
[----:B-1----:R-:W-:-:S07]  /*7250*/  LOP3.LUT R222, R242, 0x1e4, RZ, 0xfc, !PT ;  /* 0x000001e4f2de7812 */ /* 0x002fce00078efcff */
[----:B------:R-:W-:Y:S01]  /*7260*/  @!P0 IMAD.IADD R58, R58, 0x1, -R39 ;  /* 0x000000013a3a8824 */ /* 0x000fe200078e0a27 */
[----:B------:R1:W-:Y:S02]  /*7270*/  STL [R1+0xd48], R222 ;  /* 0x000d48de01007387 */ /* 0x0003e40000100800 */
[----:B-1----:R-:W-:Y:S02]  /*7280*/  IABS R222, R222 ;  /* 0x000000de00de7213 */ /* 0x002fe40000000000 */
[----:B--2---:R-:W-:Y:S02]  /*7290*/  ISETP.GE.AND P2, PT, R249, RZ, PT ;  /* 0x000000fff900720c */ /* 0x004fe40003f46270 */
[----:B---3--:R-:W-:-:S13]  /*72a0*/  ISETP.GT.U32.AND P1, PT, R39, R60, PT ;  /* 0x0000003c2700720c */ /* 0x008fda0003f24070 */
[----:B------:R-:W-:Y:S02]  /*72b0*/  @!P1 IADD3 R60, R60, -R39, RZ ;  /* 0x800000273c3c9210 */ /* 0x000fe40007ffe0ff */
[----:B----4-:R-:W-:Y:S01]  /*72c0*/  ISETP.GE.AND P1, PT, R248, RZ, PT ;  /* 0x000000fff800720c */ /* 0x010fe20003f26270 */
[----:B------:R-:W-:Y:S01]  /*72d0*/  IMAD.MOV.U32 R248, RZ, RZ, R4 ;  /* 0x000000fffff87224 */ /* 0x000fe200078e0004 */
[----:B------:R-:W-:Y:S01]  /*72e0*/  ISETP.GE.AND P0, PT, R247, RZ, PT ;  /* 0x000000fff700720c */ /* 0x000fe20003f06270 */
[----:B------:R-:W-:-:S04]  /*72f0*/  IMAD.HI.U32 R247, R7, R222, RZ ;  /* 0x000000de07f77227 */ /* 0x000fc800078e00ff */
[----:B------:R-:W-:Y:S02]  /*7300*/  @!P2 IMAD.MOV R248, RZ, RZ, -R248 ;  /* 0x000000fffff8a224 */ /* 0x000fe400078e0af8 */
[----:B------:R-:W-:-:S03]  /*7310*/  IMAD.MOV R4, RZ, RZ, -R247 ;  /* 0x000000ffff047224 */ /* 0x000fc600078e0af7 */
[----:B------:R1:W-:Y:S04]  /*7320*/  STL [R1+0x1c], R248 ;  /* 0x00001cf801007387 */ /* 0x0003e80000100800 */
[----:B------:R-:W2:Y:S04]  /*7330*/  LDL R247, [R1+0xcec] ;  /* 0x000cec0001f77983 */ /* 0x000ea80000100800 */
[----:B------:R-:W3:Y:S04]  /*7340*/  LDL R249, [R1+0xce8] ;  /* 0x000ce80001f97983 */ /* 0x000ee80000100800 */
[----:B-1----:R-:W4:Y:S01]  /*7350*/  LDL R248, [R1+0xd04] ;  /* 0x000d040001f87983 */ /* 0x002f220000100800 */
[----:B------:R-:W-:Y:S01]  /*7360*/  @!P5 IMAD.IADD R53, R53, 0x1, -R39 ;  /* 0x000000013535d824 */ /* 0x000fe200078e0a27 */
[----:B------:R-:W-:-:S04]  /*7370*/  ISETP.GT.U32.AND P6, PT, R39, R37, PT ;  /* 0x000000252700720c */ /* 0x000fc80003fc4070 */
[C---:B------:R-:W-:Y:S02]  /*7380*/  ISETP.GT.U32.AND P3, PT, R39.reuse, R53, PT ;  /* 0x000000352700720c */ /* 0x040fe40003f64070 */
[C---:B------:R-:W-:Y:S02]  /*7390*/  ISETP.GT.U32.AND P5, PT, R39.reuse, R56, PT ;  /* 0x000000382700720c */ /* 0x040fe40003fa4070 */
[----:B------:R-:W-:-:S05]  /*73a0*/  ISETP.GT.U32.AND P4, PT, R39, R185, PT ;  /* 0x000000b92700720c */ /* 0x000fca0003f84070 */
[----:B------:R-:W-:Y:S01]  /*73b0*/  @!P6 IMAD.IADD R37, R37, 0x1, -R39 ;  /* 0x000000012525e824 */ /* 0x000fe200078e0a27 */
[----:B------:R-:W-:-:S03]  /*73c0*/  ISETP.GT.U32.AND P6, PT, R39, R64, PT ;  /* 0x000000402700720c */ /* 0x000fc60003fc4070 */
[--C-:B------:R-:W-:Y:S01]  /*73d0*/  @!P3 IMAD.IADD R53, R53, 0x1, -R39.reuse ;  /* 0x000000013535b824 */ /* 0x100fe200078e0a27 */
[C---:B------:R-:W-:Y:S01]  /*73e0*/  ISETP.GT.U32.AND P3, PT, R39.reuse, R187, PT ;  /* 0x000000bb2700720c */ /* 0x040fe20003f64070 */
[--C-:B------:R-:W-:Y:S01]  /*73f0*/  @!P5 IMAD.IADD R56, R56, 0x1, -R39.reuse ;  /* 0x000000013838d824 */ /* 0x100fe200078e0a27 */
[----:B------:R-:W-:Y:S01]  /*7400*/  ISETP.GT.U32.AND P5, PT, R39, R62, PT ;  /* 0x0000003e2700720c */ /* 0x000fe20003fa4070 */
[----:B------:R-:W-:Y:S01]  /*7410*/  @!P4 IMAD.IADD R185, R185, 0x1, -R39 ;  /* 0x00000001b9b9c824 */ /* 0x000fe200078e0a27 */
[----:B------:R-:W-:Y:S01]  /*7420*/  ISETP.GT.U32.AND P4, PT, R39, R48, PT ;  /* 0x000000302700720c */ /* 0x000fe20003f84070 */
[----:B------:R-:W-:-:S04]  /*7430*/  @!P0 IMAD.MOV R8, RZ, RZ, -R8 ;  /* 0x000000ffff088224 */ /* 0x000fc800078e0a08 */
[----:B------:R-:W-:-:S04]  /*7440*/  @!P6 IMAD.IADD R64, R64, 0x1, -R39 ;  /* 0x000000014040e824 */ /* 0x000fc800078e0a27 */
[--C-:B------:R-:W-:Y:S01]  /*7450*/  @!P3 IMAD.IADD R187, R187, 0x1, -R39.reuse ;  /* 0x00000001bbbbb824 */ /* 0x100fe200078e0a27 */
[----:B------:R-:W-:Y:S02]  /*7460*/  ISETP.GE.AND P3, PT, R250, RZ, PT ;  /* 0x000000fffa00720c */ /* 0x000fe40003f66270 */
[----:B------:R-:W-:Y:S01]  /*7470*/  ISETP.GT.U32.AND P6, PT, R39, R64, PT ;  /* 0x000000402700720c */ /* 0x000fe20003fc4070 */
[----:B------:R1:W-:Y:S01]  /*7480*/  STL [R1+0x18], R8 ;  /* 0x0000180801007387 */ /* 0x0003e20000100800 */
[--C-:B------:R-:W-:Y:S01]  /*7490*/  @!P5 IMAD.IADD R62, R62, 0x1, -R39.reuse ;  /* 0x000000013e3ed824 */ /* 0x100fe200078e0a27 */
[----:B------:R-:W-:Y:S01]  /*74a0*/  ISETP.GE.AND P5, PT, R251, RZ, PT ;  /* 0x000000fffb00720c */ /* 0x000fe20003fa6270 */
[----:B------:R-:W-:Y:S01]  /*74b0*/  @!P4 IMAD.IADD R48, R48, 0x1, -R39 ;  /* 0x000000013030c824 */ /* 0x000fe200078e0a27 */
[----:B------:R-:W-:Y:S01]  /*74c0*/  ISETP.GE.AND P4, PT, R252, RZ, PT ;  /* 0x000000fffc00720c */ /* 0x000fe20003f86270 */
[----:B------:R-:W4:Y:S01]  /*74d0*/  LDL R250, [R1+0xd10] ;  /* 0x000d100001fa7983 */ /* 0x000f220000100800 */
[----:B------:R-:W-:Y:S01]  /*74e0*/  @!P1 IMAD.MOV R53, RZ, RZ, -R53 ;  /* 0x000000ffff359224 */ /* 0x000fe200078e0a35 */
[----:B------:R-:W-:-:S02]  /*74f0*/  ISETP.GT.U32.AND P2, PT, R39, R37, PT ;  /* 0x000000252700720c */ /* 0x000fc40003f44070 */
[----:B------:R-:W4:Y:S01]  /*7500*/  LDL R251, [R1+0xd0c] ;  /* 0x000d0c0001fb7983 */ /* 0x000f220000100800 */
[----:B-1----:R-:W-:-:S04]  /*7510*/  IMAD.MOV.U32 R8, RZ, RZ, R56 ;  /* 0x000000ffff087224 */ /* 0x002fc800078e0038 */
[----:B------:R-:W-:Y:S01]  /*7520*/  @!P3 IMAD.MOV R8, RZ, RZ, -R8 ;  /* 0x000000ffff08b224 */ /* 0x000fe200078e0a08 */
[----:B------:R1:W-:Y:S01]  /*7530*/  STL [R1+0x14], R53 ;  /* 0x0000143501007387 */ /* 0x0003e20000100800 */
[----:B------:R-:W-:-:S03]  /*7540*/  @!P6 IMAD.IADD R64, R64, 0x1, -R39 ;  /* 0x000000014040e824 */ /* 0x000fc600078e0a27 */
[----:B------:R-:W4:Y:S04]  /*7550*/  LDL R252, [R1+0xd08] ;  /* 0x000d080001fc7983 */ /* 0x000f280000100800 */
[----:B------:R1:W-:Y:S02]  /*7560*/  STL [R1+0x10], R8 ;  /* 0x0000100801007387 */ /* 0x0003e40000100800 */
[----:B-1----:R-:W-:Y:S01]  /*7570*/  MOV R53, R185 ;  /* 0x000000b900357202 */ /* 0x002fe20000000f00 */
[----:B------:R-:W-:Y:S02]  /*7580*/  @!P2 IMAD.IADD R37, R37, 0x1, -R39 ;  /* 0x000000012525a824 */ /* 0x000fe400078e0a27 */
[----:B------:R-:W-:Y:S02]  /*7590*/  IMAD.MOV.U32 R8, RZ, RZ, R58 ;  /* 0x000000ffff087224 */ /* 0x000fe400078e003a */
[----:B------:R-:W-:-:S02]  /*75a0*/  @!P5 IMAD.MOV R53, RZ, RZ, -R53 ;  /* 0x000000ffff35d224 */ /* 0x000fc400078e0a35 */
[----:B------:R-:W-:Y:S01]  /*75b0*/  @!P4 IMAD.MOV R8, RZ, RZ, -R8 ;  /* 0x000000ffff08c224 */ /* 0x000fe200078e0a08 */
[C---:B------:R-:W-:Y:S02]  /*75c0*/  ISETP.GT.U32.AND P4, PT, R39.reuse, R66, PT ;  /* 0x000000422700720c */ /* 0x040fe40003f84070 */
[----:B------:R1:W-:Y:S01]  /*75d0*/  STL [R1+0xc], R53 ;  /* 0x00000c3501007387 */ /* 0x0003e20000100800 */
[----:B------:R-:W-:Y:S01]  /*75e0*/  ISETP.GT.U32.AND P2, PT, R39, R41, PT ;  /* 0x000000292700720c */ /* 0x000fe20003f44070 */
[----:B-1----:R-:W-:Y:S02]  /*75f0*/  IMAD.MOV.U32 R53, RZ, RZ, R37 ;  /* 0x000000ffff357224 */ /* 0x002fe400078e0025 */
[----:B------:R1:W-:Y:S07]  /*7600*/  STL [R1+0x8], R8 ;  /* 0x0000080801007387 */ /* 0x0003ee0000100800 */
[----:B------:R-:W-:Y:S01]  /*7610*/  @!P4 IADD3 R66, R66, -R39, RZ ;  /* 0x800000274242c210 */ /* 0x000fe20007ffe0ff */
[----:B-1----:R-:W4:Y:S02]  /*7620*/  LDL R8, [R1+0xce4] ;  /* 0x000ce40001087983 */ /* 0x002f240000100800 */
[----:B------:R-:W-:Y:S01]  /*7630*/  @!P2 IMAD.IADD R41, R41, 0x1, -R39 ;  /* 0x000000012929a824 */ /* 0x000fe200078e0a27 */
[----:B--2---:R-:W-:-:S02]  /*7640*/  ISETP.GE.AND P6, PT, R247, RZ, PT ;  /* 0x000000fff700720c */ /* 0x004fc40003fc6270 */
[----:B---3--:R-:W-:-:S11]  /*7650*/  ISETP.GE.AND P4, PT, R249, RZ, PT ;  /* 0x000000fff900720c */ /* 0x008fd60003f86270 */
[----:B------:R-:W-:-:S05]  /*7660*/  @!P6 IMAD.MOV R53, RZ, RZ, -R53 ;  /* 0x000000ffff35e224 */ /* 0x000fca00078e0a35 */
[----:B------:R-:W-:Y:S04]  /*7670*/  STL [R1+0x4], R53 ;  /* 0x0000043501007387 */ /* 0x000fe80000100800 */
[----:B------:R-:W2:Y:S01]  /*7680*/  LDL R249, [R1+0xcdc] ;  /* 0x000cdc0001f97983 */ /* 0x000ea20000100800 */
[----:B----4-:R-:W-:-:S03]  /*7690*/  ISETP.GE.AND P2, PT, R248, RZ, PT ;  /* 0x000000fff800720c */ /* 0x010fc60003f46270 */
[----:B------:R-:W3:Y:S01]  /*76a0*/  LDL R248, [R1+0xcd4] ;  /* 0x000cd40001f87983 */ /* 0x000ee20000100800 */
[C---:B------:R-:W-:Y:S02]  /*76b0*/  ISETP.GT.U32.AND P0, PT, R39.reuse, R60, PT ;  /* 0x0000003c2700720c */ /* 0x040fe40003f04070 */
[C---:B------:R-:W-:Y:S01]  /*76c0*/  ISETP.GT.U32.AND P1, PT, R39.reuse, R187, PT ;  /* 0x000000bb2700720c */ /* 0x040fe20003f24070 */
[----:B------:R-:W4:Y:S01]  /*76d0*/  LDL R247, [R1+0xce0] ;  /* 0x000ce00001f77983 */ /* 0x000f220000100800 */
[C---:B------:R-:W-:Y:S02]  /*76e0*/  ISETP.GT.U32.AND P5, PT, R39.reuse, R48, PT ;  /* 0x000000302700720c */ /* 0x040fe40003fa4070 */
[----:B------:R-:W-:-:S07]  /*76f0*/  ISETP.GT.U32.AND P3, PT, R39, R62, PT ;  /* 0x0000003e2700720c */ /* 0x000fce0003f64070 */
[--C-:B------:R-:W-:Y:S01]  /*7700*/  @!P0 IMAD.IADD R60, R60, 0x1, -R39.reuse ;  /* 0x000000013c3c8824 */ /* 0x100fe200078e0a27 */
[----:B------:R-:W-:Y:S01]  /*7710*/  ISETP.GT.U32.AND P0, PT, R39, R6, PT ;  /* 0x000000062700720c */ /* 0x000fe20003f04070 */
[--C-:B------:R-:W-:Y:S01]  /*7720*/  @!P1 IMAD.IADD R187, R187, 0x1, -R39.reuse ;  /* 0x00000001bbbb9824 */ /* 0x100fe200078e0a27 */
[C---:B------:R-:W-:Y:S01]  /*7730*/  ISETP.GT.U32.AND P1, PT, R39.reuse, R68, PT ;  /* 0x000000442700720c */ /* 0x040fe20003f24070 */
[--C-:B------:R-:W-:Y:S01]  /*7740*/  @!P5 IMAD.IADD R48, R48, 0x1, -R39.reuse ;  /* 0x000000013030d824 */ /* 0x100fe200078e0a27 */
[C---:B------:R-:W-:Y:S01]  /*7750*/  ISETP.GT.U32.AND P5, PT, R39.reuse, R70, PT ;  /* 0x000000462700720c */ /* 0x040fe20003fa4070 */
[----:B------:R-:W-:Y:S02]  /*7760*/  IMAD.MOV.U32 R37, RZ, RZ, R60 ;  /* 0x000000ffff257224 */ /* 0x000fe400078e003c */
[----:B------:R-:W-:Y:S01]  /*7770*/  @!P3 IMAD.IADD R62, R62, 0x1, -R39 ;  /* 0x000000013e3eb824 */ /* 0x000fe200078e0a27 */
[----:B------:R-:W-:Y:S01]  /*7780*/  ISETP.GT.U32.AND P3, PT, R39, R191, PT ;  /* 0x000000bf2700720c */ /* 0x000fe20003f64070 */
[----:B------:R-:W-:-:S04]  /*7790*/  @!P4 IMAD.MOV R37, RZ, RZ, -R37 ;  /* 0x000000ffff25c224 */ /* 0x000fc800078e0a25 */
[--C-:B------:R-:W-:Y:S01]  /*77a0*/  @!P0 IMAD.IADD R6, R6, 0x1, -R39.reuse ;  /* 0x0000000106068824 */ /* 0x100fe200078e0a27 */
[----:B------:R-:W-:Y:S01]  /*77b0*/  ISETP.GE.AND P0, PT, R250, RZ, PT ;  /* 0x000000fffa00720c */ /* 0x000fe20003f06270 */
[--C-:B------:R-:W-:Y:S01]  /*77c0*/  @!P1 IMAD.IADD R68, R68, 0x1, -R39.reuse ;  /* 0x0000000144449824 */ /* 0x100fe200078e0a27 */
[----:B------:R-:W-:Y:S01]  /*77d0*/  STL [R1], R37 ;  /* 0x0000002501007387 */ /* 0x000fe20000100800 */
[----:B------:R-:W-:Y:S01]  /*77e0*/  @!P5 IMAD.IADD R70, R70, 0x1, -R39 ;  /* 0x000000014646d824 */ /* 0x000fe200078e0a27 */
[----:B------:R-:W-:Y:S02]  /*77f0*/  ISETP.GE.AND P1, PT, R251, RZ, PT ;  /* 0x000000fffb00720c */ /* 0x000fe40003f26270 */
[----:B------:R-:W4:Y:S01]  /*7800*/  LDL R250, [R1+0xcd0] ;  /* 0x000cd00001fa7983 */ /* 0x000f220000100800 */
[----:B------:R-:W-:-:S03]  /*7810*/  ISETP.GT.U32.AND P5, PT, R39, R41, PT ;  /* 0x000000292700720c */ /* 0x000fc60003fa4070 */
[----:B------:R-:W4:Y:S01]  /*7820*/  LDL R251, [R1+0xccc] ;  /* 0x000ccc0001fb7983 */ /* 0x000f220000100800 */
[----:B------:R-:W-:Y:S01]  /*7830*/  @!P3 IMAD.IADD R191, R191, 0x1, -R39 ;  /* 0x00000001bfbfb824 */ /* 0x000fe200078e0a27 */
[----:B------:R-:W-:Y:S01]  /*7840*/  ISETP.GE.AND P3, PT, R252, RZ, PT ;  /* 0x000000fffc00720c */ /* 0x000fe20003f66270 */
[----:B------:R-:W-:-:S05]  /*7850*/  IMAD.MOV.U32 R252, RZ, RZ, R187 ;  /* 0x000000fffffc7224 */ /* 0x000fca00078e00bb */
[----:B------:R-:W-:Y:S02]  /*7860*/  @!P2 IADD3 R252, -R252, RZ, RZ ;  /* 0x000000fffcfca210 */ /* 0x000fe40007ffe1ff */
[----:B------:R-:W-:Y:S01]  /*7870*/  ISETP.GT.U32.AND P2, PT, R39, R6, PT ;  /* 0x000000062700720c */ /* 0x000fe20003f44070 */
[----:B------:R-:W-:Y:S01]  /*7880*/  @!P5 IMAD.IADD R41, R41, 0x1, -R39 ;  /* 0x000000012929d824 */ /* 0x000fe200078e0a27 */
[----:B------:R-:W-:Y:S01]  /*7890*/  ISETP.GT.U32.AND P5, PT, R39, R72, PT ;  /* 0x000000482700720c */ /* 0x000fe20003fa4070 */
[----:B------:R-:W-:Y:S01]  /*78a0*/  @!P0 IMAD.MOV R62, RZ, RZ, -R62 ;  /* 0x000000ffff3e8224 */ /* 0x000fe200078e0a3e */
[----:B------:R1:W-:Y:S01]  /*78b0*/  STL [R1+0x11e0], R252 ;  /* 0x0011e0fc01007387 */ /* 0x0003e20000100800 */
[----:B------:R-:W-:Y:S02]  /*78c0*/  @!P1 IMAD.MOV R48, RZ, RZ, -R48 ;  /* 0x000000ffff309224 */ /* 0x000fe400078e0a30 */
[----:B------:R-:W-:Y:S01]  /*78d0*/  @!P3 IMAD.MOV R64, RZ, RZ, -R64 ;  /* 0x000000ffff40b224 */ /* 0x000fe200078e0a40 */
[----:B------:R-:W-:Y:S01]  /*78e0*/  STL [R1+0x11e4], R62 ;  /* 0x0011e43e01007387 */ /* 0x000fe20000100800 */
[----:B-1----:R-:W-:-:S03]  /*78f0*/  LOP3.LUT R252, R242, 0x1e6, RZ, 0xfc, !PT ;  /* 0x000001e6f2fc7812 */ /* 0x002fc600078efcff */
[----:B------:R-:W-:Y:S01]  /*7900*/  STL [R1+0x11e8], R48 ;  /* 0x0011e83001007387 */ /* 0x000fe20000100800 */
[----:B------:R-:W-:Y:S01]  /*7910*/  @!P2 IMAD.IADD R6, R6, 0x1, -R39 ;  /* 0x000000010606a824 */ /* 0x000fe200078e0a27 */
[----:B------:R-:W-:Y:S02]  /*7920*/  ISETP.GT.U32.AND P2, PT, R39, R193, PT ;  /* 0x000000c12700720c */ /* 0x000fe40003f44070 */
[----:B------:R-:W-:Y:S01]  /*7930*/  STL [R1+0x11ec], R64 ;  /* 0x0011ec4001007387 */ /* 0x000fe20000100800 */
[----:B------:R-:W-:-:S03]  /*7940*/  @!P5 IADD3 R72, R72, -R39, RZ ;  /* 0x800000274848d210 */ /* 0x000fc60007ffe0ff */
[----:B------:R-:W-:Y:S01]  /*7950*/  STL [R1+0xd44], R252 ;  /* 0x000d44fc01007387 */ /* 0x000fe20000100800 */
[C---:B------:R-:W-:Y:S02]  /*7960*/  ISETP.GT.U32.AND P6, PT, R39.reuse, R66, PT ;  /* 0x000000422700720c */ /* 0x040fe40003fc4070 */
[----:B------:R-:W-:Y:S01]  /*7970*/  ISETP.GT.U32.AND P0, PT, R39, R68, PT ;  /* 0x000000442700720c */ /* 0x000fe20003f04070 */
[----:B------:R-:W4:Y:S03]  /*7980*/  LDL R53, [R1+0xcc8] ;  /* 0x000cc80001357983 */ /* 0x000f260000100800 */
[----:B------:R-:W-:Y:S01]  /*7990*/  @!P2 IMAD.IADD R193, R193, 0x1, -R39 ;  /* 0x00000001c1c1a824 */ /* 0x000fe200078e0a27 */
[----:B--2---:R-:W-:Y:S02]  /*79a0*/  ISETP.GE.AND P5, PT, R249, RZ, PT ;  /* 0x000000fff900720c */ /* 0x004fe40003fa6270 */
[----:B------:R-:W2:Y:S01]  /*79b0*/  LDL R249, [R1+0xcc0] ;  /* 0x000cc00001f97983 */ /* 0x000ea20000100800 */
[----:B---3--:R-:W-:-:S03]  /*79c0*/  ISETP.GE.AND P2, PT, R248, RZ, PT ;  /* 0x000000fff800720c */ /* 0x008fc60003f46270 */
[----:B------:R-:W3:Y:S01]  /*79d0*/  LDL R248, [R1+0xcbc] ;  /* 0x000cbc0001f87983 */ /* 0x000ee20000100800 */
[C---:B------:R-:W-:Y:S01]  /*79e0*/  ISETP.GT.U32.AND P1, PT, R39.reuse, R191, PT ;  /* 0x000000bf2700720c */ /* 0x040fe20003f24070 */
[--C-:B------:R-:W-:Y:S01]  /*79f0*/  @!P6 IMAD.IADD R66, R66, 0x1, -R39.reuse ;  /* 0x000000014242e824 */ /* 0x100fe200078e0a27 */
[C---:B------:R-:W-:Y:S01]  /*7a00*/  ISETP.GT.U32.AND P6, PT, R39.reuse, R24, PT ;  /* 0x000000182700720c */ /* 0x040fe20003fc4070 */
[----:B------:R-:W-:Y:S01]  /*7a10*/  @!P0 IMAD.IADD R68, R68, 0x1, -R39 ;  /* 0x0000000144448824 */ /* 0x000fe200078e0a27 */
[----:B------:R-:W-:-:S09]  /*7a20*/  ISETP.GT.U32.AND P0, PT, R39, R74, PT ;  /* 0x0000004a2700720c */ /* 0x000fd20003f04070 */
[--C-:B------:R-:W-:Y:S01]  /*7a30*/  @!P1 IMAD.IADD R191, R191, 0x1, -R39.reuse ;  /* 0x00000001bfbf9824 */ /* 0x100fe200078e0a27 */
[C---:B------:R-:W-:Y:S02]  /*7a40*/  ISETP.GT.U32.AND P1, PT, R39.reuse, R9, PT ;  /* 0x000000092700720c */ /* 0x040fe40003f24070 */
[C---:B------:R-:W-:Y:S01]  /*7a50*/  ISETP.GT.U32.AND P4, PT, R39.reuse, R70, PT ;  /* 0x000000462700720c */ /* 0x040fe20003f84070 */
[--C-:B------:R-:W-:Y:S01]  /*7a60*/  @!P6 IMAD.IADD R24, R24, 0x1, -R39.reuse ;  /* 0x000000011818e824 */ /* 0x100fe200078e0a27 */
[----:B------:R-:W-:Y:S01]  /*7a70*/  ISETP.GT.U32.AND P6, PT, R39, R76, PT ;  /* 0x0000004c2700720c */ /* 0x000fe20003fc4070 */
[----:B------:R-:W-:Y:S01]  /*7a80*/  @!P0 IMAD.IADD R74, R74, 0x1, -R39 ;  /* 0x000000014a4a8824 */ /* 0x000fe200078e0a27 */
[----:B------:R-:W-:-:S07]  /*7a90*/  ISETP.GE.AND P3, PT, R8, RZ, PT ;  /* 0x000000ff0800720c */ /* 0x000fce0003f66270 */
[----:B------:R-:W-:Y:S01]  /*7aa0*/  @!P1 IMAD.IADD R9, R9, 0x1, -R39 ;  /* 0x0000000109099824 */ /* 0x000fe200078e0a27 */
[----:B----4-:R-:W-:Y:S02]  /*7ab0*/  ISETP.GE.AND P0, PT, R250, RZ, PT ;  /* 0x000000fffa00720c */ /* 0x010fe40003f06270 */
[----:B------:R-:W4:Y:S01]  /*7ac0*/  LDL R250, [R1+0xcb8] ;  /* 0x000cb80001fa7983 */ /* 0x000f220000100800 */
[----:B------:R-:W-:-:S03]  /*7ad0*/  ISETP.GE.AND P1, PT, R251, RZ, PT ;  /* 0x000000fffb00720c */ /* 0x000fc60003f26270 */
[----:B------:R-:W4:Y:S01]  /*7ae0*/  LDL R251, [R1+0xcb4] ;  /* 0x000cb40001fb7983 */ /* 0x000f220000100800 */
[--C-:B------:R-:W-:Y:S01]  /*7af0*/  @!P4 IMAD.IADD R70, R70, 0x1, -R39.reuse ;  /* 0x000000014646c824 */ /* 0x100fe200078e0a27 */
[----:B------:R-:W-:Y:S01]  /*7b00*/  ISETP.GE.AND P4, PT, R247, RZ, PT ;  /* 0x000000fff700720c */ /* 0x000fe20003f86270 */
[----:B------:R-:W-:Y:S01]  /*7b10*/  @!P6 IMAD.IADD R76, R76, 0x1, -R39 ;  /* 0x000000014c4ce824 */ /* 0x000fe200078e0a27 */
[----:B------:R-:W4:Y:S01]  /*7b20*/  LDL R247, [R1+0xcc4] ;  /* 0x000cc40001f77983 */ /* 0x000f220000100800 */
[----:B------:R-:W-:-:S03]  /*7b30*/  @!P2 IMAD.MOV R68, RZ, RZ, -R68 ;  /* 0x000000ffff44a224 */ /* 0x000fc600078e0a44 */
[----:B------:R-:W-:Y:S01]  /*7b40*/  ISETP.GT.U32.AND P2, PT, R39, R76, PT ;  /* 0x0000004c2700720c */ /* 0x000fe20003f44070 */
[----:B------:R-:W-:Y:S02]  /*7b50*/  @!P3 IMAD.MOV R66, RZ, RZ, -R66 ;  /* 0x000000ffff42b224 */ /* 0x000fe400078e0a42 */
[----:B------:R-:W-:-:S04]  /*7b60*/  @!P5 IMAD.MOV R6, RZ, RZ, -R6 ;  /* 0x000000ffff06d224 */ /* 0x000fc800078e0a06 */
[----:B------:R-:W-:Y:S01]  /*7b70*/  @!P4 IMAD.MOV R41, RZ, RZ, -R41 ;  /* 0x000000ffff29c224 */ /* 0x000fe200078e0a29 */
[----:B------:R-:W-:Y:S01]  /*7b80*/  STL [R1+0x11f0], R66 ;  /* 0x0011f04201007387 */ /* 0x000fe20000100800 */
[----:B------:R-:W-:Y:S01]  /*7b90*/  @!P0 IMAD.MOV R191, RZ, RZ, -R191 ;  /* 0x000000ffffbf8224 */ /* 0x000fe200078e0abf */
[----:B------:R-:W-:Y:S02]  /*7ba0*/  @!P1 IADD3 R70, -R70, RZ, RZ ;  /* 0x000000ff46469210 */ /* 0x000fe40007ffe1ff */
[----:B------:R-:W-:Y:S01]  /*7bb0*/  STL [R1+0x11f4], R41 ;  /* 0x0011f42901007387 */ /* 0x000fe20000100800 */
[----:B------:R-:W-:Y:S01]  /*7bc0*/  ISETP.GT.U32.AND P1, PT, R39, R195, PT ;  /* 0x000000c32700720c */ /* 0x000fe20003f24070 */
[--C-:B------:R-:W-:Y:S02]  /*7bd0*/  @!P2 IMAD.IADD R76, R76, 0x1, -R39.reuse ;  /* 0x000000014c4ca824 */ /* 0x100fe400078e0a27 */
[----:B------:R-:W-:Y:S04]  /*7be0*/  STL [R1+0x11f8], R6 ;  /* 0x0011f80601007387 */ /* 0x000fe80000100800 */
[----:B------:R-:W-:Y:S04]  /*7bf0*/  STL [R1+0x11fc], R68 ;  /* 0x0011fc4401007387 */ /* 0x000fe80000100800 */
[----:B------:R1:W-:Y:S02]  /*7c00*/  STL [R1+0x1200], R191 ;  /* 0x001200bf01007387 */ /* 0x0003e40000100800 */
[----:B------:R-:W-:Y:S01]  /*7c10*/  @!P1 IMAD.IADD R195, R195, 0x1, -R39 ;  /* 0x00000001c3c39824 */ /* 0x000fe200078e0a27 */
[----:B------:R-:W-:Y:S01]  /*7c20*/  ISETP.GT.U32.AND P3, PT, R39, R24, PT ;  /* 0x000000182700720c */ /* 0x000fe20003f64070 */
[----:B------:R-:W4:Y:S01]  /*7c30*/  LDL R56, [R1+0xdbc] ;  /* 0x000dbc0001387983 */ /* 0x000f220000100800 */
[----:B--2---:R-:W-:-:S03]  /*7c40*/  ISETP.GE.AND P2, PT, R249, RZ, PT ;  /* 0x000000fff900720c */ /* 0x004fc60003f46270 */
[----:B------:R-:W2:Y:S01]  /*7c50*/  LDL R249, [R1+0xcb0] ;  /* 0x000cb00001f97983 */ /* 0x000ea20000100800 */
[----:B---3--:R-:W-:-:S03]  /*7c60*/  ISETP.GE.AND P1, PT, R248, RZ, PT ;  /* 0x000000fff800720c */ /* 0x008fc60003f26270 */
[----:B------:R-:W3:Y:S01]  /*7c70*/  LDL R248, [R1+0xcac] ;  /* 0x000cac0001f87983 */ /* 0x000ee20000100800 */
[----:B------:R-:W-:-:S03]  /*7c80*/  ISETP.GT.U32.AND P4, PT, R39, R72, PT ;  /* 0x000000482700720c */ /* 0x000fc60003f84070 */
[----:B------:R-:W-:Y:S01]  /*7c90*/  @!P3 IMAD.IADD R24, R24, 0x1, -R39 ;  /* 0x000000011818b824 */ /* 0x000fe200078e0a27 */
[C---:B------:R-:W-:Y:S02]  /*7ca0*/  ISETP.GT.U32.AND P3, PT, R39.reuse, R78, PT ;  /* 0x0000004e2700720c */ /* 0x040fe40003f64070 */
[----:B------:R-:W-:-:S07]  /*7cb0*/  ISETP.GT.U32.AND P5, PT, R39, R193, PT ;  /* 0x000000c12700720c */ /* 0x000fce0003fa4070 */
[----:B------:R-:W-:Y:S01]  /*7cc0*/  @!P4 IMAD.IADD R72, R72, 0x1, -R39 ;  /* 0x000000014848c824 */ /* 0x000fe200078e0a27 */
[----:B------:R-:W-:-:S03]  /*7cd0*/  ISETP.GT.U32.AND P4, PT, R39, R49, PT ;  /* 0x000000312700720c */ /* 0x000fc60003f84070 */
[--C-:B------:R-:W-:Y:S02]  /*7ce0*/  @!P3 IMAD.IADD R78, R78, 0x1, -R39.reuse ;  /* 0x000000014e4eb824 */ /* 0x100fe400078e0a27 */
[----:B------:R-:W-:Y:S01]  /*7cf0*/  @!P5 IMAD.IADD R193, R193, 0x1, -R39 ;  /* 0x00000001c1c1d824 */ /* 0x000fe200078e0a27 */
[----:B------:R-:W-:-:S07]  /*7d00*/  ISETP.GT.U32.AND P5, PT, R39, R80, PT ;  /* 0x000000502700720c */ /* 0x000fce0003fa4070 */
[----:B------:R-:W-:Y:S01]  /*7d10*/  @!P4 IMAD.IADD R49, R49, 0x1, -R39 ;  /* 0x000000013131c824 */ /* 0x000fe200078e0a27 */
[----:B----4-:R-:W-:Y:S02]  /*7d20*/  ISETP.GE.AND P3, PT, R250, RZ, PT ;  /* 0x000000fffa00720c */ /* 0x010fe40003f66270 */
[----:B------:R-:W4:Y:S01]  /*7d30*/  LDL R250, [R1+0xca8] ;  /* 0x000ca80001fa7983 */ /* 0x000f220000100800 */
[----:B------:R-:W-:-:S03]  /*7d40*/  ISETP.GE.AND P4, PT, R251, RZ, PT ;  /* 0x000000fffb00720c */ /* 0x000fc60003f86270 */
[----:B------:R-:W4:Y:S01]  /*7d50*/  LDL R251, [R1+0xca4] ;  /* 0x000ca40001fb7983 */ /* 0x000f220000100800 */
[C---:B------:R-:W-:Y:S01]  /*7d60*/  ISETP.GT.U32.AND P0, PT, R39.reuse, R9, PT ;  /* 0x000000092700720c */ /* 0x040fe20003f04070 */
[----:B------:R-:W-:Y:S01]  /*7d70*/  @!P5 IMAD.IADD R80, R80, 0x1, -R39 ;  /* 0x000000015050d824 */ /* 0x000fe200078e0a27 */
[C---:B------:R-:W-:Y:S01]  /*7d80*/  ISETP.GT.U32.AND P5, PT, R39.reuse, R195, PT ;  /* 0x000000c32700720c */ /* 0x040fe20003fa4070 */
[----:B------:R-:W-:Y:S01]  /*7d90*/  @!P2 IMAD.MOV R193, RZ, RZ, -R193 ;  /* 0x000000ffffc1a224 */ /* 0x000fe200078e0ac1 */
[----:B------:R-:W-:-:S09]  /*7da0*/  ISETP.GT.U32.AND P2, PT, R39, R49, PT ;  /* 0x000000312700720c */ /* 0x000fd20003f44070 */
[--C-:B------:R-:W-:Y:S01]  /*7db0*/  @!P0 IMAD.IADD R9, R9, 0x1, -R39.reuse ;  /* 0x0000000109098824 */ /* 0x100fe200078e0a27 */
[----:B------:R-:W-:Y:S01]  /*7dc0*/  ISETP.GE.AND P0, PT, R247, RZ, PT ;  /* 0x000000fff700720c */ /* 0x000fe20003f06270 */
[--C-:B------:R-:W-:Y:S01]  /*7dd0*/  @!P5 IMAD.IADD R195, R195, 0x1, -R39.reuse ;  /* 0x00000001c3c3d824 */ /* 0x100fe200078e0a27 */
[----:B------:R-:W4:Y:S01]  /*7de0*/  LDL R247, [R1+0xc9c] ;  /* 0x000c9c0001f77983 */ /* 0x000f220000100800 */
[----:B------:R-:W-:Y:S01]  /*7df0*/  @!P2 IMAD.IADD R49, R49, 0x1, -R39 ;  /* 0x000000013131a824 */ /* 0x000fe200078e0a27 */
[----:B--2---:R-:W-:Y:S02]  /*7e00*/  ISETP.GE.AND P5, PT, R249, RZ, PT ;  /* 0x000000fff900720c */ /* 0x004fe40003fa6270 */
[----:B------:R-:W2:Y:S01]  /*7e10*/  LDL R249, [R1+0xc98] ;  /* 0x000c980001f97983 */ /* 0x000ea20000100800 */
[----:B---3--:R-:W-:-:S03]  /*7e20*/  ISETP.GE.AND P2, PT, R248, RZ, PT ;  /* 0x000000fff800720c */ /* 0x008fc60003f46270 */
[----:B------:R-:W3:Y:S01]  /*7e30*/  LDL R248, [R1+0x109c] ;  /* 0x00109c0001f87983 */ /* 0x000ee20000100800 */
[C---:B------:R-:W-:Y:S01]  /*7e40*/  ISETP.GT.U32.AND P6, PT, R39.reuse, R74, PT ;  /* 0x0000004a2700720c */ /* 0x040fe20003fc4070 */
[----:B------:R-:W-:Y:S01]  /*7e50*/  @!P3 IMAD.MOV R9, RZ, RZ, -R9 ;  /* 0x000000ffff09b224 */ /* 0x000fe200078e0a09 */
[----:B------:R-:W-:-:S11]  /*7e60*/  ISETP.GT.U32.AND P3, PT, R39, R82, PT ;  /* 0x000000522700720c */ /* 0x000fd60003f64070 */
[----:B------:R-:W-:Y:S01]  /*7e70*/  @!P6 IMAD.IADD R74, R74, 0x1, -R39 ;  /* 0x000000014a4ae824 */ /* 0x000fe200078e0a27 */
[----:B------:R-:W-:Y:S02]  /*7e80*/  ISETP.GE.AND P6, PT, R53, RZ, PT ;  /* 0x000000ff3500720c */ /* 0x000fe40003fc6270 */
[----:B------:R-:W3:Y:S01]  /*7e90*/  LDL R53, [R1+0xca0] ;  /* 0x000ca00001357983 */ /* 0x000ee20000100800 */
[----:B------:R-:W-:Y:S01]  /*7ea0*/  @!P1 IMAD.MOV R74, RZ, RZ, -R74 ;  /* 0x000000ffff4a9224 */ /* 0x000fe200078e0a4a */
[----:B------:R-:W-:Y:S02]  /*7eb0*/  ISETP.GT.U32.AND P1, PT, R39, R197, PT ;  /* 0x000000c52700720c */ /* 0x000fe40003f24070 */
[----:B------:R-:W-:-:S07]  /*7ec0*/  @!P3 IADD3 R82, R82, -R39, RZ ;  /* 0x800000275252b210 */ /* 0x000fce0007ffe0ff */
[----:B------:R-:W-:Y:S02]  /*7ed0*/  @!P6 IADD3 R24, -R24, RZ, RZ ;  /* 0x000000ff1818e210 */ /* 0x000fe40007ffe1ff */
[----:B------:R-:W-:Y:S02]  /*7ee0*/  ISETP.GT.U32.AND P6, PT, R39, R80, PT ;  /* 0x000000502700720c */ /* 0x000fe40003fc4070 */
[----:B------:R-:W-:Y:S01]  /*7ef0*/  @!P1 IMAD.IADD R197, R197, 0x1, -R39 ;  /* 0x00000001c5c59824 */ /* 0x000fe200078e0a27 */
[----:B----4-:R-:W-:Y:S01]  /*7f00*/  ISETP.GE.AND P1, PT, R250, RZ, PT ;  /* 0x000000fffa00720c */ /* 0x010fe20003f26270 */
[----:B------:R-:W-:Y:S01]  /*7f10*/  @!P5 IMAD.MOV R195, RZ, RZ, -R195 ;  /* 0x000000ffffc3d224 */ /* 0x000fe200078e0ac3 */
[----:B------:R-:W4:Y:S01]  /*7f20*/  LDL R250, [R1+0xc94] ;  /* 0x000c940001fa7983 */ /* 0x000f220000100800 */
[----:B------:R-:W-:Y:S02]  /*7f30*/  ISETP.GE.AND P3, PT, R251, RZ, PT ;  /* 0x000000fffb00720c */ /* 0x000fe40003f66270 */
[----:B------:R-:W-:Y:S01]  /*7f40*/  ISETP.GT.U32.AND P5, PT, R39, R197, PT ;  /* 0x000000c52700720c */ /* 0x000fe20003fa4070 */
[----:B------:R-:W4:Y:S04]  /*7f50*/  LDL R251, [R1+0xd88] ;  /* 0x000d880001fb7983 */ /* 0x000f280000100800 */
[----:B------:R-:W-:-:S03]  /*7f60*/  @!P6 IMAD.IADD R80, R80, 0x1, -R39 ;  /* 0x000000015050e824 */ /* 0x000fc600078e0a27 */
[----:B------:R-:W-:Y:S01]  /*7f70*/  @!P1 IMAD.MOV R49, RZ, RZ, -R49 ;  /* 0x000000ffff319224 */ /* 0x000fe200078e0a31 */
[C---:B------:R-:W-:Y:S02]  /*7f80*/  ISETP.GT.U32.AND P1, PT, R39.reuse, R11, PT ;  /* 0x0000000b2700720c */ /* 0x040fe40003f24070 */
[----:B------:R-:W-:Y:S01]  /*7f90*/  @!P3 IMAD.MOV R80, RZ, RZ, -R80 ;  /* 0x000000ffff50b224 */ /* 0x000fe200078e0a50 */
[----:B------:R-:W-:Y:S01]  /*7fa0*/  ISETP.GT.U32.AND P3, PT, R39, R87, PT ;  /* 0x000000572700720c */ /* 0x000fe20003f64070 */
[----:B------:R-:W-:Y:S01]  /*7fb0*/  @!P5 IMAD.IADD R197, R197, 0x1, -R39 ;  /* 0x00000001c5c5d824 */ /* 0x000fe200078e0a27 */
[----:B------:R-:W-:-:S08]  /*7fc0*/  ISETP.GT.U32.AND P5, PT, R39, R50, PT ;  /* 0x000000322700720c */ /* 0x000fd00003fa4070 */
[--C-:B------:R-:W-:Y:S01]  /*7fd0*/  @!P1 IMAD.IADD R11, R11, 0x1, -R39.reuse ;  /* 0x000000010b0b9824 */ /* 0x100fe200078e0a27 */
[----:B------:R-:W-:Y:S02]  /*7fe0*/  ISETP.GE.AND P1, PT, R247, RZ, PT ;  /* 0x000000fff700720c */ /* 0x000fe40003f26270 */
[----:B------:R-:W4:Y:S01]  /*7ff0*/  LDL R247, [R1+0xdc0] ;  /* 0x000dc00001f77983 */ /* 0x000f220000100800 */
[--C-:B------:R-:W-:Y:S02]  /*8000*/  @!P3 IMAD.IADD R87, R87, 0x1, -R39.reuse ;  /* 0x000000015757b824 */ /* 0x100fe400078e0a27 */
[----:B------:R-:W-:Y:S02]  /*8010*/  @!P5 IMAD.IADD R50, R50, 0x1, -R39 ;  /* 0x000000013232d824 */ /* 0x000fe400078e0a27 */
[----:B------:R-:W-:Y:S01]  /*8020*/  @!P0 IMAD.MOV R72, RZ, RZ, -R72 ;  /* 0x000000ffff488224 */ /* 0x000fe200078e0a48 */
[----:B------:R-:W-:Y:S02]  /*8030*/  ISETP.GT.U32.AND P0, PT, R39, R78, PT ;  /* 0x0000004e2700720c */ /* 0x000fe40003f04070 */
[----:B--2---:R-:W-:-:S02]  /*8040*/  ISETP.GE.AND P3, PT, R249, RZ, PT ;  /* 0x000000fff900720c */ /* 0x004fc40003f66270 */
[----:B------:R-:W2:Y:S01]  /*8050*/  LDL R249, [R1+0xdd8] ;  /* 0x000dd80001f97983 */ /* 0x000ea20000100800 */
[----:B---3--:R-:W-:-:S03]  /*8060*/  ISETP.GE.AND P5, PT, R248, RZ, PT ;  /* 0x000000fff800720c */ /* 0x008fc60003fa6270 */
[----:B------:R-:W3:Y:S05]  /*8070*/  LDL R248, [R1+0xddc] ;  /* 0x000ddc0001f87983 */ /* 0x000eea0000100800 */
[----:B------:R-:W-:Y:S01]  /*8080*/  @!P0 IMAD.IADD R78, R78, 0x1, -R39 ;  /* 0x000000014e4e8824 */ /* 0x000fe200078e0a27 */
[C---:B------:R-:W-:Y:S02]  /*8090*/  ISETP.GT.U32.AND P0, PT, R39.reuse, R10, PT ;  /* 0x0000000a2700720c */ /* 0x040fe40003f04070 */
[C---:B------:R-:W-:Y:S01]  /*80a0*/  ISETP.GT.U32.AND P6, PT, R39.reuse, R83, PT ;  /* 0x000000532700720c */ /* 0x040fe20003fc4070 */
[----:B------:R-:W-:Y:S01]  /*80b0*/  @!P4 IMAD.MOV R76, RZ, RZ, -R76 ;  /* 0x000000ffff4cc224 */ /* 0x000fe200078e0a4c */
[----:B------:R-:W-:Y:S01]  /*80c0*/  ISETP.GT.U32.AND P4, PT, R39, R199, PT ;  /* 0x000000c72700720c */ /* 0x000fe20003f84070 */
[----:B------:R-:W-:-:S08]  /*80d0*/  @!P2 IMAD.MOV R78, RZ, RZ, -R78 ;  /* 0x000000ffff4ea224 */ /* 0x000fd000078e0a4e */
[--C-:B------:R-:W-:Y:S02]  /*80e0*/  @!P0 IMAD.IADD R10, R10, 0x1, -R39.reuse ;  /* 0x000000010a0a8824 */ /* 0x100fe400078e0a27 */
[----:B------:R-:W-:-:S03]  /*80f0*/  @!P6 IMAD.IADD R83, R83, 0x1, -R39 ;  /* 0x000000015353e824 */ /* 0x000fc600078e0a27 */
[C---:B------:R-:W-:Y:S02]  /*8100*/  ISETP.GT.U32.AND P2, PT, R39.reuse, R10, PT ;  /* 0x0000000a2700720c */ /* 0x040fe40003f44070 */
[----:B------:R-:W-:Y:S01]  /*8110*/  ISETP.GT.U32.AND P6, PT, R39, R83, PT ;  /* 0x000000532700720c */ /* 0x000fe20003fc4070 */
[----:B------:R-:W-:Y:S01]  /*8120*/  @!P4 IMAD.IADD R199, R199, 0x1, -R39 ;  /* 0x00000001c7c7c824 */ /* 0x000fe200078e0a27 */
[----:B------:R-:W-:-:S09]  /*8130*/  ISETP.GT.U32.AND P4, PT, R39, R82, PT ;  /* 0x000000522700720c */ /* 0x000fd20003f84070 */
[----:B------:R-:W-:Y:S02]  /*8140*/  @!P2 IADD3 R10, R10, -R39, RZ ;  /* 0x800000270a0aa210 */ /* 0x000fe40007ffe0ff */
[--C-:B------:R-:W-:Y:S01]  /*8150*/  @!P6 IMAD.IADD R83, R83, 0x1, -R39.reuse ;  /* 0x000000015353e824 */ /* 0x100fe200078e0a27 */
[----:B------:R-:W-:Y:S02]  /*8160*/  ISETP.GT.U32.AND P2, PT, R39, R91, PT ;  /* 0x0000005b2700720c */ /* 0x000fe40003f44070 */
[----:B------:R-:W-:Y:S02]  /*8170*/  ISETP.GE.AND P6, PT, R53, RZ, PT ;  /* 0x000000ff3500720c */ /* 0x000fe40003fc6270 */
[----:B------:R-:W3:Y:S01]  /*8180*/  LDL R53, [R1+0xdc4] ;  /* 0x000dc40001357983 */ /* 0x000ee20000100800 */
[----:B------:R-:W-:Y:S01]  /*8190*/  ISETP.GT.U32.AND P0, PT, R39, R199, PT ;  /* 0x000000c72700720c */ /* 0x000fe20003f04070 */
[----:B------:R-:W-:-:S04]  /*81a0*/  @!P4 IMAD.IADD R82, R82, 0x1, -R39 ;  /* 0x000000015252c824 */ /* 0x000fc800078e0a27 */
[----:B------:R-:W-:Y:S01]  /*81b0*/  @!P1 IMAD.MOV R82, RZ, RZ, -R82 ;  /* 0x000000ffff529224 */ /* 0x000fe200078e0a52 */
[----:B------:R-:W-:Y:S02]  /*81c0*/  ISETP.GT.U32.AND P1, PT, R39, R87, PT ;  /* 0x000000572700720c */ /* 0x000fe40003f24070 */
[--C-:B------:R-:W-:Y:S01]  /*81d0*/  @!P2 IMAD.IADD R91, R91, 0x1, -R39.reuse ;  /* 0x000000015b5ba824 */ /* 0x100fe200078e0a27 */
[C---:B------:R-:W-:Y:S02]  /*81e0*/  ISETP.GT.U32.AND P2, PT, R39.reuse, R11, PT ;  /* 0x0000000b2700720c */ /* 0x040fe40003f44070 */
[----:B------:R-:W-:Y:S02]  /*81f0*/  ISETP.GT.U32.AND P4, PT, R39, R89, PT ;  /* 0x000000592700720c */ /* 0x000fe40003f84070 */
[----:B------:R-:W-:Y:S01]  /*8200*/  @!P0 IMAD.IADD R199, R199, 0x1, -R39 ;  /* 0x00000001c7c78824 */ /* 0x000fe200078e0a27 */
[----:B------:R-:W-:-:S03]  /*8210*/  ISETP.GT.U32.AND P0, PT, R39, R201, PT ;  /* 0x000000c92700720c */ /* 0x000fc60003f04070 */
[----:B------:R-:W-:Y:S01]  /*8220*/  @!P3 IMAD.MOV R199, RZ, RZ, -R199 ;  /* 0x000000ffffc7b224 */ /* 0x000fe200078e0ac7 */
[----:B------:R-:W-:Y:S01]  /*8230*/  ISETP.GT.U32.AND P3, PT, R39, R50, PT ;  /* 0x000000322700720c */ /* 0x000fe20003f64070 */
[--C-:B------:R-:W-:Y:S01]  /*8240*/  @!P1 IMAD.IADD R87, R87, 0x1, -R39.reuse ;  /* 0x0000000157579824 */ /* 0x100fe200078e0a27 */
[----:B------:R-:W-:Y:S02]  /*8250*/  ISETP.GT.U32.AND P1, PT, R39, R203, PT ;  /* 0x000000cb2700720c */ /* 0x000fe40003f24070 */
[--C-:B------:R-:W-:Y:S01]  /*8260*/  @!P2 IMAD.IADD R11, R11, 0x1, -R39.reuse ;  /* 0x000000010b0ba824 */ /* 0x100fe200078e0a27 */
[----:B------:R-:W-:Y:S01]  /*8270*/  ISETP.GT.U32.AND P2, PT, R39, R205, PT ;  /* 0x000000cd2700720c */ /* 0x000fe20003f44070 */
[--C-:B------:R-:W-:Y:S01]  /*8280*/  @!P4 IMAD.IADD R89, R89, 0x1, -R39.reuse ;  /* 0x000000015959c824 */ /* 0x100fe200078e0a27 */
[----:B----4-:R-:W-:Y:S02]  /*8290*/  ISETP.GE.AND P4, PT, R250, RZ, PT ;  /* 0x000000fffa00720c */ /* 0x010fe40003f86270 */
[--C-:B------:R-:W-:Y:S01]  /*82a0*/  @!P0 IMAD.IADD R201, R201, 0x1, -R39.reuse ;  /* 0x00000001c9c98824 */ /* 0x100fe200078e0a27 */
[----:B------:R-:W-:Y:S01]  /*82b0*/  ISETP.GE.AND P0, PT, R251, RZ, PT ;  /* 0x000000fffb00720c */ /* 0x000fe20003f06270 */
[----:B------:R-:W4:Y:S01]  /*82c0*/  LDL R250, [R1+0xde0] ;  /* 0x000de00001fa7983 */ /* 0x000f220000100800 */
[----:B------:R-:W-:Y:S01]  /*82d0*/  LOP3.LUT R251, R242, 0x1e8, RZ, 0xfc, !PT ;  /* 0x000001e8f2fb7812 */ /* 0x000fe200078efcff */
[----:B------:R-:W-:Y:S01]  /*82e0*/  @!P3 IMAD.IADD R50, R50, 0x1, -R39 ;  /* 0x000000013232b824 */ /* 0x000fe200078e0a27 */
[----:B------:R-:W-:-:S02]  /*82f0*/  ISETP.GT.U32.AND P3, PT, R39, R95, PT ;  /* 0x0000005f2700720c */ /* 0x000fc40003f64070 */
[----:B------:R-:W-:Y:S01]  /*8300*/  @!P1 IADD3 R203, R203, -R39, RZ ;  /* 0x80000027cbcb9210 */ /* 0x000fe20007ffe0ff */
[----:B------:R-:W-:Y:S01]  /*8310*/  STL [R1+0xd3c], R251 ;  /* 0x000d3cfb01007387 */ /* 0x000fe20000100800 */
[----:B------:R-:W-:Y:S01]  /*8320*/  @!P2 IMAD.IADD R205, R205, 0x1, -R39 ;  /* 0x00000001cdcda824 */ /* 0x000fe200078e0a27 */
[----:B------:R-:W-:Y:S02]  /*8330*/  ISETP.GE.AND P2, PT, R247, RZ, PT ;  /* 0x000000fff700720c */ /* 0x000fe40003f46270 */
[----:B------:R-:W4:Y:S01]  /*8340*/  LDL R247, [R1+0xdec] ;  /* 0x000dec0001f77983 */ /* 0x000f220000100800 */
[----:B------:R-:W-:-:S05]  /*8350*/  @!P5 IADD3 R0, -R0, RZ, RZ ;  /* 0x000000ff0000d210 */ /* 0x000fca0007ffe1ff */
[----:B------:R-:W-:Y:S01]  /*8360*/  @!P3 IMAD.IADD R95, R95, 0x1, -R39 ;  /* 0x000000015f5fb824 */ /* 0x000fe200078e0a27 */
[----:B------:R-:W4:Y:S01]  /*8370*/  LDL R185, [R1+0xdfc] ;  /* 0x000dfc0001b97983 */ /* 0x000f220000100800 */
[----:B------:R-:W-:Y:S02]  /*8380*/  @!P0 IMAD.MOV R83, RZ, RZ, -R83 ;  /* 0x000000ffff538224 */ /* 0x000fe400078e0a53 */
[----:B------:R-:W-:Y:S01]  /*8390*/  @!P6 IMAD.MOV R197, RZ, RZ, -R197 ;  /* 0x000000ffffc5e224 */ /* 0x000fe200078e0ac5 */
[----:B------:R-:W4:Y:S01]  /*83a0*/  LDL R58, [R1+0xe38] ;  /* 0x000e3800013a7983 */ /* 0x000f220000100800 */
[----:B--2---:R-:W-:-:S03]  /*83b0*/  ISETP.GE.AND P1, PT, R249, RZ, PT ;  /* 0x000000fff900720c */ /* 0x004fc60003f26270 */
[----:B------:R-:W2:Y:S01]  /*83c0*/  LDL R249, [R1+0xdf0] ;  /* 0x000df00001f97983 */ /* 0x000ea20000100800 */
[----:B---3--:R-:W-:-:S03]  /*83d0*/  ISETP.GE.AND P3, PT, R248, RZ, PT ;  /* 0x000000fff800720c */ /* 0x008fc60003f66270 */
[----:B------:R-:W3:Y:S01]  /*83e0*/  LDL R248, [R1+0xdf4] ;  /* 0x000df40001f87983 */ /* 0x000ee20000100800 */
[C---:B------:R-:W-:Y:S02]  /*83f0*/  ISETP.GT.U32.AND P5, PT, R39.reuse, R91, PT ;  /* 0x0000005b2700720c */ /* 0x040fe40003fa4070 */
[C---:B------:R-:W-:Y:S02]  /*8400*/  ISETP.GT.U32.AND P0, PT, R39.reuse, R93, PT ;  /* 0x0000005d2700720c */ /* 0x040fe40003f04070 */
[----:B------:R-:W-:-:S09]  /*8410*/  ISETP.GT.U32.AND P6, PT, R39, R89, PT ;  /* 0x000000592700720c */ /* 0x000fd20003fc4070 */
[--C-:B------:R-:W-:Y:S01]  /*8420*/  @!P5 IMAD.IADD R91, R91, 0x1, -R39.reuse ;  /* 0x000000015b5bd824 */ /* 0x100fe200078e0a27 */
[----:B------:R-:W-:Y:S01]  /*8430*/  ISETP.GE.AND P5, PT, R56, RZ, PT ;  /* 0x000000ff3800720c */ /* 0x000fe20003fa6270 */
[--C-:B------:R-:W-:Y:S01]  /*8440*/  @!P0 IMAD.IADD R93, R93, 0x1, -R39.reuse ;  /* 0x000000015d5d8824 */ /* 0x100fe200078e0a27 */
[----:B------:R-:W3:Y:S01]  /*8450*/  LDL R56, [R1+0xde4] ;  /* 0x000de40001387983 */ /* 0x000ee20000100800 */
[----:B------:R-:W-:Y:S01]  /*8460*/  @!P2 IMAD.MOV R50, RZ, RZ, -R50 ;  /* 0x000000ffff32a224 */ /* 0x000fe200078e0a32 */
[----:B------:R-:W-:Y:S02]  /*8470*/  ISETP.GT.U32.AND P2, PT, R39, R203, PT ;  /* 0x000000cb2700720c */ /* 0x000fe40003f44070 */
[----:B------:R-:W-:Y:S02]  /*8480*/  ISETP.GE.AND P0, PT, R53, RZ, PT ;  /* 0x000000ff3500720c */ /* 0x000fe40003f06270 */
[----:B------:R-:W3:Y:S01]  /*8490*/  LDL R53, [R1+0xde8] ;  /* 0x000de80001357983 */ /* 0x000ee20000100800 */
[----:B------:R-:W-:Y:S01]  /*84a0*/  @!P6 IMAD.IADD R89, R89, 0x1, -R39 ;  /* 0x000000015959e824 */ /* 0x000fe200078e0a27 */
[----:B------:R-:W-:-:S09]  /*84b0*/  ISETP.GT.U32.AND P6, PT, R39, R29, PT ;  /* 0x0000001d2700720c */ /* 0x000fd20003fc4070 */
[----:B------:R-:W-:Y:S01]  /*84c0*/  @!P0 IMAD.MOV R87, RZ, RZ, -R87 ;  /* 0x000000ffff578224 */ /* 0x000fe200078e0a57 */
[C---:B------:R-:W-:Y:S01]  /*84d0*/  ISETP.GT.U32.AND P0, PT, R39.reuse, R205, PT ;  /* 0x000000cd2700720c */ /* 0x040fe20003f04070 */
[----:B------:R-:W-:Y:S01]  /*84e0*/  @!P1 IMAD.MOV R89, RZ, RZ, -R89 ;  /* 0x000000ffff599224 */ /* 0x000fe200078e0a59 */
[----:B------:R-:W-:Y:S01]  /*84f0*/  ISETP.GT.U32.AND P1, PT, R39, R95, PT ;  /* 0x0000005f2700720c */ /* 0x000fe20003f24070 */
[--C-:B------:R-:W-:Y:S01]  /*8500*/  @!P2 IMAD.IADD R203, R203, 0x1, -R39.reuse ;  /* 0x00000001cbcba824 */ /* 0x100fe200078e0a27 */
[----:B------:R-:W-:Y:S01]  /*8510*/  ISETP.GT.U32.AND P2, PT, R39, R211, PT ;  /* 0x000000d32700720c */ /* 0x000fe20003f44070 */
[----:B------:R-:W-:-:S08]  /*8520*/  @!P6 IMAD.IADD R29, R29, 0x1, -R39 ;  /* 0x000000011d1de824 */ /* 0x000fd000078e0a27 */
[----:B------:R-:W-:Y:S02]  /*8530*/  @!P0 IADD3 R205, R205, -R39, RZ ;  /* 0x80000027cdcd8210 */ /* 0x000fe40007ffe0ff */
[----:B------:R-:W-:Y:S02]  /*8540*/  ISETP.GT.U32.AND P0, PT, R39, R99, PT ;  /* 0x000000632700720c */ /* 0x000fe40003f04070 */
[----:B----4-:R-:W-:Y:S02]  /*8550*/  ISETP.GE.AND P6, PT, R250, RZ, PT ;  /* 0x000000fffa00720c */ /* 0x010fe40003fc6270 */
[----:B------:R-:W4:Y:S01]  /*8560*/  LDL R250, [R1+0xdf8] ;  /* 0x000df80001fa7983 */ /* 0x000f220000100800 */
[--C-:B------:R-:W-:Y:S01]  /*8570*/  @!P1 IMAD.IADD R95, R95, 0x1, -R39.reuse ;  /* 0x000000015f5f9824 */ /* 0x100fe200078e0a27 */
[----:B------:R-:W-:Y:S01]  /*8580*/  ISETP.GT.U32.AND P1, PT, R39, R101, PT ;  /* 0x000000652700720c */ /* 0x000fe20003f24070 */
[----:B------:R-:W-:-:S06]  /*8590*/  @!P2 IMAD.IADD R211, R211, 0x1, -R39 ;  /* 0x00000001d3d3a824 */ /* 0x000fcc00078e0a27 */
[--C-:B------:R-:W-:Y:S01]  /*85a0*/  @!P0 IMAD.IADD R99, R99, 0x1, -R39.reuse ;  /* 0x0000000163638824 */ /* 0x100fe200078e0a27 */
[----:B------:R-:W-:Y:S02]  /*85b0*/  ISETP.GE.AND P0, PT, R247, RZ, PT ;  /* 0x000000fff700720c */ /* 0x000fe40003f06270 */
[----:B------:R-:W4:Y:S03]  /*85c0*/  LDL R247, [R1+0xe08] ;  /* 0x000e080001f77983 */ /* 0x000f260000100800 */
[----:B------:R-:W-:Y:S01]  /*85d0*/  @!P1 IMAD.IADD R101, R101, 0x1, -R39 ;  /* 0x0000000165659824 */ /* 0x000fe200078e0a27 */
[----:B--2---:R-:W-:Y:S02]  /*85e0*/  ISETP.GE.AND P2, PT, R249, RZ, PT ;  /* 0x000000fff900720c */ /* 0x004fe40003f46270 */
[----:B------:R-:W2:Y:S01]  /*85f0*/  LDL R249, [R1+0xe0c] ;  /* 0x000e0c0001f97983 */ /* 0x000ea20000100800 */
[----:B---3--:R-:W-:-:S03]  /*8600*/  ISETP.GE.AND P1, PT, R248, RZ, PT ;  /* 0x000000fff800720c */ /* 0x008fc60003f26270 */
[----:B------:R-:W3:Y:S01]  /*8610*/  LDL R248, [R1+0xe10] ;  /* 0x000e100001f87983 */ /* 0x000ee20000100800 */
[----:B------:R-:W-:Y:S01]  /*8620*/  @!P4 IMAD.MOV R10, RZ, RZ, -R10 ;  /* 0x000000ffff0ac224 */ /* 0x000fe200078e0a0a */
[----:B------:R-:W-:-:S13]  /*8630*/  ISETP.GT.U32.AND P4, PT, R39, R201, PT ;  /* 0x000000c92700720c */ /* 0x000fda0003f84070 */
[----:B------:R-:W-:Y:S01]  /*8640*/  @!P4 IMAD.IADD R201, R201, 0x1, -R39 ;  /* 0x00000001c9c9c824 */ /* 0x000fe200078e0a27 */
[----:B------:R-:W-:Y:S01]  /*8650*/  ISETP.GT.U32.AND P4, PT, R39, R97, PT ;  /* 0x000000612700720c */ /* 0x000fe20003f84070 */
[----:B------:R-:W-:-:S12]  /*8660*/  @!P5 IMAD.MOV R11, RZ, RZ, -R11 ;  /* 0x000000ffff0bd224 */ /* 0x000fd800078e0a0b */
[----:B------:R-:W-:Y:S01]  /*8670*/  @!P4 IMAD.IADD R97, R97, 0x1, -R39 ;  /* 0x000000016161c824 */ /* 0x000fe200078e0a27 */
[----:B------:R-:W-:-:S04]  /*8680*/  ISETP.GT.U32.AND P4, PT, R39, R93, PT ;  /* 0x0000005d2700720c */ /* 0x000fc80003f84070 */
[C---:B------:R-:W-:Y:S01]  /*8690*/  ISETP.GT.U32.AND P5, PT, R39.reuse, R97, PT ;  /* 0x000000612700720c */ /* 0x040fe20003fa4070 */
[----:B------:R-:W-:Y:S01]  /*86a0*/  @!P6 IMAD.MOV R91, RZ, RZ, -R91 ;  /* 0x000000ffff5be224 */ /* 0x000fe200078e0a5b */
[----:B------:R-:W-:-:S07]  /*86b0*/  ISETP.GT.U32.AND P6, PT, R39, R47, PT ;  /* 0x0000002f2700720c */ /* 0x000fce0003fc4070 */
[--C-:B------:R-:W-:Y:S01]  /*86c0*/  @!P4 IMAD.IADD R93, R93, 0x1, -R39.reuse ;  /* 0x000000015d5dc824 */ /* 0x100fe200078e0a27 */
[----:B------:R-:W-:Y:S02]  /*86d0*/  ISETP.GE.AND P4, PT, R56, RZ, PT ;  /* 0x000000ff3800720c */ /* 0x000fe40003f86270 */
[----:B------:R-:W3:Y:S01]  /*86e0*/  LDL R56, [R1+0xe04] ;  /* 0x000e040001387983 */ /* 0x000ee20000100800 */
[----:B------:R-:W-:Y:S01]  /*86f0*/  @!P5 IMAD.IADD R97, R97, 0x1, -R39 ;  /* 0x000000016161d824 */ /* 0x000fe200078e0a27 */
[----:B------:R-:W-:Y:S01]  /*8700*/  ISETP.GE.AND P5, PT, R53, RZ, PT ;  /* 0x000000ff3500720c */ /* 0x000fe20003fa6270 */
[----:B------:R-:W-:Y:S01]  /*8710*/  @!P3 IMAD.MOV R201, RZ, RZ, -R201 ;  /* 0x000000ffffc9b224 */ /* 0x000fe200078e0ac9 */
[----:B------:R-:W-:Y:S01]  /*8720*/  ISETP.GT.U32.AND P3, PT, R39, R29, PT ;  /* 0x0000001d2700720c */ /* 0x000fe20003f64070 */
[----:B------:R-:W-:-:S06]  /*8730*/  @!P6 IMAD.IADD R47, R47, 0x1, -R39 ;  /* 0x000000012f2fe824 */ /* 0x000fcc00078e0a27 */
[----:B------:R-:W-:Y:S01]  /*8740*/  @!P4 IMAD.MOV R93, RZ, RZ, -R93 ;  /* 0x000000ffff5dc224 */ /* 0x000fe200078e0a5d */
[----:B------:R-:W-:-:S03]  /*8750*/  ISETP.GT.U32.AND P4, PT, R39, R47, PT ;  /* 0x0000002f2700720c */ /* 0x000fc60003f84070 */
[----:B------:R-:W-:Y:S01]  /*8760*/  @!P5 IMAD.MOV R205, RZ, RZ, -R205 ;  /* 0x000000ffffcdd224 */ /* 0x000fe200078e0acd */
[----:B------:R-:W-:Y:S01]  /*8770*/  ISETP.GT.U32.AND P5, PT, R39, R99, PT ;  /* 0x000000632700720c */ /* 0x000fe20003fa4070 */
[----:B------:R-:W-:Y:S01]  /*8780*/  @!P3 IMAD.IADD R29, R29, 0x1, -R39 ;  /* 0x000000011d1db824 */ /* 0x000fe200078e0a27 */
[C---:B------:R-:W-:Y:S01]  /*8790*/  ISETP.GT.U32.AND P3, PT, R39.reuse, R207, PT ;  /* 0x000000cf2700720c */ /* 0x040fe20003f64070 */
[----:B------:R-:W-:Y:S01]  /*87a0*/  @!P0 IMAD.MOV R203, RZ, RZ, -R203 ;  /* 0x000000ffffcb8224 */ /* 0x000fe200078e0acb */
[----:B------:R-:W-:-:S05]  /*87b0*/  ISETP.GT.U32.AND P0, PT, R39, R211, PT ;  /* 0x000000d32700720c */ /* 0x000fca0003f04070 */
[----:B------:R-:W-:Y:S01]  /*87c0*/  @!P4 IMAD.IADD R47, R47, 0x1, -R39 ;  /* 0x000000012f2fc824 */ /* 0x000fe200078e0a27 */
[----:B------:R-:W-:-:S03]  /*87d0*/  ISETP.GT.U32.AND P4, PT, R39, R105, PT ;  /* 0x000000692700720c */ /* 0x000fc60003f84070 */
[--C-:B------:R-:W-:Y:S01]  /*87e0*/  @!P5 IMAD.IADD R99, R99, 0x1, -R39.reuse ;  /* 0x000000016363d824 */ /* 0x100fe200078e0a27 */
[----:B------:R-:W-:Y:S01]  /*87f0*/  ISETP.GT.U32.AND P5, PT, R39, R209, PT ;  /* 0x000000d12700720c */ /* 0x000fe20003fa4070 */
[--C-:B------:R-:W-:Y:S01]  /*8800*/  @!P3 IMAD.IADD R207, R207, 0x1, -R39.reuse ;  /* 0x00000001cfcfb824 */ /* 0x100fe200078e0a27 */
[----:B----4-:R-:W-:Y:S02]  /*8810*/  ISETP.GE.AND P3, PT, R250, RZ, PT ;  /* 0x000000fffa00720c */ /* 0x010fe40003f66270 */
[----:B------:R-:W4:Y:S01]  /*8820*/  LDL R250, [R1+0xe14] ;  /* 0x000e140001fa7983 */ /* 0x000f220000100800 */
[----:B------:R-:W-:Y:S01]  /*8830*/  @!P0 IMAD.IADD R211, R211, 0x1, -R39 ;  /* 0x00000001d3d38824 */ /* 0x000fe200078e0a27 */
[----:B------:R-:W-:-:S03]  /*8840*/  ISETP.GT.U32.AND P0, PT, R39, R107, PT ;  /* 0x0000006b2700720c */ /* 0x000fc60003f04070 */
[--C-:B------:R-:W-:Y:S01]  /*8850*/  @!P4 IMAD.IADD R105, R105, 0x1, -R39.reuse ;  /* 0x000000016969c824 */ /* 0x100fe200078e0a27 */
[----:B------:R-:W-:Y:S02]  /*8860*/  ISETP.GE.AND P4, PT, R247, RZ, PT ;  /* 0x000000fff700720c */ /* 0x000fe40003f86270 */
[----:B------:R-:W4:Y:S01]  /*8870*/  LDL R247, [R1+0xe44] ;  /* 0x000e440001f77983 */ /* 0x000f220000100800 */
[----:B------:R-:W-:-:S06]  /*8880*/  @!P5 IMAD.IADD R209, R209, 0x1, -R39 ;  /* 0x00000001d1d1d824 */ /* 0x000fcc00078e0a27 */
        /* <DEDUP_REMOVED lines=8> */
[----:B------:R-:W-:-:S04]  /*8910*/  @!P6 IADD3 R103, R103, -R39, RZ ;  /* 0x800000276767e210 */ /* 0x000fc80007ffe0ff */
[C---:B------:R-:W-:Y:S01]  /*8920*/  ISETP.GT.U32.AND P6, PT, R39.reuse, R103, PT ;  /* 0x000000672700720c */ /* 0x040fe20003fc4070 */
[----:B------:R-:W-:Y:S02]  /*8930*/  @!P3 IMAD.IADD R12, R12, 0x1, -R39 ;  /* 0x000000010c0cb824 */ /* 0x000fe400078e0a27 */
[----:B------:R-:W-:Y:S01]  /*8940*/  @!P2 IMAD.MOV R95, RZ, RZ, -R95 ;  /* 0x000000ffff5fa224 */ /* 0x000fe200078e0a5f */
[----:B------:R-:W-:-:S09]  /*8950*/  ISETP.GT.U32.AND P2, PT, R39, R101, PT ;  /* 0x000000652700720c */ /* 0x000fd20003f44070 */
[----:B------:R-:W-:Y:S01]  /*8960*/  @!P6 IMAD.IADD R103, R103, 0x1, -R39 ;  /* 0x000000016767e824 */ /* 0x000fe200078e0a27 */
[----:B------:R-:W-:Y:S02]  /*8970*/  ISETP.GE.AND P6, PT, R185, RZ, PT ;  /* 0x000000ffb900720c */ /* 0x000fe40003fc6270 */
[----:B------:R-:W3:Y:S01]  /*8980*/  LDL R185, [R1+0xe3c] ;  /* 0x000e3c0001b97983 */ /* 0x000ee20000100800 */
[----:B------:R-:W-:-:S03]  /*8990*/  ISETP.GE.AND P3, PT, R56, RZ, PT ;  /* 0x000000ff3800720c */ /* 0x000fc60003f66270 */
[----:B------:R-:W3:Y:S01]  /*89a0*/  LDL R56, [R1+0xe40] ;  /* 0x000e400001387983 */ /* 0x000ee20000100800 */
[----:B------:R-:W-:Y:S01]  /*89b0*/  @!P4 IMAD.MOV R211, RZ, RZ, -R211 ;  /* 0x000000ffffd3c224 */ /* 0x000fe200078e0ad3 */
[----:B------:R-:W-:Y:S01]  /*89c0*/  ISETP.GT.U32.AND P4, PT, R39, R209, PT ;  /* 0x000000d12700720c */ /* 0x000fe20003f84070 */
[----:B------:R-:W-:-:S07]  /*89d0*/  @!P2 IMAD.IADD R101, R101, 0x1, -R39 ;  /* 0x000000016565a824 */ /* 0x000fce00078e0a27 */
[----:B------:R-:W-:Y:S01]  /*89e0*/  @!P3 IMAD.MOV R99, RZ, RZ, -R99 ;  /* 0x000000ffff63b224 */ /* 0x000fe200078e0a63 */
[C---:B------:R-:W-:Y:S02]  /*89f0*/  ISETP.GT.U32.AND P3, PT, R39.reuse, R105, PT ;  /* 0x000000692700720c */ /* 0x040fe40003f64070 */
[C---:B------:R-:W-:Y:S01]  /*8a00*/  ISETP.GT.U32.AND P2, PT, R39.reuse, R34, PT ;  /* 0x000000222700720c */ /* 0x040fe20003f44070 */
[----:B------:R-:W-:Y:S01]  /*8a10*/  @!P6 IMAD.MOV R47, RZ, RZ, -R47 ;  /* 0x000000ffff2fe224 */ /* 0x000fe200078e0a2f */
[----:B------:R-:W-:Y:S01]  /*8a20*/  ISETP.GT.U32.AND P6, PT, R39, R107, PT ;  /* 0x0000006b2700720c */ /* 0x000fe20003fc4070 */
[----:B------:R-:W-:Y:S01]  /*8a30*/  @!P4 IMAD.IADD R209, R209, 0x1, -R39 ;  /* 0x00000001d1d1c824 */ /* 0x000fe200078e0a27 */
[----:B------:R-:W-:-:S07]  /*8a40*/  ISETP.GT.U32.AND P4, PT, R39, R113, PT ;  /* 0x000000712700720c */ /* 0x000fce0003f84070 */
[--C-:B------:R-:W-:Y:S01]  /*8a50*/  @!P3 IMAD.IADD R105, R105, 0x1, -R39.reuse ;  /* 0x000000016969b824 */ /* 0x100fe200078e0a27 */
[----:B------:R-:W-:Y:S01]  /*8a60*/  ISETP.GT.U32.AND P3, PT, R39, R30, PT ;  /* 0x0000001e2700720c */ /* 0x000fe20003f64070 */
[--C-:B------:R-:W-:Y:S01]  /*8a70*/  @!P2 IMAD.IADD R34, R34, 0x1, -R39.reuse ;  /* 0x000000012222a824 */ /* 0x100fe200078e0a27 */
[----:B----4-:R-:W-:Y:S02]  /*8a80*/  ISETP.GE.AND P2, PT, R250, RZ, PT ;  /* 0x000000fffa00720c */ /* 0x010fe40003f46270 */
[----:B------:R-:W-:Y:S01]  /*8a90*/  LOP3.LUT R250, R242, 0x1ea, RZ, 0xfc, !PT ;  /* 0x000001eaf2fa7812 */ /* 0x000fe200078efcff */
[--C-:B------:R-:W-:Y:S01]  /*8aa0*/  @!P6 IMAD.IADD R107, R107, 0x1, -R39.reuse ;  /* 0x000000016b6be824 */ /* 0x100fe200078e0a27 */
[----:B------:R-:W-:Y:S01]  /*8ab0*/  ISETP.GT.U32.AND P6, PT, R39, R213, PT ;  /* 0x000000d52700720c */ /* 0x000fe20003fc4070 */
[----:B------:R-:W-:-:S06]  /*8ac0*/  @!P4 IMAD.IADD R113, R113, 0x1, -R39 ;  /* 0x000000017171c824 */ /* 0x000fcc00078e0a27 */
[----:B------:R-:W-:Y:S01]  /*8ad0*/  @!P3 IADD3 R30, R30, -R39, RZ ;  /* 0x800000271e1eb210 */ /* 0x000fe20007ffe0ff */
[----:B------:R-:W-:Y:S01]  /*8ae0*/  STL [R1+0xd38], R250 ;  /* 0x000d38fa01007387 */ /* 0x000fe20000100800 */
[----:B------:R-:W-:-:S03]  /*8af0*/  ISETP.GE.AND P3, PT, R247, RZ, PT ;  /* 0x000000fff700720c */ /* 0x000fc60003f66270 */
[----:B------:R-:W4:Y:S01]  /*8b00*/  LDL R247, [R1+0xe60] ;  /* 0x000e600001f77983 */ /* 0x000f220000100800 */
[----:B------:R-:W-:Y:S01]  /*8b10*/  @!P6 IMAD.IADD R213, R213, 0x1, -R39 ;  /* 0x00000001d5d5e824 */ /* 0x000fe200078e0a27 */
[----:B--2---:R-:W-:Y:S02]  /*8b20*/  ISETP.GE.AND P4, PT, R249, RZ, PT ;  /* 0x000000fff900720c */ /* 0x004fe40003f86270 */
[----:B------:R-:W2:Y:S01]  /*8b30*/  LDL R249, [R1+0xe80] ;  /* 0x000e800001f97983 */ /* 0x000ea20000100800 */
[----:B---3--:R-:W-:-:S03]  /*8b40*/  ISETP.GE.AND P6, PT, R248, RZ, PT ;  /* 0x000000fff800720c */ /* 0x008fc60003fc6270 */
[----:B------:R-:W3:Y:S01]  /*8b50*/  LDL R248, [R1+0xe88] ;  /* 0x000e880001f87983 */ /* 0x000ee20000100800 */
[----:B------:R-:W-:Y:S01]  /*8b60*/  @!P1 IMAD.MOV R29, RZ, RZ, -R29 ;  /* 0x000000ffff1d9224 */ /* 0x000fe200078e0a1d */
[----:B------:R-:W-:-:S13]  /*8b70*/  ISETP.GT.U32.AND P1, PT, R39, R207, PT ;  /* 0x000000cf2700720c */ /* 0x000fda0003f24070 */
[----:B------:R-:W-:Y:S02]  /*8b80*/  @!P1 IADD3 R207, R207, -R39, RZ ;  /* 0x80000027cfcf9210 */ /* 0x000fe40007ffe0ff */
[----:B------:R-:W-:-:S13]  /*8b90*/  ISETP.GT.U32.AND P1, PT, R39, R109, PT ;  /* 0x0000006d2700720c */ /* 0x000fda0003f24070 */
[----:B------:R-:W-:Y:S01]  /*8ba0*/  @!P1 IMAD.IADD R109, R109, 0x1, -R39 ;  /* 0x000000016d6d9824 */ /* 0x000fe200078e0a27 */
[----:B------:R-:W-:Y:S01]  /*8bb0*/  ISETP.GT.U32.AND P1, PT, R39, R12, PT ;  /* 0x0000000c2700720c */ /* 0x000fe20003f24070 */
[----:B------:R-:W-:Y:S01]  /*8bc0*/  @!P2 IMAD.MOV R103, RZ, RZ, -R103 ;  /* 0x000000ffff67a224 */ /* 0x000fe200078e0a67 */
[----:B------:R-:W-:Y:S02]  /*8bd0*/  @!P5 IADD3 R101, -R101, RZ, RZ ;  /* 0x000000ff6565d210 */ /* 0x000fe40007ffe1ff */
[C---:B------:R-:W-:Y:S02]  /*8be0*/  ISETP.GT.U32.AND P5, PT, R39.reuse, R109, PT ;  /* 0x0000006d2700720c */ /* 0x040fe40003fa4070 */
[----:B------:R-:W-:-:S07]  /*8bf0*/  ISETP.GT.U32.AND P2, PT, R39, R111, PT ;  /* 0x0000006f2700720c */ /* 0x000fce0003f44070 */
[----:B------:R-:W-:Y:S01]  /*8c00*/  @!P1 IMAD.IADD R12, R12, 0x1, -R39 ;  /* 0x000000010c0c9824 */ /* 0x000fe200078e0a27 */
[----:B------:R-:W-:-:S03]  /*8c10*/  ISETP.GT.U32.AND P1, PT, R39, R229, PT ;  /* 0x000000e52700720c */ /* 0x000fc60003f24070 */
[--C-:B------:R-:W-:Y:S01]  /*8c20*/  @!P5 IMAD.IADD R109, R109, 0x1, -R39.reuse ;  /* 0x000000016d6dd824 */ /* 0x100fe200078e0a27 */
[----:B------:R-:W-:Y:S01]  /*8c30*/  ISETP.GE.AND P5, PT, R58, RZ, PT ;  /* 0x000000ff3a00720c */ /* 0x000fe20003fa6270 */
[--C-:B------:R-:W-:Y:S01]  /*8c40*/  @!P2 IMAD.IADD R111, R111, 0x1, -R39.reuse ;  /* 0x000000016f6fa824 */ /* 0x100fe200078e0a27 */
[----:B------:R-:W-:Y:S01]  /*8c50*/  ISETP.GE.AND P2, PT, R185, RZ, PT ;  /* 0x000000ffb900720c */ /* 0x000fe20003f46270 */
[----:B------:R-:W3:Y:S04]  /*8c60*/  LDL R58, [R1+0xe50] ;  /* 0x000e5000013a7983 */ /* 0x000ee80000100800 */
[----:B------:R-:W3:Y:S02]  /*8c70*/  LDL R185, [R1+0xe54] ;  /* 0x000e540001b97983 */ /* 0x000ee40000100800 */
[----:B------:R-:W-:Y:S01]  /*8c80*/  @!P1 IMAD.IADD R229, R229, 0x1, -R39 ;  /* 0x00000001e5e59824 */ /* 0x000fe200078e0a27 */
[----:B------:R-:W-:-:S02]  /*8c90*/  ISETP.GE.AND P1, PT, R56, RZ, PT ;  /* 0x000000ff3800720c */ /* 0x000fc40003f26270 */
[----:B------:R-:W3:Y:S01]  /*8ca0*/  LDL R56, [R1+0xe58] ;  /* 0x000e580001387983 */ /* 0x000ee20000100800 */
[----:B------:R-:W-:Y:S01]  /*8cb0*/  @!P0 IMAD.MOV R207, RZ, RZ, -R207 ;  /* 0x000000ffffcf8224 */ /* 0x000fe200078e0acf */
[C---:B------:R-:W-:Y:S01]  /*8cc0*/  ISETP.GT.U32.AND P0, PT, R39.reuse, R34, PT ;  /* 0x000000222700720c */ /* 0x040fe20003f04070 */
[----:B------:R-:W-:Y:S01]  /*8cd0*/  @!P3 IMAD.MOV R107, RZ, RZ, -R107 ;  /* 0x000000ffff6bb224 */ /* 0x000fe200078e0a6b */
[----:B------:R-:W-:-:S07]  /*8ce0*/  ISETP.GT.U32.AND P3, PT, R39, R113, PT ;  /* 0x000000712700720c */ /* 0x000fce0003f64070 */
[----:B------:R-:W-:Y:S01]  /*8cf0*/  @!P1 IMAD.MOV R209, RZ, RZ, -R209 ;  /* 0x000000ffffd19224 */ /* 0x000fe200078e0ad1 */
[----:B------:R-:W-:-:S03]  /*8d00*/  ISETP.GT.U32.AND P1, PT, R39, R30, PT ;  /* 0x0000001e2700720c */ /* 0x000fc60003f24070 */
[--C-:B------:R-:W-:Y:S02]  /*8d10*/  @!P0 IMAD.IADD R34, R34, 0x1, -R39.reuse ;  /* 0x0000000122228824 */ /* 0x100fe400078e0a27 */
[----:B------:R-:W-:Y:S02]  /*8d20*/  @!P3 IMAD.IADD R113, R113, 0x1, -R39 ;  /* 0x000000017171b824 */ /* 0x000fe400078e0a27 */
[----:B------:R-:W-:Y:S01]  /*8d30*/  @!P4 IMAD.MOV R34, RZ, RZ, -R34 ;  /* 0x000000ffff22c224 */ /* 0x000fe200078e0a22 */
[C---:B------:R-:W-:Y:S02]  /*8d40*/  ISETP.GT.U32.AND P4, PT, R39.reuse, R213, PT ;  /* 0x000000d52700720c */ /* 0x040fe40003f84070 */
[----:B------:R-:W-:-:S03]  /*8d50*/  ISETP.GT.U32.AND P3, PT, R39, R119, PT ;  /* 0x000000772700720c */ /* 0x000fc60003f64070 */
[----:B------:R-:W-:Y:S01]  /*8d60*/  @!P1 IMAD.IADD R30, R30, 0x1, -R39 ;  /* 0x000000011e1e9824 */ /* 0x000fe200078e0a27 */
[----:B------:R-:W-:-:S07]  /*8d70*/  ISETP.GT.U32.AND P1, PT, R39, R215, PT ;  /* 0x000000d72700720c */ /* 0x000fce0003f24070 */
[--C-:B------:R-:W-:Y:S01]  /*8d80*/  @!P4 IMAD.IADD R213, R213, 0x1, -R39.reuse ;  /* 0x00000001d5d5c824 */ /* 0x100fe200078e0a27 */
[----:B------:R-:W-:Y:S01]  /*8d90*/  ISETP.GT.U32.AND P4, PT, R39, R183, PT ;  /* 0x000000b72700720c */ /* 0x000fe20003f84070 */
[----:B------:R-:W-:-:S04]  /*8da0*/  @!P3 IMAD.IADD R119, R119, 0x1, -R39 ;  /* 0x000000017777b824 */ /* 0x000fc800078e0a27 */
[--C-:B------:R-:W-:Y:S01]  /*8db0*/  @!P1 IMAD.IADD R215, R215, 0x1, -R39.reuse ;  /* 0x00000001d7d79824 */ /* 0x100fe200078e0a27 */
[----:B----4-:R-:W-:Y:S02]  /*8dc0*/  ISETP.GE.AND P1, PT, R247, RZ, PT ;  /* 0x000000fff700720c */ /* 0x010fe40003f26270 */
[----:B------:R-:W4:Y:S05]  /*8dd0*/  LDL R247, [R1+0xeb4] ;  /* 0x000eb40001f77983 */ /* 0x000f2a0000100800 */
[----:B------:R-:W-:Y:S01]  /*8de0*/  @!P4 IMAD.IADD R183, R183, 0x1, -R39 ;  /* 0x00000001b7b7c824 */ /* 0x000fe200078e0a27 */
[----:B--2---:R-:W-:Y:S02]  /*8df0*/  ISETP.GE.AND P3, PT, R249, RZ, PT ;  /* 0x000000fff900720c */ /* 0x004fe40003f66270 */
[----:B------:R-:W2:Y:S01]  /*8e00*/  LDL R249, [R1+0xeb8] ;  /* 0x000eb80001f97983 */ /* 0x000ea20000100800 */
[----:B---3--:R-:W-:-:S03]  /*8e10*/  ISETP.GE.AND P4, PT, R248, RZ, PT ;  /* 0x000000fff800720c */ /* 0x008fc60003f86270 */
[----:B------:R-:W3:Y:S01]  /*8e20*/  LDL R248, [R1+0xebc] ;  /* 0x000ebc0001f87983 */ /* 0x000ee20000100800 */
[C---:B------:R-:W-:Y:S01]  /*8e30*/  ISETP.GT.U32.AND P0, PT, R39.reuse, R115, PT ;  /* 0x000000732700720c */ /* 0x040fe20003f04070 */
[----:B------:R-:W-:Y:S01]  /*8e40*/  @!P2 IMAD.MOV R105, RZ, RZ, -R105 ;  /* 0x000000ffff69a224 */ /* 0x000fe200078e0a69 */
[----:B------:R-:W-:Y:S01]  /*8e50*/  ISETP.GT.U32.AND P2, PT, R39, R229, PT ;  /* 0x000000e52700720c */ /* 0x000fe20003f44070 */
[----:B------:R-:W-:-:S10]  /*8e60*/  @!P5 IMAD.MOV R12, RZ, RZ, -R12 ;  /* 0x000000ffff0cd224 */ /* 0x000fd400078e0a0c */
[--C-:B------:R-:W-:Y:S01]  /*8e70*/  @!P0 IMAD.IADD R115, R115, 0x1, -R39.reuse ;  /* 0x0000000173738824 */ /* 0x100fe200078e0a27 */
[----:B------:R-:W-:Y:S02]  /*8e80*/  ISETP.GT.U32.AND P0, PT, R39, R111, PT ;  /* 0x0000006f2700720c */ /* 0x000fe40003f04070 */
[----:B------:R-:W-:Y:S02]  /*8e90*/  @!P2 IADD3 R229, R229, -R39, RZ ;  /* 0x80000027e5e5a210 */ /* 0x000fe40007ffe0ff */
[C---:B------:R-:W-:Y:S02]  /*8ea0*/  ISETP.GT.U32.AND P5, PT, R39.reuse, R115, PT ;  /* 0x000000732700720c */ /* 0x040fe40003fa4070 */
[C---:B------:R-:W-:Y:S01]  /*8eb0*/  ISETP.GT.U32.AND P2, PT, R39.reuse, R117, PT ;  /* 0x000000752700720c */ /* 0x040fe20003f44070 */
[----:B------:R-:W-:Y:S02]  /*8ec0*/  IMAD R4, R39, R4, R222 ;  /* 0x0000000427047224 */ /* 0x000fe400078e02de */
[----:B------:R-:W3:Y:S04]  /*8ed0*/  LDL R222, [R1+0xe8c] ;  /* 0x000e8c0001de7983 */ /* 0x000ee80000100800 */
[----:B------:R-:W-:-:S04]  /*8ee0*/  @!P0 IMAD.IADD R111, R111, 0x1, -R39 ;  /* 0x000000016f6f8824 */ /* 0x000fc800078e0a27 */
[--C-:B------:R-:W-:Y:S02]  /*8ef0*/  @!P5 IMAD.IADD R115, R115, 0x1, -R39.reuse ;  /* 0x000000017373d824 */ /* 0x100fe400078e0a27 */
[----:B------:R-:W-:Y:S01]  /*8f00*/  @!P2 IMAD.IADD R117, R117, 0x1, -R39 ;  /* 0x000000017575a824 */ /* 0x000fe200078e0a27 */
[----:B------:R-:W-:Y:S02]  /*8f10*/  ISETP.GE.AND P0, PT, R58, RZ, PT ;  /* 0x000000ff3a00720c */ /* 0x000fe40003f06270 */
[----:B------:R-:W3:Y:S01]  /*8f20*/  LDL R58, [R1+0xe90] ;  /* 0x000e9000013a7983 */ /* 0x000ee20000100800 */
[----:B------:R-:W-:-:S03]  /*8f30*/  ISETP.GE.AND P5, PT, R185, RZ, PT ;  /* 0x000000ffb900720c */ /* 0x000fc60003fa6270 */
[----:B------:R-:W3:Y:S01]  /*8f40*/  LDL R185, [R1+0xe98] ;  /* 0x000e980001b97983 */ /* 0x000ee20000100800 */
[----:B------:R-:W-:-:S09]  /*8f50*/  ISETP.GE.AND P2, PT, R56, RZ, PT ;  /* 0x000000ff3800720c */ /* 0x000fd20003f46270 */
[----:B------:R-:W-:Y:S01]  /*8f60*/  @!P5 IMAD.MOV R229, RZ, RZ, -R229 ;  /* 0x000000ffffe5d224 */ /* 0x000fe200078e0ae5 */
[----:B------:R-:W-:-:S03]  /*8f70*/  ISETP.GT.U32.AND P5, PT, R39, R117, PT ;  /* 0x000000752700720c */ /* 0x000fc60003fa4070 */
[----:B------:R-:W-:Y:S01]  /*8f80*/  @!P2 IMAD.MOV R30, RZ, RZ, -R30 ;  /* 0x000000ffff1ea224 */ /* 0x000fe200078e0a1e */
[C---:B------:R-:W-:Y:S01]  /*8f90*/  ISETP.GT.U32.AND P2, PT, R39.reuse, R215, PT ;  /* 0x000000d72700720c */ /* 0x040fe20003f44070 */
[----:B------:R-:W-:Y:S01]  /*8fa0*/  @!P1 IMAD.MOV R113, RZ, RZ, -R113 ;  /* 0x000000ffff719224 */ /* 0x000fe200078e0a71 */
[----:B------:R-:W-:-:S07]  /*8fb0*/  ISETP.GT.U32.AND P1, PT, R39, R119, PT ;  /* 0x000000772700720c */ /* 0x000fce0003f24070 */
[----:B------:R-:W-:Y:S01]  /*8fc0*/  @!P5 IMAD.IADD R117, R117, 0x1, -R39 ;  /* 0x000000017575d824 */ /* 0x000fe200078e0a27 */
[----:B------:R-:W-:-:S03]  /*8fd0*/  ISETP.GT.U32.AND P5, PT, R39, R198, PT ;  /* 0x000000c62700720c */ /* 0x000fc60003fa4070 */
[--C-:B------:R-:W-:Y:S01]  /*8fe0*/  @!P2 IMAD.IADD R215, R215, 0x1, -R39.reuse ;  /* 0x00000001d7d7a824 */ /* 0x100fe200078e0a27 */
[----:B------:R-:W-:Y:S01]  /*8ff0*/  ISETP.GT.U32.AND P2, PT, R39, R125, PT ;  /* 0x0000007d2700720c */ /* 0x000fe20003f44070 */
[----:B------:R-:W-:Y:S01]  /*9000*/  @!P1 IMAD.IADD R119, R119, 0x1, -R39 ;  /* 0x0000000177779824 */ /* 0x000fe200078e0a27 */
[----:B------:R-:W-:-:S07]  /*9010*/  ISETP.GT.U32.AND P1, PT, R39, R219, PT ;  /* 0x000000db2700720c */ /* 0x000fce0003f24070 */
[----:B------:R-:W-:-:S04]  /*9020*/  @!P5 IMAD.IADD R198, R198, 0x1, -R39 ;  /* 0x00000001c6c6d824 */ /* 0x000fc800078e0a27 */
[--C-:B------:R-:W-:Y:S01]  /*9030*/  @!P2 IMAD.IADD R125, R125, 0x1, -R39.reuse ;  /* 0x000000017d7da824 */ /* 0x100fe200078e0a27 */
[----:B----4-:R-:W-:Y:S02]  /*9040*/  ISETP.GE.AND P5, PT, R247, RZ, PT ;  /* 0x000000fff700720c */ /* 0x010fe40003fa6270 */
[----:B------:R-:W4:Y:S01]  /*9050*/  LDL R247, [R1+0xed0] ;  /* 0x000ed00001f77983 */ /* 0x000f220000100800 */
[----:B------:R-:W-:Y:S01]  /*9060*/  @!P1 IMAD.IADD R219, R219, 0x1, -R39 ;  /* 0x00000001dbdb9824 */ /* 0x000fe200078e0a27 */
[----:B--2---:R-:W-:Y:S02]  /*9070*/  ISETP.GE.AND P2, PT, R249, RZ, PT ;  /* 0x000000fff900720c */ /* 0x004fe40003f46270 */
[----:B------:R-:W2:Y:S01]  /*9080*/  LDL R249, [R1+0xed4] ;  /* 0x000ed40001f97983 */ /* 0x000ea20000100800 */
[----:B---3--:R-:W-:-:S03]  /*9090*/  ISETP.GE.AND P1, PT, R248, RZ, PT ;  /* 0x000000fff800720c */ /* 0x008fc60003f26270 */
[----:B------:R-:W3:Y:S01]  /*90a0*/  LDL R248, [R1+0xed8] ;  /* 0x000ed80001f87983 */ /* 0x000ee20000100800 */
[----:B------:R-:W-:Y:S01]  /*90b0*/  @!P6 IMAD.MOV R109, RZ, RZ, -R109 ;  /* 0x000000ffff6de224 */ /* 0x000fe200078e0a6d */
[----:B------:R-:W-:Y:S01]  /*90c0*/  ISETP.GT.U32.AND P6, PT, R39, R28, PT ;  /* 0x0000001c2700720c */ /* 0x000fe20003fc4070 */
[----:B------:R-:W-:-:S12]  /*90d0*/  @!P0 IMAD.MOV R111, RZ, RZ, -R111 ;  /* 0x000000ffff6f8224 */ /* 0x000fd800078e0a6f */
[----:B------:R-:W-:Y:S01]  /*90e0*/  @!P6 IMAD.IADD R28, R28, 0x1, -R39 ;  /* 0x000000011c1ce824 */ /* 0x000fe200078e0a27 */
[----:B------:R-:W-:-:S04]  /*90f0*/  ISETP.GT.U32.AND P6, PT, R39, R121, PT ;  /* 0x000000792700720c */ /* 0x000fc80003fc4070 */
[C---:B------:R-:W-:Y:S01]  /*9100*/  ISETP.GT.U32.AND P0, PT, R39.reuse, R28, PT ;  /* 0x0000001c2700720c */ /* 0x040fe20003f04070 */
[----:B------:R-:W-:Y:S01]  /*9110*/  @!P4 IMAD.MOV R115, RZ, RZ, -R115 ;  /* 0x000000ffff73c224 */ /* 0x000fe200078e0a73 */
[----:B------:R-:W-:-:S07]  /*9120*/  ISETP.GT.U32.AND P4, PT, R39, R13, PT ;  /* 0x0000000d2700720c */ /* 0x000fce0003f84070 */
[----:B------:R-:W-:-:S04]  /*9130*/  @!P6 IADD3 R121, R121, -R39, RZ ;  /* 0x800000277979e210 */ /* 0x000fc80007ffe0ff */
[--C-:B------:R-:W-:Y:S01]  /*9140*/  @!P0 IMAD.IADD R28, R28, 0x1, -R39.reuse ;  /* 0x000000011c1c8824 */ /* 0x100fe200078e0a27 */
[C---:B------:R-:W-:Y:S02]  /*9150*/  ISETP.GT.U32.AND P6, PT, R39.reuse, R121, PT ;  /* 0x000000792700720c */ /* 0x040fe40003fc4070 */
[----:B------:R-:W-:Y:S01]  /*9160*/  ISETP.GT.U32.AND P0, PT, R39, R123, PT ;  /* 0x0000007b2700720c */ /* 0x000fe20003f04070 */
[----:B------:R-:W-:-:S10]  /*9170*/  @!P4 IMAD.IADD R13, R13, 0x1, -R39 ;  /* 0x000000010d0dc824 */ /* 0x000fd400078e0a27 */
[--C-:B------:R-:W-:Y:S01]  /*9180*/  @!P6 IMAD.IADD R121, R121, 0x1, -R39.reuse ;  /* 0x000000017979e824 */ /* 0x100fe200078e0a27 */
[----:B------:R-:W-:Y:S01]  /*9190*/  ISETP.GE.AND P6, PT, R222, RZ, PT ;  /* 0x000000ffde00720c */ /* 0x000fe20003fc6270 */
[----:B------:R-:W-:Y:S01]  /*91a0*/  @!P0 IMAD.IADD R123, R123, 0x1, -R39 ;  /* 0x000000017b7b8824 */ /* 0x000fe200078e0a27 */
[----:B------:R-:W-:Y:S01]  /*91b0*/  ISETP.GE.AND P4, PT, R58, RZ, PT ;  /* 0x000000ff3a00720c */ /* 0x000fe20003f86270 */
[----:B------:R-:W3:Y:S01]  /*91c0*/  LDL R222, [R1+0xec0] ;  /* 0x000ec00001de7983 */ /* 0x000ee20000100800 */
[----:B------:R-:W-:-:S03]  /*91d0*/  ISETP.GE.AND P0, PT, R185, RZ, PT ;  /* 0x000000ffb900720c */ /* 0x000fc60003f06270 */
[----:B------:R-:W3:Y:S04]  /*91e0*/  LDL R58, [R1+0xec4] ;  /* 0x000ec400013a7983 */ /* 0x000ee80000100800 */
[----:B------:R-:W3:Y:S04]  /*91f0*/  LDL R185, [R1+0xecc] ;  /* 0x000ecc0001b97983 */ /* 0x000ee80000100800 */
[----:B------:R-:W-:Y:S01]  /*9200*/  @!P4 IMAD.MOV R117, RZ, RZ, -R117 ;  /* 0x000000ffff75c224 */ /* 0x000fe200078e0a75 */
[C---:B------:R-:W-:Y:S01]  /*9210*/  ISETP.GT.U32.AND P4, PT, R39.reuse, R123, PT ;  /* 0x0000007b2700720c */ /* 0x040fe20003f84070 */
[----:B------:R-:W-:Y:S01]  /*9220*/  @!P0 IMAD.MOV R215, RZ, RZ, -R215 ;  /* 0x000000ffffd78224 */ /* 0x000fe200078e0ad7 */
[C---:B------:R-:W-:Y:S01]  /*9230*/  ISETP.GT.U32.AND P0, PT, R39.reuse, R198, PT ;  /* 0x000000c62700720c */ /* 0x040fe20003f04070 */
[----:B------:R-:W-:Y:S01]  /*9240*/  @!P6 IMAD.MOV R28, RZ, RZ, -R28 ;  /* 0x000000ffff1ce224 */ /* 0x000fe200078e0a1c */
[----:B------:R-:W-:-:S09]  /*9250*/  ISETP.GT.U32.AND P6, PT, R39, R125, PT ;  /* 0x0000007d2700720c */ /* 0x000fd20003fc4070 */
[--C-:B------:R-:W-:Y:S01]  /*9260*/  @!P4 IMAD.IADD R123, R123, 0x1, -R39.reuse ;  /* 0x000000017b7bc824 */ /* 0x100fe200078e0a27 */
[C---:B------:R-:W-:Y:S01]  /*9270*/  ISETP.GT.U32.AND P4, PT, R39.reuse, R221, PT ;  /* 0x000000dd2700720c */ /* 0x040fe20003f84070 */
[--C-:B------:R-:W-:Y:S01]  /*9280*/  @!P0 IMAD.IADD R198, R198, 0x1, -R39.reuse ;  /* 0x00000001c6c68824 */ /* 0x100fe200078e0a27 */
[----:B------:R-:W-:Y:S02]  /*9290*/  ISETP.GT.U32.AND P0, PT, R39, R131, PT ;  /* 0x000000832700720c */ /* 0x000fe40003f04070 */
[----:B-1----:R-:W-:Y:S01]  /*92a0*/  LOP3.LUT R191, R242, 0x1ec, RZ, 0xfc, !PT ;  /* 0x000001ecf2bf7812 */ /* 0x002fe200078efcff */
[----:B------:R-:W-:Y:S01]  /*92b0*/  @!P6 IMAD.IADD R125, R125, 0x1, -R39 ;  /* 0x000000017d7de824 */ /* 0x000fe200078e0a27 */
[----:B------:R-:W-:-:S03]  /*92c0*/  ISETP.GT.U32.AND P6, PT, R39, R54, PT ;  /* 0x000000362700720c */ /* 0x000fc60003fc4070 */
[----:B------:R-:W-:Y:S04]  /*92d0*/  STL [R1+0xd34], R191 ;  /* 0x000d34bf01007387 */ /* 0x000fe80000100800 */
[----:B------:R-:W-:Y:S01]  /*92e0*/  @!P4 IADD3 R221, R221, -R39, RZ ;  /* 0x80000027ddddc210 */ /* 0x000fe20007ffe0ff */
[----:B------:R-:W-:Y:S01]  /*92f0*/  @!P3 IMAD.MOV R213, RZ, RZ, -R213 ;  /* 0x000000ffffd5b224 */ /* 0x000fe200078e0ad5 */
[----:B------:R-:W-:Y:S01]  /*9300*/  @!P5 IADD3 R119, -R119, RZ, RZ ;  /* 0x000000ff7777d210 */ /* 0x000fe20007ffe1ff */
[----:B------:R-:W-:Y:S01]  /*9310*/  @!P1 IMAD.MOV R121, RZ, RZ, -R121 ;  /* 0x000000ffff799224 */ /* 0x000fe200078e0a79 */
[----:B------:R-:W3:Y:S01]  /*9320*/  LDL R60, [R1+0xf1c] ;  /* 0x000f1c00013c7983 */ /* 0x000ee20000100800 */
[----:B------:R-:W-:Y:S01]  /*9330*/  @!P0 IMAD.IADD R131, R131, 0x1, -R39 ;  /* 0x0000000183838824 */ /* 0x000fe200078e0a27 */
[----:B----4-:R-:W-:-:S02]  /*9340*/  ISETP.GE.AND P4, PT, R247, RZ, PT ;  /* 0x000000fff700720c */ /* 0x010fc40003f86270 */
[----:B------:R-:W4:Y:S01]  /*9350*/  LDL R247, [R1+0xefc] ;  /* 0x000efc0001f77983 */ /* 0x000f220000100800 */
[----:B------:R-:W-:Y:S01]  /*9360*/  @!P6 IMAD.IADD R54, R54, 0x1, -R39 ;  /* 0x000000013636e824 */ /* 0x000fe200078e0a27 */
[----:B--2---:R-:W-:Y:S02]  /*9370*/  ISETP.GE.AND P0, PT, R249, RZ, PT ;  /* 0x000000fff900720c */ /* 0x004fe40003f06270 */
[----:B------:R-:W2:Y:S01]  /*9380*/  LDL R249, [R1+0xf00] ;  /* 0x000f000001f97983 */ /* 0x000ea20000100800 */
[----:B---3--:R-:W-:-:S03]  /*9390*/  ISETP.GE.AND P6, PT, R248, RZ, PT ;  /* 0x000000fff800720c */ /* 0x008fc60003fc6270 */
[----:B------:R-:W3:Y:S01]  /*93a0*/  LDL R248, [R1+0xf04] ;  /* 0x000f040001f87983 */ /* 0x000ee20000100800 */
[----:B------:R-:W-:-:S13]  /*93b0*/  ISETP.GT.U32.AND P3, PT, R39, R183, PT ;  /* 0x000000b72700720c */ /* 0x000fda0003f64070 */
[----:B------:R-:W-:Y:S02]  /*93c0*/  @!P3 IADD3 R183, R183, -R39, RZ ;  /* 0x80000027b7b7b210 */ /* 0x000fe40007ffe0ff */
[----:B------:R-:W-:-:S13]  /*93d0*/  ISETP.GT.U32.AND P3, PT, R39, R127, PT ;  /* 0x0000007f2700720c */ /* 0x000fda0003f64070 */
[----:B------:R-:W-:Y:S01]  /*93e0*/  @!P3 IMAD.IADD R127, R127, 0x1, -R39 ;  /* 0x000000017f7fb824 */ /* 0x000fe200078e0a27 */
[C---:B------:R-:W-:Y:S02]  /*93f0*/  ISETP.GT.U32.AND P3, PT, R39.reuse, R13, PT ;  /* 0x0000000d2700720c */ /* 0x040fe40003f64070 */
[C---:B------:R-:W-:Y:S02]  /*9400*/  ISETP.GT.U32.AND P1, PT, R39.reuse, R129, PT ;  /* 0x000000812700720c */ /* 0x040fe40003f24070 */
[----:B------:R-:W-:-:S09]  /*9410*/  ISETP.GT.U32.AND P5, PT, R39, R127, PT ;  /* 0x0000007f2700720c */ /* 0x000fd20003fa4070 */
[--C-:B------:R-:W-:Y:S01]  /*9420*/  @!P3 IMAD.IADD R13, R13, 0x1, -R39.reuse ;  /* 0x000000010d0db824 */ /* 0x100fe200078e0a27 */
[----:B------:R-:W-:Y:S01]  /*9430*/  ISETP.GT.U32.AND P3, PT, R39, R223, PT ;  /* 0x000000df2700720c */ /* 0x000fe20003f64070 */
[--C-:B------:R-:W-:Y:S02]  /*9440*/  @!P1 IMAD.IADD R129, R129, 0x1, -R39.reuse ;  /* 0x0000000181819824 */ /* 0x100fe400078e0a27 */
[----:B------:R-:W-:Y:S01]  /*9450*/  @!P5 IMAD.IADD R127, R127, 0x1, -R39 ;  /* 0x000000017f7fd824 */ /* 0x000fe200078e0a27 */
[----:B------:R-:W-:Y:S02]  /*9460*/  ISETP.GE.AND P5, PT, R222, RZ, PT ;  /* 0x000000ffde00720c */ /* 0x000fe40003fa6270 */
[----:B------:R-:W3:Y:S01]  /*9470*/  LDL R222, [R1+0xedc] ;  /* 0x000edc0001de7983 */ /* 0x000ee20000100800 */
[----:B------:R-:W-:-:S03]  /*9480*/  ISETP.GE.AND P1, PT, R58, RZ, PT ;  /* 0x000000ff3a00720c */ /* 0x000fc60003f26270 */
[----:B------:R-:W3:Y:S03]  /*9490*/  LDL R58, [R1+0xef4] ;  /* 0x000ef400013a7983 */ /* 0x000ee60000100800 */
[----:B------:R-:W-:Y:S01]  /*94a0*/  @!P3 IMAD.IADD R223, R223, 0x1, -R39 ;  /* 0x00000001dfdfb824 */ /* 0x000fe200078e0a27 */
[----:B------:R-:W-:Y:S02]  /*94b0*/  ISETP.GE.AND P3, PT, R185, RZ, PT ;  /* 0x000000ffb900720c */ /* 0x000fe40003f66270 */
        /* <DEDUP_REMOVED lines=29> */
[----:B------:R-:W-:Y:S01]  /*9690*/  @!P2 IMAD.IADD R133, R133, 0x1, -R39 ;  /* 0x000000018585a824 */ /* 0x000fe200078e0a27 */
[----:B------:R-:W-:Y:S02]  /*96a0*/  ISETP.GT.U32.AND P2, PT, R39, R129, PT ;  /* 0x000000812700720c */ /* 0x000fe40003f44070 */
[----:B------:R-:W-:Y:S02]  /*96b0*/  @!P1 IADD3 R223, R223, -R39, RZ ;  /* 0x80000027dfdf9210 */ /* 0x000fe40007ffe0ff */
[C---:B------:R-:W-:Y:S02]  /*96c0*/  ISETP.GT.U32.AND P5, PT, R39.reuse, R133, PT ;  /* 0x000000852700720c */ /* 0x040fe40003fa4070 */
[----:B------:R-:W-:-:S07]  /*96d0*/  ISETP.GT.U32.AND P1, PT, R39, R135, PT ;  /* 0x000000872700720c */ /* 0x000fce0003f24070 */
[----:B------:R-:W-:-:S04]  /*96e0*/  @!P2 IMAD.IADD R129, R129, 0x1, -R39 ;  /* 0x000000018181a824 */ /* 0x000fc800078e0a27 */
[--C-:B------:R-:W-:Y:S02]  /*96f0*/  @!P5 IMAD.IADD R133, R133, 0x1, -R39.reuse ;  /* 0x000000018585d824 */ /* 0x100fe400078e0a27 */
[----:B------:R-:W-:Y:S01]  /*9700*/  @!P1 IMAD.IADD R135, R135, 0x1, -R39 ;  /* 0x0000000187879824 */ /* 0x000fe200078e0a27 */
[----:B------:R-:W-:Y:S02]  /*9710*/  ISETP.GE.AND P2, PT, R222, RZ, PT ;  /* 0x000000ffde00720c */ /* 0x000fe40003f46270 */
[----:B------:R-:W3:Y:S01]  /*9720*/  LDL R222, [R1+0xf20] ;  /* 0x000f200001de7983 */ /* 0x000ee20000100800 */
[----:B------:R-:W-:Y:S02]  /*9730*/  ISETP.GE.AND P5, PT, R58, RZ, PT ;  /* 0x000000ff3a00720c */ /* 0x000fe40003fa6270 */
[----:B------:R-:W-:Y:S02]  /*9740*/  ISETP.GE.AND P1, PT, R185, RZ, PT ;  /* 0x000000ffb900720c */ /* 0x000fe40003f26270 */
[----:B------:R-:W3:Y:S09]  /*9750*/  LDL R185, [R1+0xf24] ;  /* 0x000f240001b97983 */ /* 0x000ef20000100800 */
[----:B------:R-:W-:Y:S01]  /*9760*/  @!P5 IMAD.MOV R223, RZ, RZ, -R223 ;  /* 0x000000ffffdfd224 */ /* 0x000fe200078e0adf */
[C---:B------:R-:W-:Y:S01]  /*9770*/  ISETP.GT.U32.AND P5, PT, R39.reuse, R135, PT ;  /* 0x000000872700720c */ /* 0x040fe20003fa4070 */
[----:B------:R-:W-:Y:S01]  /*9780*/  @!P1 IMAD.MOV R221, RZ, RZ, -R221 ;  /* 0x000000ffffdd9224 */ /* 0x000fe200078e0add */
[C---:B------:R-:W-:Y:S01]  /*9790*/  ISETP.GT.U32.AND P1, PT, R39.reuse, R45, PT ;  /* 0x0000002d2700720c */ /* 0x040fe20003f24070 */
[----:B------:R-:W-:Y:S01]  /*97a0*/  @!P3 IMAD.MOV R131, RZ, RZ, -R131 ;  /* 0x000000ffff83b224 */ /* 0x000fe200078e0a83 */
[----:B------:R-:W-:-:S09]  /*97b0*/  ISETP.GT.U32.AND P3, PT, R39, R137, PT ;  /* 0x000000892700720c */ /* 0x000fd20003f64070 */
[--C-:B------:R-:W-:Y:S01]  /*97c0*/  @!P5 IMAD.IADD R135, R135, 0x1, -R39.reuse ;  /* 0x000000018787d824 */ /* 0x100fe200078e0a27 */
[----:B------:R-:W-:Y:S01]  /*97d0*/  ISETP.GT.U32.AND P5, PT, R39, R227, PT ;  /* 0x000000e32700720c */ /* 0x000fe20003fa4070 */
[--C-:B------:R-:W-:Y:S01]  /*97e0*/  @!P1 IMAD.IADD R45, R45, 0x1, -R39.reuse ;  /* 0x000000012d2d9824 */ /* 0x100fe200078e0a27 */
[----:B------:R-:W-:Y:S01]  /*97f0*/  ISETP.GT.U32.AND P1, PT, R39, R143, PT ;  /* 0x0000008f2700720c */ /* 0x000fe20003f24070 */
[----:B------:R-:W-:Y:S01]  /*9800*/  @!P3 IMAD.IADD R137, R137, 0x1, -R39 ;  /* 0x000000018989b824 */ /* 0x000fe200078e0a27 */
[----:B------:R-:W-:-:S09]  /*9810*/  ISETP.GT.U32.AND P3, PT, R39, R35, PT ;  /* 0x000000232700720c */ /* 0x000fd20003f64070 */
[--C-:B------:R-:W-:Y:S02]  /*9820*/  @!P5 IMAD.IADD R227, R227, 0x1, -R39.reuse ;  /* 0x00000001e3e3d824 */ /* 0x100fe400078e0a27 */
        /* <DEDUP_REMOVED lines=11> */
[----:B------:R-:W-:-:S05]  /*98e0*/  @!P6 IMAD.IADD R31, R31, 0x1, -R39 ;  /* 0x000000011f1fe824 */ /* 0x000fca00078e0a27 */
[C---:B------:R-:W-:Y:S02]  /*98f0*/  ISETP.GT.U32.AND P2, PT, R39.reuse, R31, PT ;  /* 0x0000001f2700720c */ /* 0x040fe40003f44070 */
[C---:B------:R-:W-:Y:S01]  /*9900*/  ISETP.GT.U32.AND P6, PT, R39.reuse, R139, PT ;  /* 0x0000008b2700720c */ /* 0x040fe20003fc4070 */
[----:B------:R-:W-:Y:S01]  /*9910*/  @!P0 IMAD.MOV R133, RZ, RZ, -R133 ;  /* 0x000000ffff858224 */ /* 0x000fe200078e0a85 */
[----:B------:R-:W-:-:S09]  /*9920*/  ISETP.GT.U32.AND P0, PT, R39, R14, PT ;  /* 0x0000000e2700720c */ /* 0x000fd20003f04070 */
[--C-:B------:R-:W-:Y:S01]  /*9930*/  @!P2 IMAD.IADD R31, R31, 0x1, -R39.reuse ;  /* 0x000000011f1fa824 */ /* 0x100fe200078e0a27 */
[----:B------:R-:W-:Y:S02]  /*9940*/  ISETP.GT.U32.AND P2, PT, R39, R141, PT ;  /* 0x0000008d2700720c */ /* 0x000fe40003f44070 */
[----:B------:R-:W-:Y:S01]  /*9950*/  @!P6 IADD3 R139, R139, -R39, RZ ;  /* 0x800000278b8be210 */ /* 0x000fe20007ffe0ff */
[----:B------:R-:W-:-:S03]  /*9960*/  @!P0 IMAD.IADD R14, R14, 0x1, -R39 ;  /* 0x000000010e0e8824 */ /* 0x000fc600078e0a27 */
[----:B------:R-:W-:-:S07]  /*9970*/  ISETP.GT.U32.AND P6, PT, R39, R139, PT ;  /* 0x0000008b2700720c */ /* 0x000fce0003fc4070 */
[----:B------:R-:W-:Y:S01]  /*9980*/  @!P2 IMAD.IADD R141, R141, 0x1, -R39 ;  /* 0x000000018d8da824 */ /* 0x000fe200078e0a27 */
[----:B------:R-:W-:Y:S02]  /*9990*/  ISETP.GE.AND P0, PT, R222, RZ, PT ;  /* 0x000000ffde00720c */ /* 0x000fe40003f06270 */
[----:B------:R-:W3:Y:S01]  /*99a0*/  LDL R222, [R1+0xf54] ;  /* 0x000f540001de7983 */ /* 0x000ee20000100800 */
[----:B------:R-:W-:-:S03]  /*99b0*/  ISETP.GE.AND P2, PT, R185, RZ, PT ;  /* 0x000000ffb900720c */ /* 0x000fc60003f46270 */
[----:B------:R-:W3:Y:S01]  /*99c0*/  LDL R185, [R1+0xf58] ;  /* 0x000f580001b97983 */ /* 0x000ee20000100800 */
[----:B------:R-:W-:Y:S01]  /*99d0*/  @!P6 IMAD.IADD R139, R139, 0x1, -R39 ;  /* 0x000000018b8be824 */ /* 0x000fe200078e0a27 */
[----:B------:R-:W-:-:S05]  /*99e0*/  ISETP.GE.AND P6, PT, R60, RZ, PT ;  /* 0x000000ff3c00720c */ /* 0x000fca0003fc6270 */
[----:B------:R-:W-:Y:S01]  /*99f0*/  @!P0 IMAD.MOV R135, RZ, RZ, -R135 ;  /* 0x000000ffff878224 */ /* 0x000fe200078e0a87 */
[C---:B------:R-:W-:Y:S01]  /*9a00*/  ISETP.GT.U32.AND P0, PT, R39.reuse, R141, PT ;  /* 0x0000008d2700720c */ /* 0x040fe20003f04070 */
[----:B------:R-:W3:Y:S01]  /*9a10*/  LDL R60, [R1+0xf50] ;  /* 0x000f5000013c7983 */ /* 0x000ee20000100800 */
[----:B------:R-:W-:Y:S01]  /*9a20*/  @!P2 IMAD.MOV R45, RZ, RZ, -R45 ;  /* 0x000000ffff2da224 */ /* 0x000fe200078e0a2d */
[----:B------:R-:W-:-:S04]  /*9a30*/  ISETP.GT.U32.AND P2, PT, R39, R227, PT ;  /* 0x000000e32700720c */ /* 0x000fc80003f44070 */
[----:B------:R-:W-:Y:S01]  /*9a40*/  @!P6 IMAD.MOV R31, RZ, RZ, -R31 ;  /* 0x000000ffff1fe224 */ /* 0x000fe200078e0a1f */
[----:B------:R-:W-:-:S05]  /*9a50*/  ISETP.GT.U32.AND P6, PT, R39, R143, PT ;  /* 0x0000008f2700720c */ /* 0x000fca0003fc4070 */
[--C-:B------:R-:W-:Y:S01]  /*9a60*/  @!P0 IMAD.IADD R141, R141, 0x1, -R39.reuse ;  /* 0x000000018d8d8824 */ /* 0x100fe200078e0a27 */
[----:B------:R-:W-:Y:S02]  /*9a70*/  ISETP.GT.U32.AND P0, PT, R39, R126, PT ;  /* 0x0000007e2700720c */ /* 0x000fe40003f04070 */
[--C-:B------:R-:W-:Y:S01]  /*9a80*/  @!P2 IMAD.IADD R227, R227, 0x1, -R39.reuse ;  /* 0x00000001e3e3a824 */ /* 0x100fe200078e0a27 */
[----:B------:R-:W-:Y:S02]  /*9a90*/  ISETP.GT.U32.AND P2, PT, R39, R149, PT ;  /* 0x000000952700720c */ /* 0x000fe40003f44070 */
[----:B------:R-:W-:Y:S02]  /*9aa0*/  LOP3.LUT R64, R242, 0x1ee, RZ, 0xfc, !PT ;  /* 0x000001eef2407812 */ /* 0x000fe400078efcff */
[----:B------:R-:W-:Y:S01]  /*9ab0*/  @!P6 IMAD.IADD R143, R143, 0x1, -R39 ;  /* 0x000000018f8fe824 */ /* 0x000fe200078e0a27 */
[----:B------:R-:W-:-:S05]  /*9ac0*/  ISETP.GT.U32.AND P6, PT, R39, R231, PT ;  /* 0x000000e72700720c */ /* 0x000fca0003fc4070 */
[----:B------:R-:W-:Y:S01]  /*9ad0*/  @!P0 IADD3 R126, R126, -R39, RZ ;  /* 0x800000277e7e8210 */ /* 0x000fe20007ffe0ff */
[----:B------:R-:W-:Y:S01]  /*9ae0*/  STL [R1+0xd30], R64 ;  /* 0x000d304001007387 */ /* 0x000fe20000100800 */
[----:B------:R-:W-:Y:S02]  /*9af0*/  @!P4 IMAD.MOV R54, RZ, RZ, -R54 ;  /* 0x000000ffff36c224 */ /* 0x000fe400078e0a36 */
[----:B------:R-:W-:Y:S01]  /*9b00*/  @!P2 IMAD.IADD R149, R149, 0x1, -R39 ;  /* 0x000000019595a824 */ /* 0x000fe200078e0a27 */
[----:B------:R-:W-:Y:S01]  /*9b10*/  @!P5 IADD3 R137, -R137, RZ, RZ ;  /* 0x000000ff8989d210 */ /* 0x000fe20007ffe1ff */
[----:B------:R-:W-:Y:S01]  /*9b20*/  @!P3 IMAD.MOV R139, RZ, RZ, -R139 ;  /* 0x000000ffff8bb224 */ /* 0x000fe200078e0a8b */
[----:B----4-:R-:W-:Y:S01]  /*9b30*/  ISETP.GE.AND P0, PT, R247, RZ, PT ;  /* 0x000000fff700720c */ /* 0x010fe20003f06270 */
[----:B------:R-:W-:Y:S01]  /*9b40*/  @!P6 IMAD.IADD R231, R231, 0x1, -R39 ;  /* 0x00000001e7e7e824 */ /* 0x000fe200078e0a27 */
[----:B------:R-:W4:Y:S04]  /*9b50*/  LDL R247, [R1+0xf88] ;  /* 0x000f880001f77983 */ /* 0x000f280000100800 */
[----:B------:R-:W4:Y:S01]  /*9b60*/  LDL R187, [R1+0xf94] ;  /* 0x000f940001bb7983 */ /* 0x000f220000100800 */
[----:B--2---:R-:W-:-:S03]  /*9b70*/  ISETP.GE.AND P2, PT, R249, RZ, PT ;  /* 0x000000fff900720c */ /* 0x004fc60003f46270 */
        /* <DEDUP_REMOVED lines=8> */
[----:B------:R-:W-:-:S11]  /*9c00*/  ISETP.GT.U32.AND P3, PT, R39, R147, PT ;  /* 0x000000932700720c */ /* 0x000fd60003f64070 */
[--C-:B------:R-:W-:Y:S01]  /*9c10*/  @!P4 IMAD.IADD R14, R14, 0x1, -R39.reuse ;  /* 0x000000010e0ec824 */ /* 0x100fe200078e0a27 */
[----:B------:R-:W-:Y:S01]  /*9c20*/  ISETP.GT.U32.AND P4, PT, R39, R51, PT ;  /* 0x000000332700720c */ /* 0x000fe20003f84070 */
[--C-:B------:R-:W-:Y:S01]  /*9c30*/  @!P3 IMAD.IADD R147, R147, 0x1, -R39.reuse ;  /* 0x000000019393b824 */ /* 0x100fe200078e0a27 */
[----:B------:R-:W-:Y:S02]  /*9c40*/  ISETP.GE.AND P3, PT, R222, RZ, PT ;  /* 0x000000ffde00720c */ /* 0x000fe40003f66270 */
[----:B------:R-:W3:Y:S09]  /*9c50*/  LDL R222, [R1+0xf6c] ;  /* 0x000f6c0001de7983 */ /* 0x000ef20000100800 */
        /* <DEDUP_REMOVED lines=27> */
[C---:B------:R-:W-:Y:S02]  /*9e10*/  ISETP.GT.U32.AND P5, PT, R39.reuse, R145, PT ;  /* 0x000000912700720c */ /* 0x040fe40003fa4070 */
[----:B------:R-:W-:-:S11]  /*9e20*/  ISETP.GT.U32.AND P1, PT, R39, R151, PT ;  /* 0x000000972700720c */ /* 0x000fd60003f24070 */
[----:B------:R-:W-:Y:S01]  /*9e30*/  @!P5 IMAD.IADD R145, R145, 0x1, -R39 ;  /* 0x000000019191d824 */ /* 0x000fe200078e0a27 */
[----:B------:R-:W-:Y:S02]  /*9e40*/  ISETP.GE.AND P5, PT, R60, RZ, PT ;  /* 0x000000ff3c00720c */ /* 0x000fe40003fa6270 */
[----:B------:R-:W3:Y:S01]  /*9e50*/  LDL R60, [R1+0xf68] ;  /* 0x000f6800013c7983 */ /* 0x000ee20000100800 */
[----:B------:R-:W-:Y:S01]  /*9e60*/  @!P3 IMAD.MOV R141, RZ, RZ, -R141 ;  /* 0x000000ffff8db224 */ /* 0x000fe200078e0a8d */
[----:B------:R-:W-:Y:S01]  /*9e70*/  ISETP.GT.U32.AND P3, PT, R39, R51, PT ;  /* 0x000000332700720c */ /* 0x000fe20003f64070 */
[----:B------:R-:W-:-:S08]  /*9e80*/  @!P1 IMAD.IADD R151, R151, 0x1, -R39 ;  /* 0x0000000197979824 */ /* 0x000fd000078e0a27 */
[----:B------:R-:W-:Y:S01]  /*9e90*/  @!P5 IMAD.MOV R14, RZ, RZ, -R14 ;  /* 0x000000ffff0ed224 */ /* 0x000fe200078e0a0e */
[----:B------:R-:W-:-:S03]  /*9ea0*/  ISETP.GT.U32.AND P5, PT, R39, R151, PT ;  /* 0x000000972700720c */ /* 0x000fc60003fa4070 */
[----:B------:R-:W-:Y:S02]  /*9eb0*/  @!P3 IADD3 R51, R51, -R39, RZ ;  /* 0x800000273333b210 */ /* 0x000fe40007ffe0ff */
[----:B------:R-:W-:-:S08]  /*9ec0*/  ISETP.GT.U32.AND P3, PT, R39, R153, PT ;  /* 0x000000992700720c */ /* 0x000fd00003f64070 */
[----:B------:R-:W-:-:S05]  /*9ed0*/  @!P5 IMAD.IADD R151, R151, 0x1, -R39 ;  /* 0x000000019797d824 */ /* 0x000fca00078e0a27 */
[----:B------:R-:W-:Y:S01]  /*9ee0*/  @!P3 IMAD.IADD R153, R153, 0x1, -R39 ;  /* 0x000000019999b824 */ /* 0x000fe200078e0a27 */
[----:B------:R-:W-:Y:S02]  /*9ef0*/  ISETP.GE.AND P5, PT, R222, RZ, PT ;  /* 0x000000ffde00720c */ /* 0x000fe40003fa6270 */
[----:B------:R-:W3:Y:S01]  /*9f00*/  LDL R222, [R1+0xf98] ;  /* 0x000f980001de7983 */ /* 0x000ee20000100800 */
[----:B------:R-:W-:-:S03]  /*9f10*/  ISETP.GE.AND P3, PT, R185, RZ, PT ;  /* 0x000000ffb900720c */ /* 0x000fc60003f66270 */
[----:B------:R-:W3:Y:S07]  /*9f20*/  LDL R185, [R1+0xfb0] ;  /* 0x000fb00001b97983 */ /* 0x000eee0000100800 */
[----:B------:R-:W-:Y:S01]  /*9f30*/  @!P5 IMAD.MOV R51, RZ, RZ, -R51 ;  /* 0x000000ffff33d224 */ /* 0x000fe200078e0a33 */
[C---:B------:R-:W-:Y:S02]  /*9f40*/  ISETP.GT.U32.AND P5, PT, R39.reuse, R153, PT ;  /* 0x000000992700720c */ /* 0x040fe40003fa4070 */
[----:B------:R-:W-:Y:S01]  /*9f50*/  @!P3 IMAD.MOV R126, RZ, RZ, -R126 ;  /* 0x000000ffff7eb224 */ /* 0x000fe200078e0a7e */
[C---:B------:R-:W-:Y:S01]  /*9f60*/  ISETP.GT.U32.AND P3, PT, R39.reuse, R233, PT ;  /* 0x000000e92700720c */ /* 0x040fe20003f64070 */
[----:B------:R-:W-:Y:S01]  /*9f70*/  @!P4 IMAD.MOV R149, RZ, RZ, -R149 ;  /* 0x000000ffff95c224 */ /* 0x000fe200078e0a95 */
[----:B------:R-:W-:-:S08]  /*9f80*/  ISETP.GT.U32.AND P4, PT, R39, R155, PT ;  /* 0x0000009b2700720c */ /* 0x000fd00003f84070 */
[--C-:B------:R-:W-:Y:S01]  /*9f90*/  @!P5 IMAD.IADD R153, R153, 0x1, -R39.reuse ;  /* 0x000000019999d824 */ /* 0x100fe200078e0a27 */
[----:B------:R-:W-:Y:S02]  /*9fa0*/  ISETP.GT.U32.AND P5, PT, R39, R36, PT ;  /* 0x000000242700720c */ /* 0x000fe40003fa4070 */
[--C-:B------:R-:W-:Y:S01]  /*9fb0*/  @!P3 IMAD.IADD R233, R233, 0x1, -R39.reuse ;  /* 0x00000001e9e9b824 */ /* 0x100fe200078e0a27 */
[----:B------:R-:W-:Y:S01]  /*9fc0*/  ISETP.GT.U32.AND P3, PT, R39, R161, PT ;  /* 0x000000a12700720c */ /* 0x000fe20003f64070 */
[----:B------:R-:W-:Y:S01]  /*9fd0*/  @!P4 IMAD.IADD R155, R155, 0x1, -R39 ;  /* 0x000000019b9bc824 */ /* 0x000fe200078e0a27 */
[----:B------:R-:W-:-:S08]  /*9fe0*/  ISETP.GT.U32.AND P4, PT, R39, R237, PT ;  /* 0x000000ed2700720c */ /* 0x000fd00003f84070 */
[----:B------:R-:W-:-:S03]  /*9ff0*/  @!P5 IMAD.IADD R36, R36, 0x1, -R39 ;  /* 0x000000012424d824 */ /* 0x000fc600078e0a27 */
        /* <DEDUP_REMOVED lines=11> */
[--C-:B------:R-:W-:Y:S01]  /*a0b0*/  @!P1 IMAD.IADD R147, R147, 0x1, -R39.reuse ;  /* 0x0000000193939824 */ /* 0x100fe200078e0a27 */
[----:B------:R-:W-:Y:S01]  /*a0c0*/  ISETP.GE.AND P1, PT, R60, RZ, PT ;  /* 0x000000ff3c00720c */ /* 0x000fe20003f26270 */
[----:B------:R-:W-:Y:S01]  /*a0d0*/  @!P6 IMAD.IADD R32, R32, 0x1, -R39 ;  /* 0x000000012020e824 */ /* 0x000fe200078e0a27 */
[----:B------:R-:W-:-:S11]  /*a0e0*/  ISETP.GT.U32.AND P6, PT, R39, R157, PT ;  /* 0x0000009d2700720c */ /* 0x000fd60003fc4070 */
[----:B------:R-:W-:Y:S01]  /*a0f0*/  @!P1 IMAD.MOV R147, RZ, RZ, -R147 ;  /* 0x000000ffff939224 */ /* 0x000fe200078e0a93 */
[----:B------:R-:W-:Y:S02]  /*a100*/  ISETP.GT.U32.AND P1, PT, R39, R32, PT ;  /* 0x000000202700720c */ /* 0x000fe40003f24070 */
[----:B------:R-:W-:Y:S01]  /*a110*/  @!P6 IADD3 R157, R157, -R39, RZ ;  /* 0x800000279d9de210 */ /* 0x000fe20007ffe0ff */
[----:B------:R-:W-:Y:S01]  /*a120*/  @!P2 IMAD.MOV R151, RZ, RZ, -R151 ;  /* 0x000000ffff97a224 */ /* 0x000fe200078e0a97 */
[C---:B------:R-:W-:Y:S02]  /*a130*/  ISETP.GT.U32.AND P2, PT, R39.reuse, R15, PT ;  /* 0x0000000f2700720c */ /* 0x040fe40003f44070 */
[----:B------:R-:W-:-:S07]  /*a140*/  ISETP.GT.U32.AND P6, PT, R39, R157, PT ;  /* 0x0000009d2700720c */ /* 0x000fce0003fc4070 */
[----:B------:R-:W-:Y:S01]  /*a150*/  @!P1 IMAD.IADD R32, R32, 0x1, -R39 ;  /* 0x0000000120209824 */ /* 0x000fe200078e0a27 */
[----:B------:R-:W-:-:S03]  /*a160*/  ISETP.GT.U32.AND P1, PT, R39, R159, PT ;  /* 0x0000009f2700720c */ /* 0x000fc60003f24070 */
[--C-:B------:R-:W-:Y:S02]  /*a170*/  @!P2 IMAD.IADD R15, R15, 0x1, -R39.reuse ;  /* 0x000000010f0fa824 */ /* 0x100fe400078e0a27 */
[--C-:B------:R-:W-:Y:S01]  /*a180*/  @!P6 IMAD.IADD R157, R157, 0x1, -R39.reuse ;  /* 0x000000019d9de824 */ /* 0x100fe200078e0a27 */
[----:B------:R-:W-:Y:S02]  /*a190*/  ISETP.GE.AND P6, PT, R187, RZ, PT ;  /* 0x000000ffbb00720c */ /* 0x000fe40003fc6270 */
[----:B------:R-:W-:Y:S01]  /*a1a0*/  ISETP.GE.AND P2, PT, R222, RZ, PT ;  /* 0x000000ffde00720c */ /* 0x000fe20003f46270 */
[----:B------:R-:W3:Y:S04]  /*a1b0*/  LDL R187, [R1+0xfc0] ;  /* 0x000fc00001bb7983 */ /* 0x000ee80000100800 */
[----:B------:R-:W-:Y:S01]  /*a1c0*/  @!P1 IMAD.IADD R159, R159, 0x1, -R39 ;  /* 0x000000019f9f9824 */ /* 0x000fe200078e0a27 */
[----:B------:R-:W3:Y:S01]  /*a1d0*/  LDL R222, [R1+0xfe8] ;  /* 0x000fe80001de7983 */ /* 0x000ee20000100800 */
[----:B------:R-:W-:-:S03]  /*a1e0*/  ISETP.GE.AND P1, PT, R185, RZ, PT ;  /* 0x000000ffb900720c */ /* 0x000fc60003f26270 */
[----:B------:R-:W3:Y:S03]  /*a1f0*/  LDL R185, [R1+0xff0] ;  /* 0x000ff00001b97983 */ /* 0x000ee60000100800 */
[----:B------:R-:W-:Y:S01]  /*a200*/  @!P2 IMAD.MOV R153, RZ, RZ, -R153 ;  /* 0x000000ffff99a224 */ /* 0x000fe200078e0a99 */
[----:B------:R-:W-:-:S06]  /*a210*/  ISETP.GT.U32.AND P2, PT, R39, R159, PT ;  /* 0x0000009f2700720c */ /* 0x000fcc0003f44070 */
[----:B------:R-:W-:Y:S01]  /*a220*/  @!P1 IMAD.MOV R233, RZ, RZ, -R233 ;  /* 0x000000ffffe99224 */ /* 0x000fe200078e0ae9 */
[C---:B------:R-:W-:Y:S01]  /*a230*/  ISETP.GT.U32.AND P1, PT, R39.reuse, R36, PT ;  /* 0x000000242700720c */ /* 0x040fe20003f24070 */
[----:B------:R-:W-:Y:S01]  /*a240*/  @!P6 IMAD.MOV R32, RZ, RZ, -R32 ;  /* 0x000000ffff20e224 */ /* 0x000fe200078e0a20 */
[----:B------:R-:W-:-:S04]  /*a250*/  ISETP.GT.U32.AND P6, PT, R39, R161, PT ;  /* 0x000000a12700720c */ /* 0x000fc80003fc4070 */
[----:B------:R-:W-:Y:S01]  /*a260*/  @!P2 IMAD.IADD R159, R159, 0x1, -R39 ;  /* 0x000000019f9fa824 */ /* 0x000fe200078e0a27 */
[----:B------:R-:W-:-:S06]  /*a270*/  ISETP.GT.U32.AND P2, PT, R39, R239, PT ;  /* 0x000000ef2700720c */ /* 0x000fcc0003f44070 */
[--C-:B------:R-:W-:Y:S01]  /*a280*/  @!P1 IMAD.IADD R36, R36, 0x1, -R39.reuse ;  /* 0x0000000124249824 */ /* 0x100fe200078e0a27 */
[----:B------:R-:W-:Y:S02]  /*a290*/  ISETP.GT.U32.AND P1, PT, R39, R167, PT ;  /* 0x000000a72700720c */ /* 0x000fe40003f24070 */
[----:B------:R-:W-:Y:S01]  /*a2a0*/  LOP3.LUT R62, R242, 0x1f0, RZ, 0xfc, !PT ;  /* 0x000001f0f23e7812 */ /* 0x000fe200078efcff */
[----:B------:R-:W-:Y:S01]  /*a2b0*/  @!P6 IMAD.IADD R161, R161, 0x1, -R39 ;  /* 0x00000001a1a1e824 */ /* 0x000fe200078e0a27 */
[----:B------:R-:W-:Y:S02]  /*a2c0*/  ISETP.GT.U32.AND P6, PT, R39, R46, PT ;  /* 0x0000002e2700720c */ /* 0x000fe40003fc4070 */
[----:B------:R-:W-:Y:S01]  /*a2d0*/  @!P2 IADD3 R239, R239, -R39, RZ ;  /* 0x80000027efefa210 */ /* 0x000fe20007ffe0ff */
[----:B------:R-:W-:Y:S01]  /*a2e0*/  STL [R1+0xd2c], R62 ;  /* 0x000d2c3e01007387 */ /* 0x000fe20000100800 */
[----:B------:R-:W-:-:S05]  /*a2f0*/  @!P0 IMAD.MOV R231, RZ, RZ, -R231 ;  /* 0x000000ffffe78224 */ /* 0x000fca00078e0ae7 */
        /* <DEDUP_REMOVED lines=24> */
[----:B------:R-:W-:-:S06]  /*a480*/  ISETP.GE.AND P4, PT, R222, RZ, PT ;  /* 0x000000ffde00720c */ /* 0x000fcc0003f86270 */
[----:B------:R-:W-:Y:S01]  /*a490*/  @!P0 IMAD.IADD R241, R241, 0x1, -R39 ;  /* 0x00000001f1f18824 */ /* 0x000fe200078e0a27 */
[----:B------:R-:W3:Y:S01]  /*a4a0*/  LDL R222, [R1+0x1040] ;  /* 0x0010400001de7983 */ /* 0x000ee20000100800 */
[----:B------:R-:W-:-:S03]  /*a4b0*/  ISETP.GE.AND P0, PT, R185, RZ, PT ;  /* 0x000000ffb900720c */ /* 0x000fc60003f06270 */
[----:B------:R-:W3:Y:S01]  /*a4c0*/  LDL R185, [R1+0x1048] ;  /* 0x0010480001b97983 */ /* 0x000ee20000100800 */
[----:B------:R-:W-:Y:S01]  /*a4d0*/  @!P3 IMAD.MOV R162, RZ, RZ, -R162 ;  /* 0x000000ffffa2b224 */ /* 0x000fe200078e0aa2 */
[C---:B------:R-:W-:Y:S01]  /*a4e0*/  ISETP.GT.U32.AND P3, PT, R39.reuse, R237, PT ;  /* 0x000000ed2700720c */ /* 0x040fe20003f64070 */
[----:B------:R-:W-:Y:S01]  /*a4f0*/  @!P2 IMAD.MOV R161, RZ, RZ, -R161 ;  /* 0x000000ffffa1a224 */ /* 0x000fe200078e0aa1 */
[----:B------:R-:W-:-:S06]  /*a500*/  ISETP.GT.U32.AND P2, PT, R39, R167, PT ;  /* 0x000000a72700720c */ /* 0x000fcc0003f44070 */
[----:B------:R-:W-:Y:S01]  /*a510*/  @!P0 IMAD.MOV R36, RZ, RZ, -R36 ;  /* 0x000000ffff248224 */ /* 0x000fe200078e0a24 */
[----:B------:R-:W-:-:S04]  /*a520*/  ISETP.GT.U32.AND P0, PT, R39, R239, PT ;  /* 0x000000ef2700720c */ /* 0x000fc80003f04070 */
[--C-:B------:R-:W-:Y:S02]  /*a530*/  @!P3 IMAD.IADD R237, R237, 0x1, -R39.reuse ;  /* 0x00000001ededb824 */ /* 0x100fe400078e0a27 */
[----:B------:R-:W-:Y:S02]  /*a540*/  @!P2 IMAD.IADD R167, R167, 0x1, -R39 ;  /* 0x00000001a7a7a824 */ /* 0x000fe400078e0a27 */
[----:B------:R-:W-:Y:S01]  /*a550*/  @!P1 IMAD.MOV R237, RZ, RZ, -R237 ;  /* 0x000000ffffed9224 */ /* 0x000fe200078e0aed */
[C---:B------:R-:W-:Y:S02]  /*a560*/  ISETP.GT.U32.AND P1, PT, R39.reuse, R46, PT ;  /* 0x0000002e2700720c */ /* 0x040fe40003f24070 */
[----:B------:R-:W-:Y:S02]  /*a570*/  ISETP.GT.U32.AND P2, PT, R39, R173, PT ;  /* 0x000000ad2700720c */ /* 0x000fe40003f44070 */
[----:B------:R-:W-:Y:S01]  /*a580*/  @!P0 IMAD.IADD R239, R239, 0x1, -R39 ;  /* 0x00000001efef8824 */ /* 0x000fe200078e0a27 */
[----:B------:R-:W-:-:S08]  /*a590*/  ISETP.GT.U32.AND P0, PT, R39, R42, PT ;  /* 0x0000002a2700720c */ /* 0x000fd00003f04070 */
[--C-:B------:R-:W-:Y:S01]  /*a5a0*/  @!P1 IMAD.IADD R46, R46, 0x1, -R39.reuse ;  /* 0x000000012e2e9824 */ /* 0x100fe200078e0a27 */
[----:B------:R-:W-:Y:S01]  /*a5b0*/  ISETP.GT.U32.AND P1, PT, R39, R243, PT ;  /* 0x000000f32700720c */ /* 0x000fe20003f24070 */
[----:B------:R-:W-:-:S03]  /*a5c0*/  @!P2 IMAD.IADD R173, R173, 0x1, -R39 ;  /* 0x00000001adada824 */ /* 0x000fc600078e0a27 */
[--C-:B------:R-:W-:Y:S01]  /*a5d0*/  @!P0 IMAD.IADD R42, R42, 0x1, -R39.reuse ;  /* 0x000000012a2a8824 */ /* 0x100fe200078e0a27 */
[----:B----4-:R-:W-:Y:S02]  /*a5e0*/  ISETP.GE.AND P0, PT, R247, RZ, PT ;  /* 0x000000fff700720c */ /* 0x010fe40003f06270 */
[----:B------:R-:W4:Y:S06]  /*a5f0*/  LDL R247, [R1+0x1078] ;  /* 0x0010780001f77983 */ /* 0x000f2c0000100800 */
[----:B------:R-:W-:Y:S01]  /*a600*/  @!P1 IMAD.IADD R243, R243, 0x1, -R39 ;  /* 0x00000001f3f39824 */ /* 0x000fe200078e0a27 */
[----:B--2---:R-:W-:-:S02]  /*a610*/  ISETP.GE.AND P2, PT, R249, RZ, PT ;  /* 0x000000fff900720c */ /* 0x004fc40003f46270 */
        /* <DEDUP_REMOVED lines=58> */
[----:B------:R-:W3:Y:S04]  /*a9c0*/  LDL R48, [R1+0x1084] ;  /* 0x0010840001307983 */ /* 0x000ee80000100800 */
[----:B------:R-:W3:Y:S01]  /*a9d0*/  LDL R187, [R1+0x108c] ;  /* 0x00108c0001bb7983 */ /* 0x000ee20000100800 */
[----:B------:R-:W-:-:S03]  /*a9e0*/  ISETP.GE.AND P3, PT, R222, RZ, PT ;  /* 0x000000ffde00720c */ /* 0x000fc60003f66270 */
[----:B------:R-:W3:Y:S04]  /*a9f0*/  LDL R222, [R1+0x1064] ;  /* 0x0010640001de7983 */ /* 0x000ee80000100800 */
[----:B------:R-:W-:Y:S01]  /*aa00*/  @!P1 IMAD.MOV R171, RZ, RZ, -R171 ;  /* 0x000000ffffab9224 */ /* 0x000fe200078e0aab */
[----:B------:R-:W-:-:S05]  /*aa10*/  ISETP.GT.U32.AND P1, PT, R39, R177, PT ;  /* 0x000000b12700720c */ /* 0x000fca0003f24070 */
[----:B------:R-:W-:Y:S01]  /*aa20*/  @!P3 IMAD.MOV R42, RZ, RZ, -R42 ;  /* 0x000000ffff2ab224 */ /* 0x000fe200078e0a2a */
[C---:B------:R-:W-:Y:S01]  /*aa30*/  ISETP.GT.U32.AND P3, PT, R39.reuse, R5, PT ;  /* 0x000000052700720c */ /* 0x040fe20003f64070 */
[----:B------:R-:W-:Y:S01]  /*aa40*/  @!P6 IMAD.MOV R33, RZ, RZ, -R33 ;  /* 0x000000ffff21e224 */ /* 0x000fe200078e0a21 */
[----:B------:R-:W-:-:S05]  /*aa50*/  ISETP.GT.U32.AND P6, PT, R39, R179, PT ;  /* 0x000000b32700720c */ /* 0x000fca0003fc4070 */
[----:B------:R-:W-:Y:S01]  /*aa60*/  @!P1 IMAD.IADD R177, R177, 0x1, -R39 ;  /* 0x00000001b1b19824 */ /* 0x000fe200078e0a27 */
[----:B------:R-:W-:-:S05]  /*aa70*/  ISETP.GT.U32.AND P1, PT, R39, R57, PT ;  /* 0x000000392700720c */ /* 0x000fca0003f24070 */
[--C-:B------:R-:W-:Y:S01]  /*aa80*/  @!P3 IMAD.IADD R5, R5, 0x1, -R39.reuse ;  /* 0x000000010505b824 */ /* 0x100fe200078e0a27 */
[----:B------:R-:W-:Y:S02]  /*aa90*/  ISETP.GT.U32.AND P3, PT, R39, R59, PT ;  /* 0x0000003b2700720c */ /* 0x000fe40003f64070 */
[----:B------:R-:W-:Y:S01]  /*aaa0*/  LOP3.LUT R66, R242, 0x1f2, RZ, 0xfc, !PT ;  /* 0x000001f2f2427812 */ /* 0x000fe200078efcff */
[----:B------:R-:W-:Y:S01]  /*aab0*/  @!P6 IMAD.IADD R179, R179, 0x1, -R39 ;  /* 0x00000001b3b3e824 */ /* 0x000fe200078e0a27 */
[----:B------:R-:W-:-:S03]  /*aac0*/  ISETP.GT.U32.AND P6, PT, R39, R61, PT ;  /* 0x0000003d2700720c */ /* 0x000fc60003fc4070 */
[----:B------:R-:W-:Y:S01]  /*aad0*/  @!P1 IADD3 R57, R57, -R39, RZ ;  /* 0x8000002739399210 */ /* 0x000fe20007ffe0ff */
[----:B------:R-:W-:Y:S01]  /*aae0*/  STL [R1+0xd28], R66 ;  /* 0x000d284201007387 */ /* 0x000fe20000100800 */
[----:B------:R-:W-:-:S04]  /*aaf0*/  @!P2 IMAD.MOV R46, RZ, RZ, -R46 ;  /* 0x000000ffff2ea224 */ /* 0x000fc800078e0a2e */
[----:B------:R-:W-:Y:S01]  /*ab00*/  @!P3 IMAD.IADD R59, R59, 0x1, -R39 ;  /* 0x000000013b3bb824 */ /* 0x000fe200078e0a27 */
[----:B------:R-:W-:Y:S01]  /*ab10*/  @!P5 IADD3 R173, -R173, RZ, RZ ;  /* 0x000000ffadadd210 */ /* 0x000fe20007ffe1ff */
[----:B------:R-:W-:Y:S01]  /*ab20*/  @!P0 IMAD.MOV R175, RZ, RZ, -R175 ;  /* 0x000000ffffaf8224 */ /* 0x000fe200078e0aaf */
[----:B------:R-:W3:Y:S01]  /*ab30*/  LDL R41, [R1+0x1028] ;  /* 0x0010280001297983 */ /* 0x000ee20000100800 */
[----:B----4-:R-:W-:-:S03]  /*ab40*/  ISETP.GE.AND P1, PT, R247, RZ, PT ;  /* 0x000000fff700720c */ /* 0x010fc60003f26270 */
[----:B------:R-:W4:Y:S01]  /*ab50*/  LDL R247, [R1+0x1054] ;  /* 0x0010540001f77983 */ /* 0x000f220000100800 */
[----:B------:R-:W-:-:S03]  /*ab60*/  @!P6 IMAD.IADD R61, R61, 0x1, -R39 ;  /* 0x000000013d3de824 */ /* 0x000fc600078e0a27 */
        /* <DEDUP_REMOVED lines=12> */
[----:B------:R-:W-:Y:S01]  /*ac30*/  @!P2 IMAD.IADD R16, R16, 0x1, -R39 ;  /* 0x000000011010a824 */ /* 0x000fe200078e0a27 */
[C---:B------:R-:W-:Y:S01]  /*ac40*/  ISETP.GT.U32.AND P2, PT, R39.reuse, R65, PT ;  /* 0x000000412700720c */ /* 0x040fe20003f44070 */
[----:B------:R-:W-:Y:S01]  /*ac50*/  @!P4 IMAD.MOV R243, RZ, RZ, -R243 ;  /* 0x000000fffff3c224 */ /* 0x000fe200078e0af3 */
[----:B------:R-:W-:Y:S01]  /*ac60*/  ISETP.GT.U32.AND P4, PT, R39, R23, PT ;  /* 0x000000172700720c */ /* 0x000fe20003f84070 */
[--C-:B------:R-:W-:Y:S02]  /*ac70*/  @!P5 IMAD.IADD R181, R181, 0x1, -R39.reuse ;  /* 0x00000001b5b5d824 */ /* 0x100fe400078e0a27 */
[----:B------:R-:W-:Y:S01]  /*ac80*/  @!P0 IMAD.IADD R55, R55, 0x1, -R39 ;  /* 0x0000000137378824 */ /* 0x000fe200078e0a27 */
[----:B------:R-:W-:Y:S02]  /*ac90*/  ISETP.GE.AND P5, PT, R48, RZ, PT ;  /* 0x000000ff3000720c */ /* 0x000fe40003fa6270 */
[----:B------:R-:W3:Y:S01]  /*aca0*/  LDL R48, [R1+0x1074] ;  /* 0x0010740001307983 */ /* 0x000ee20000100800 */
[----:B------:R-:W-:-:S03]  /*acb0*/  ISETP.GE.AND P0, PT, R187, RZ, PT ;  /* 0x000000ffbb00720c */ /* 0x000fc60003f06270 */
[----:B------:R-:W3:Y:S01]  /*acc0*/  LDL R187, [R1+0x1044] ;  /* 0x0010440001bb7983 */ /* 0x000ee20000100800 */
[--C-:B------:R-:W-:Y:S01]  /*acd0*/  @!P2 IMAD.IADD R65, R65, 0x1, -R39.reuse ;  /* 0x000000014141a824 */ /* 0x100fe200078e0a27 */
[----:B------:R-:W-:Y:S02]  /*ace0*/  ISETP.GE.AND P2, PT, R222, RZ, PT ;  /* 0x000000ffde00720c */ /* 0x000fe40003f46270 */
[----:B------:R-:W3:Y:S01]  /*acf0*/  LDL R222, [R1+0x104c] ;  /* 0x00104c0001de7983 */ /* 0x000ee20000100800 */
[----:B------:R-:W-:Y:S01]  /*ad00*/  @!P4 IMAD.IADD R23, R23, 0x1, -R39 ;  /* 0x000000011717c824 */ /* 0x000fe200078e0a27 */
[C---:B------:R-:W-:Y:S01]  /*ad10*/  ISETP.GT.U32.AND P4, PT, R39.reuse, R63, PT ;  /* 0x0000003f2700720c */ /* 0x040fe20003f84070 */
[----:B------:R-:W-:Y:S01]  /*ad20*/  @!P1 IMAD.MOV R179, RZ, RZ, -R179 ;  /* 0x000000ffffb39224 */ /* 0x000fe200078e0ab3 */
[----:B------:R-:W-:-:S07]  /*ad30*/  ISETP.GT.U32.AND P1, PT, R39, R59, PT ;  /* 0x0000003b2700720c */ /* 0x000fce0003f24070 */
[----:B------:R-:W-:Y:S01]  /*ad40*/  @!P2 IMAD.MOV R5, RZ, RZ, -R5 ;  /* 0x000000ffff05a224 */ /* 0x000fe200078e0a05 */
[----:B------:R-:W-:-:S03]  /*ad50*/  ISETP.GT.U32.AND P2, PT, R39, R57, PT ;  /* 0x000000392700720c */ /* 0x000fc60003f44070 */
[--C-:B------:R-:W-:Y:S01]  /*ad60*/  @!P4 IMAD.IADD R63, R63, 0x1, -R39.reuse ;  /* 0x000000013f3fc824 */ /* 0x100fe200078e0a27 */
[----:B------:R-:W-:Y:S01]  /*ad70*/  ISETP.GT.U32.AND P4, PT, R39, R61, PT ;  /* 0x0000003d2700720c */ /* 0x000fe20003f84070 */
[----:B------:R-:W-:Y:S01]  /*ad80*/  @!P1 IMAD.IADD R59, R59, 0x1, -R39 ;  /* 0x000000013b3b9824 */ /* 0x000fe200078e0a27 */
[----:B------:R-:W-:-:S07]  /*ad90*/  ISETP.GT.U32.AND P1, PT, R39, R71, PT ;  /* 0x000000472700720c */ /* 0x000fce0003f24070 */
[----:B------:R-:W-:Y:S01]  /*ada0*/  @!P2 IMAD.IADD R57, R57, 0x1, -R39 ;  /* 0x000000013939a824 */ /* 0x000fe200078e0a27 */
[----:B------:R-:W-:-:S03]  /*adb0*/  ISETP.GT.U32.AND P2, PT, R39, R69, PT ;  /* 0x000000452700720c */ /* 0x000fc60003f44070 */
[--C-:B------:R-:W-:Y:S01]  /*adc0*/  @!P4 IMAD.IADD R61, R61, 0x1, -R39.reuse ;  /* 0x000000013d3dc824 */ /* 0x100fe200078e0a27 */
[----:B------:R-:W-:Y:S01]  /*add0*/  ISETP.GT.U32.AND P4, PT, R39, R73, PT ;  /* 0x000000492700720c */ /* 0x000fe20003f84070 */
[----:B------:R-:W-:-:S08]  /*ade0*/  @!P1 IMAD.IADD R71, R71, 0x1, -R39 ;  /* 0x0000000147479824 */ /* 0x000fd000078e0a27 */
        /* <DEDUP_REMOVED lines=9> */
[C---:B------:R-:W-:Y:S01]  /*ae80*/  ISETP.GT.U32.AND P0, PT, R39.reuse, R65, PT ;  /* 0x000000412700720c */ /* 0x040fe20003f04070 */
[----:B------:R-:W-:Y:S01]  /*ae90*/  @!P5 IMAD.MOV R16, RZ, RZ, -R16 ;  /* 0x000000ffff10d224 */ /* 0x000fe200078e0a10 */
[C---:B------:R-:W-:Y:S01]  /*aea0*/  ISETP.GT.U32.AND P5, PT, R39.reuse, R55, PT ;  /* 0x000000372700720c */ /* 0x040fe20003fa4070 */
[----:B------:R-:W-:Y:S01]  /*aeb0*/  @!P3 IMAD.MOV R23, RZ, RZ, -R23 ;  /* 0x000000ffff17b224 */ /* 0x000fe200078e0a17 */
[----:B------:R-:W-:-:S09]  /*aec0*/  ISETP.GT.U32.AND P3, PT, R39, R63, PT ;  /* 0x0000003f2700720c */ /* 0x000fd20003f64070 */
[----:B------:R-:W-:Y:S02]  /*aed0*/  @!P0 IADD3 R65, R65, -R39, RZ ;  /* 0x8000002741418210 */ /* 0x000fe40007ffe0ff */
[----:B------:R-:W-:Y:S01]  /*aee0*/  ISETP.GT.U32.AND P0, PT, R39, R67, PT ;  /* 0x000000432700720c */ /* 0x000fe20003f04070 */
[--C-:B------:R-:W-:Y:S02]  /*aef0*/  @!P5 IMAD.IADD R55, R55, 0x1, -R39.reuse ;  /* 0x000000013737d824 */ /* 0x100fe400078e0a27 */
[----:B------:R-:W-:-:S10]  /*af00*/  @!P3 IMAD.IADD R63, R63, 0x1, -R39 ;  /* 0x000000013f3fb824 */ /* 0x000fd400078e0a27 */
        /* <DEDUP_REMOVED lines=36> */
[----:B------:R-:W-:Y:S01]  /*b150*/  @!P5 IMAD.IADD R52, R52, 0x1, -R39 ;  /* 0x000000013434d824 */ /* 0x000fe200078e0a27 */
[C---:B------:R-:W-:Y:S02]  /*b160*/  ISETP.GT.U32.AND P5, PT, R39.reuse, R79, PT ;  /* 0x0000004f2700720c */ /* 0x040fe40003fa4070 */
[C---:B------:R-:W-:Y:S01]  /*b170*/  ISETP.GT.U32.AND P6, PT, R39.reuse, R75, PT ;  /* 0x0000004b2700720c */ /* 0x040fe20003fc4070 */
[----:B------:R-:W-:Y:S01]  /*b180*/  @!P1 IMAD.MOV R61, RZ, RZ, -R61 ;  /* 0x000000ffff3d9224 */ /* 0x000fe200078e0a3d */
[----:B------:R-:W-:Y:S01]  /*b190*/  ISETP.GT.U32.AND P1, PT, R39, R73, PT ;  /* 0x000000492700720c */ /* 0x000fe20003f24070 */
[----:B------:R-:W-:-:S08]  /*b1a0*/  @!P4 IMAD.IADD R17, R17, 0x1, -R39 ;  /* 0x000000011111c824 */ /* 0x000fd000078e0a27 */
[--C-:B------:R-:W-:Y:S02]  /*b1b0*/  @!P5 IMAD.IADD R79, R79, 0x1, -R39.reuse ;  /* 0x000000014f4fd824 */ /* 0x100fe400078e0a27 */
[----:B------:R-:W-:Y:S01]  /*b1c0*/  @!P6 IMAD.IADD R75, R75, 0x1, -R39 ;  /* 0x000000014b4be824 */ /* 0x000fe200078e0a27 */
[----:B------:R-:W-:Y:S02]  /*b1d0*/  ISETP.GE.AND P4, PT, R48, RZ, PT ;  /* 0x000000ff3000720c */ /* 0x000fe40003f86270 */
[----:B------:R-:W-:Y:S02]  /*b1e0*/  ISETP.GE.AND P6, PT, R41, RZ, PT ;  /* 0x000000ff2900720c */ /* 0x000fe40003fc6270 */
[----:B------:R-:W3:Y:S01]  /*b1f0*/  LDL R41, [R1+0x101c] ;  /* 0x00101c0001297983 */ /* 0x000ee20000100800 */
[----:B------:R-:W-:-:S03]  /*b200*/  ISETP.GE.AND P5, PT, R222, RZ, PT ;  /* 0x000000ffde00720c */ /* 0x000fc60003fa6270 */
[----:B------:R-:W3:Y:S01]  /*b210*/  LDL R222, [R1+0x1020] ;  /* 0x0010200001de7983 */ /* 0x000ee20000100800 */
[----:B------:R-:W-:Y:S02]  /*b220*/  @!P1 IADD3 R73, R73, -R39, RZ ;  /* 0x8000002749499210 */ /* 0x000fe40007ffe0ff */
[C---:B------:R-:W-:Y:S02]  /*b230*/  ISETP.GT.U32.AND P1, PT, R39.reuse, R88, PT ;  /* 0x000000582700720c */ /* 0x040fe40003f24070 */
[----:B------:R-:W-:Y:S01]  /*b240*/  @!P4 IMAD.MOV R67, RZ, RZ, -R67 ;  /* 0x000000ffff43c224 */ /* 0x000fe200078e0a43 */
[----:B------:R-:W-:-:S04]  /*b250*/  ISETP.GT.U32.AND P4, PT, R39, R79, PT ;  /* 0x0000004f2700720c */ /* 0x000fc80003f84070 */
[----:B------:R-:W-:Y:S01]  /*b260*/  @!P5 IMAD.MOV R69, RZ, RZ, -R69 ;  /* 0x000000ffff45d224 */ /* 0x000fe200078e0a45 */
[----:B------:R-:W-:-:S05]  /*b270*/  ISETP.GT.U32.AND P5, PT, R39, R81, PT ;  /* 0x000000512700720c */ /* 0x000fca0003fa4070 */
[--C-:B------:R-:W-:Y:S01]  /*b280*/  @!P1 IMAD.IADD R88, R88, 0x1, -R39.reuse ;  /* 0x0000000158589824 */ /* 0x100fe200078e0a27 */
[----:B------:R-:W-:Y:S01]  /*b290*/  @!P3 IADD3 R71, -R71, RZ, RZ ;  /* 0x000000ff4747b210 */ /* 0x000fe20007ffe1ff */
[----:B------:R-:W-:Y:S01]  /*b2a0*/  @!P6 IMAD.MOV R52, RZ, RZ, -R52 ;  /* 0x000000ffff34e224 */ /* 0x000fe200078e0a34 */
[----:B------:R-:W-:Y:S01]  /*b2b0*/  ISETP.GT.U32.AND P3, PT, R39, R84, PT ;  /* 0x000000542700720c */ /* 0x000fe20003f64070 */
[--C-:B------:R-:W-:Y:S01]  /*b2c0*/  @!P4 IMAD.IADD R79, R79, 0x1, -R39.reuse ;  /* 0x000000014f4fc824 */ /* 0x100fe200078e0a27 */
[C---:B------:R-:W-:Y:S02]  /*b2d0*/  ISETP.GT.U32.AND P6, PT, R39.reuse, R88, PT ;  /* 0x000000582700720c */ /* 0x040fe40003fc4070 */
[----:B------:R-:W-:Y:S01]  /*b2e0*/  ISETP.GT.U32.AND P4, PT, R39, R94, PT ;  /* 0x0000005e2700720c */ /* 0x000fe20003f84070 */
[----:B------:R-:W-:Y:S01]  /*b2f0*/  @!P5 IMAD.IADD R81, R81, 0x1, -R39 ;  /* 0x000000015151d824 */ /* 0x000fe200078e0a27 */
[----:B------:R-:W-:Y:S02]  /*b300*/  ISETP.GT.U32.AND P5, PT, R39, R96, PT ;  /* 0x000000602700720c */ /* 0x000fe40003fa4070 */
[----:B------:R-:W-:-:S05]  /*b310*/  LOP3.LUT R48, R242, 0x1f4, RZ, 0xfc, !PT ;  /* 0x000001f4f2307812 */ /* 0x000fca00078efcff */
[--C-:B------:R-:W-:Y:S01]  /*b320*/  @!P3 IMAD.IADD R84, R84, 0x1, -R39.reuse ;  /* 0x000000015454b824 */ /* 0x100fe200078e0a27 */
[----:B------:R-:W-:Y:S01]  /*b330*/  STL [R1+0xd24], R48 ;  /* 0x000d243001007387 */ /* 0x000fe20000100800 */
[----:B------:R-:W-:Y:S01]  /*b340*/  @!P6 IMAD.IADD R88, R88, 0x1, -R39 ;  /* 0x000000015858e824 */ /* 0x000fe200078e0a27 */
[----:B------:R-:W-:Y:S02]  /*b350*/  ISETP.GT.U32.AND P3, PT, R39, R98, PT ;  /* 0x000000622700720c */ /* 0x000fe40003f64070 */
[----:B------:R-:W-:Y:S01]  /*b360*/  @!P4 IADD3 R94, R94, -R39, RZ ;  /* 0x800000275e5ec210 */ /* 0x000fe20007ffe0ff */
[----:B------:R-:W-:Y:S01]  /*b370*/  @!P2 IMAD.MOV R75, RZ, RZ, -R75 ;  /* 0x000000ffff4ba224 */ /* 0x000fe200078e0a4b */
[----:B------:R-:W-:Y:S01]  /*b380*/  ISETP.GE.AND P6, PT, R6, RZ, PT ;  /* 0x000000ff0600720c */ /* 0x000fe20003fc6270 */
[----:B------:R-:W-:Y:S01]  /*b390*/  @!P5 IMAD.IADD R96, R96, 0x1, -R39 ;  /* 0x000000016060d824 */ /* 0x000fe200078e0a27 */
[----:B------:R-:W3:Y:S01]  /*b3a0*/  LDL R6, [R1+0x1004] ;  /* 0x0010040001067983 */ /* 0x000ee20000100800 */
[----:B----4-:R-:W-:-:S03]  /*b3b0*/  ISETP.GE.AND P4, PT, R247, RZ, PT ;  /* 0x000000fff700720c */ /* 0x010fc60003f86270 */
[----:B------:R-:W4:Y:S03]  /*b3c0*/  LDL R247, [R1+0xfd8] ;  /* 0x000fd80001f77983 */ /* 0x000f260000100800 */
[----:B------:R-:W-:Y:S01]  /*b3d0*/  @!P3 IMAD.IADD R98, R98, 0x1, -R39 ;  /* 0x000000016262b824 */ /* 0x000fe200078e0a27 */
[----:B------:R-:W-:Y:S01]  /*b3e0*/  ISETP.GT.U32.AND P1, PT, R39, R17, PT ;  /* 0x000000112700720c */ /* 0x000fe20003f24070 */
[----:B------:R-:W-:Y:S01]  /*b3f0*/  @!P0 IMAD.MOV R73, RZ, RZ, -R73 ;  /* 0x000000ffff498224 */ /* 0x000fe200078e0a49 */
[----:B------:R-:W4:Y:S01]  /*b400*/  LDL R68, [R1+0xfe4] ;  /* 0x000fe40001447983 */ /* 0x000f220000100800 */
[----:B--2---:R-:W-:-:S03]  /*b410*/  ISETP.GE.AND P5, PT, R249, RZ, PT ;  /* 0x000000fff900720c */ /* 0x004fc60003fa6270 */
[----:B------:R-:W2:Y:S01]  /*b420*/  LDL R249, [R1+0xfdc] ;  /* 0x000fdc0001f97983 */ /* 0x000ea20000100800 */
[----:B---3--:R-:W-:-:S03]  /*b430*/  ISETP.GE.AND P3, PT, R248, RZ, PT ;  /* 0x000000fff800720c */ /* 0x008fc60003f66270 */
[----:B------:R-:W3:Y:S03]  /*b440*/  LDL R248, [R1+0xfe0] ;  /* 0x000fe00001f87983 */ /* 0x000ee60000100800 */
[----:B------:R-:W-:Y:S01]  /*b450*/  @!P1 IMAD.IADD R17, R17, 0x1, -R39 ;  /* 0x0000000111119824 */ /* 0x000fe200078e0a27 */
[C---:B------:R-:W-:Y:S02]  /*b460*/  ISETP.GT.U32.AND P1, PT, R39.reuse, R102, PT ;  /* 0x000000662700720c */ /* 0x040fe40003f24070 */
[C---:B------:R-:W-:Y:S02]  /*b470*/  ISETP.GT.U32.AND P2, PT, R39.reuse, R92, PT ;  /* 0x0000005c2700720c */ /* 0x040fe40003f44070 */
[----:B------:R-:W-:-:S09]  /*b480*/  ISETP.GT.U32.AND P0, PT, R39, R86, PT ;  /* 0x000000562700720c */ /* 0x000fd20003f04070 */
[--C-:B------:R-:W-:Y:S02]  /*b490*/  @!P1 IMAD.IADD R102, R102, 0x1, -R39.reuse ;  /* 0x0000000166669824 */ /* 0x100fe400078e0a27 */
[--C-:B------:R-:W-:Y:S02]  /*b4a0*/  @!P2 IMAD.IADD R92, R92, 0x1, -R39.reuse ;  /* 0x000000015c5ca824 */ /* 0x100fe400078e0a27 */
[----:B------:R-:W-:Y:S01]  /*b4b0*/  @!P0 IMAD.IADD R86, R86, 0x1, -R39 ;  /* 0x0000000156568824 */ /* 0x000fe200078e0a27 */
[C---:B------:R-:W-:Y:S01]  /*b4c0*/  ISETP.GT.U32.AND P0, PT, R39.reuse, R100, PT ;  /* 0x000000642700720c */ /* 0x040fe20003f04070 */
[----:B------:R-:W-:Y:S01]  /*b4d0*/  @!P4 IMAD.MOV R84, RZ, RZ, -R84 ;  /* 0x000000ffff54c224 */ /* 0x000fe200078e0a54 */
[C---:B------:R-:W-:Y:S01]  /*b4e0*/  ISETP.GT.U32.AND P4, PT, R39.reuse, R96, PT ;  /* 0x000000602700720c */ /* 0x040fe20003f84070 */
[----:B------:R-:W-:Y:S01]  /*b4f0*/  @!P5 IMAD.MOV R86, RZ, RZ, -R86 ;  /* 0x000000ffff56d224 */ /* 0x000fe200078e0a56 */
[----:B------:R-:W-:Y:S02]  /*b500*/  ISETP.GT.U32.AND P5, PT, R39, R98, PT ;  /* 0x000000622700720c */ /* 0x000fe40003fa4070 */
[----:B------:R-:W-:-:S02]  /*b510*/  ISETP.GE.AND P2, PT, R41, RZ, PT ;  /* 0x000000ff2900720c */ /* 0x000fc40003f46270 */
[----:B------:R-:W3:Y:S01]  /*b520*/  LDL R41, [R1+0x100c] ;  /* 0x00100c0001297983 */ /* 0x000ee20000100800 */
[----:B------:R-:W-:-:S03]  /*b530*/  ISETP.GE.AND P1, PT, R222, RZ, PT ;  /* 0x000000ffde00720c */ /* 0x000fc60003f26270 */
[----:B------:R-:W3:Y:S10]  /*b540*/  LDL R222, [R1+0x1010] ;  /* 0x0010100001de7983 */ /* 0x000ef40000100800 */
[----:B------:R-:W-:Y:S01]  /*b550*/  @!P1 IMAD.MOV R81, RZ, RZ, -R81 ;  /* 0x000000ffff519224 */ /* 0x000fe200078e0a51 */
[C---:B------:R-:W-:Y:S01]  /*b560*/  ISETP.GT.U32.AND P1, PT, R39.reuse, R94, PT ;  /* 0x0000005e2700720c */ /* 0x040fe20003f24070 */
[--C-:B------:R-:W-:Y:S01]  /*b570*/  @!P0 IMAD.IADD R100, R100, 0x1, -R39.reuse ;  /* 0x0000000164648824 */ /* 0x100fe200078e0a27 */
[C---:B------:R-:W-:Y:S01]  /*b580*/  ISETP.GT.U32.AND P0, PT, R39.reuse, R92, PT ;  /* 0x0000005c2700720c */ /* 0x040fe20003f04070 */
[----:B------:R-:W-:Y:S01]  /*b590*/  @!P4 IMAD.IADD R96, R96, 0x1, -R39 ;  /* 0x000000016060c824 */ /* 0x000fe200078e0a27 */
[----:B------:R-:W-:-:S09]  /*b5a0*/  ISETP.GT.U32.AND P4, PT, R39, R108, PT ;  /* 0x0000006c2700720c */ /* 0x000fd20003f84070 */
[--C-:B------:R-:W-:Y:S01]  /*b5b0*/  @!P1 IMAD.IADD R94, R94, 0x1, -R39.reuse ;  /* 0x000000015e5e9824 */ /* 0x100fe200078e0a27 */
[C---:B------:R-:W-:Y:S01]  /*b5c0*/  ISETP.GT.U32.AND P1, PT, R39.reuse, R106, PT ;  /* 0x0000006a2700720c */ /* 0x040fe20003f24070 */
[--C-:B------:R-:W-:Y:S02]  /*b5d0*/  @!P0 IMAD.IADD R92, R92, 0x1, -R39.reuse ;  /* 0x000000015c5c8824 */ /* 0x100fe400078e0a27 */
[--C-:B------:R-:W-:Y:S01]  /*b5e0*/  @!P5 IMAD.IADD R98, R98, 0x1, -R39.reuse ;  /* 0x000000016262d824 */ /* 0x100fe200078e0a27 */
[----:B------:R-:W-:Y:S01]  /*b5f0*/  ISETP.GT.U32.AND P5, PT, R39, R110, PT ;  /* 0x0000006e2700720c */ /* 0x000fe20003fa4070 */
[----:B------:R-:W-:-:S08]  /*b600*/  @!P4 IMAD.IADD R108, R108, 0x1, -R39 ;  /* 0x000000016c6cc824 */ /* 0x000fd000078e0a27 */
[----:B------:R-:W-:Y:S01]  /*b610*/  @!P1 IMAD.IADD R106, R106, 0x1, -R39 ;  /* 0x000000016a6a9824 */ /* 0x000fe200078e0a27 */
[----:B------:R-:W-:Y:S02]  /*b620*/  ISETP.GE.AND P0, PT, R6, RZ, PT ;  /* 0x000000ff0600720c */ /* 0x000fe40003f06270 */
[----:B------:R-:W3:Y:S01]  /*b630*/  LDL R6, [R1+0xfec] ;  /* 0x000fec0001067983 */ /* 0x000ee20000100800 */
[----:B----4-:R-:W-:-:S03]  /*b640*/  ISETP.GE.AND P1, PT, R247, RZ, PT ;  /* 0x000000fff700720c */ /* 0x010fc60003f26270 */
[----:B------:R-:W4:Y:S01]  /*b650*/  LDL R247, [R1+0xfc8] ;  /* 0x000fc80001f77983 */ /* 0x000f220000100800 */
[----:B------:R-:W-:Y:S01]  /*b660*/  @!P5 IMAD.IADD R110, R110, 0x1, -R39 ;  /* 0x000000016e6ed824 */ /* 0x000fe200078e0a27 */
[----:B------:R-:W-:Y:S02]  /*b670*/  IABS R8, R252 ;  /* 0x000000fc00087213 */ /* 0x000fe40000000000 */
[----:B--2---:R-:W-:Y:S02]  /*b680*/  ISETP.GE.AND P4, PT, R249, RZ, PT ;  /* 0x000000fff900720c */ /* 0x004fe40003f86270 */
[----:B------:R-:W2:Y:S01]  /*b690*/  LDL R249, [R1+0xfd0] ;  /* 0x000fd00001f97983 */ /* 0x000ea20000100800 */
[----:B---3--:R-:W-:-:S03]  /*b6a0*/  ISETP.GE.AND P5, PT, R248, RZ, PT ;  /* 0x000000fff800720c */ /* 0x008fc60003fa6270 */
[----:B------:R-:W3:Y:S01]  /*b6b0*/  LDL R248, [R1+0xfd4] ;  /* 0x000fd40001f87983 */ /* 0x000ee20000100800 */
[----:B------:R-:W-:-:S04]  /*b6c0*/  IMAD.HI.U32 R37, R7, R8, RZ ;  /* 0x0000000807257227 */ /* 0x000fc800078e00ff */
[----:B------:R-:W-:-:S04]  /*b6d0*/  IMAD.MOV R37, RZ, RZ, -R37 ;  /* 0x000000ffff257224 */ /* 0x000fc800078e0a25 */
[----:B------:R-:W-:Y:S01]  /*b6e0*/  IMAD R8, R39, R37, R8 ;  /* 0x0000002527087224 */ /* 0x000fe200078e0208 */
[----:B------:R-:W-:-:S05]  /*b6f0*/  IABS R37, R251 ;  /* 0x000000fb00257213 */ /* 0x000fca0000000000 */
[----:B------:R-:W-:-:S04]  /*b700*/  IMAD.HI.U32 R53, R7, R37, RZ ;  /* 0x0000002507357227 */ /* 0x000fc800078e00ff */
[----:B------:R-:W-:-:S04]  /*b710*/  IMAD.MOV R53, RZ, RZ, -R53 ;  /* 0x000000ffff357224 */ /* 0x000fc800078e0a35 */
[----:B------:R-:W-:Y:S01]  /*b720*/  IMAD R37, R39, R53, R37 ;  /* 0x0000003527257224 */ /* 0x000fe200078e0225 */
[----:B------:R-:W-:-:S05]  /*b730*/  IABS R53, R250 ;  /* 0x000000fa00357213 */ /* 0x000fca0000000000 */
[----:B------:R-:W-:-:S04]  /*b740*/  IMAD.HI.U32 R56, R7, R53, RZ ;  /* 0x0000003507387227 */ /* 0x000fc800078e00ff */
[----:B------:R-:W-:Y:S02]  /*b750*/  IMAD.MOV R56, RZ, RZ, -R56 ;  /* 0x000000ffff387224 */ /* 0x000fe400078e0a38 */
[----:B------:R-:W-:Y:S02]  /*b760*/  @!P2 IMAD.MOV R79, RZ, RZ, -R79 ;  /* 0x000000ffff4fa224 */ /* 0x000fe400078e0a4f */
[C---:B------:R-:W-:Y:S01]  /*b770*/  IMAD R53, R39.reuse, R56, R53 ;  /* 0x0000003827357224 */ /* 0x040fe200078e0235 */
[----:B------:R-:W-:Y:S02]  /*b780*/  IABS R56, R191 ;  /* 0x000000bf00387213 */ /* 0x000fe40000000000 */
[----:B------:R-:W-:-:S03]  /*b790*/  ISETP.GT.U32.AND P2, PT, R39, R102, PT ;  /* 0x000000662700720c */ /* 0x000fc60003f44070 */
[----:B------:R-:W-:-:S04]  /*b7a0*/  IMAD.HI.U32 R58, R7, R56, RZ ;  /* 0x00000038073a7227 */ /* 0x000fc800078e00ff */
[----:B------:R-:W-:Y:S02]  /*b7b0*/  IMAD.MOV R58, RZ, RZ, -R58 ;  /* 0x000000ffff3a7224 */ /* 0x000fe400078e0a3a */
[----:B------:R-:W-:Y:S01]  /*b7c0*/  @!P3 IMAD.MOV R88, RZ, RZ, -R88 ;  /* 0x000000ffff58b224 */ /* 0x000fe200078e0a58 */
[C---:B------:R-:W-:Y:S01]  /*b7d0*/  ISETP.GT.U32.AND P3, PT, R39.reuse, R44, PT ;  /* 0x0000002c2700720c */ /* 0x040fe20003f64070 */
[C---:B------:R-:W-:Y:S01]  /*b7e0*/  IMAD R56, R39.reuse, R58, R56 ;  /* 0x0000003a27387224 */ /* 0x040fe200078e0238 */
[----:B------:R-:W-:Y:S01]  /*b7f0*/  IABS R58, R64 ;  /* 0x00000040003a7213 */ /* 0x000fe20000000000 */
[----:B------:R-:W-:Y:S01]  /*b800*/  @!P6 IMAD.MOV R17, RZ, RZ, -R17 ;  /* 0x000000ffff11e224 */ /* 0x000fe200078e0a11 */
[----:B------:R-:W-:Y:S02]  /*b810*/  @!P2 IADD3 R102, R102, -R39, RZ ;  /* 0x800000276666a210 */ /* 0x000fe40007ffe0ff */
[C---:B------:R-:W-:Y:S02]  /*b820*/  ISETP.GT.U32.AND P6, PT, R39.reuse, R100, PT ;  /* 0x000000642700720c */ /* 0x040fe40003fc4070 */
[----:B------:R-:W-:Y:S01]  /*b830*/  ISETP.GT.U32.AND P2, PT, R39, R104, PT ;  /* 0x000000682700720c */ /* 0x000fe20003f44070 */
[----:B------:R-:W-:-:S04]  /*b840*/  IMAD.HI.U32 R60, R7, R58, RZ ;  /* 0x0000003a073c7227 */ /* 0x000fc800078e00ff */
[----:B------:R-:W-:Y:S02]  /*b850*/  IMAD.MOV R60, RZ, RZ, -R60 ;  /* 0x000000ffff3c7224 */ /* 0x000fe400078e0a3c */
[--C-:B------:R-:W-:Y:S01]  /*b860*/  @!P3 IMAD.IADD R44, R44, 0x1, -R39.reuse ;  /* 0x000000012c2cb824 */ /* 0x100fe200078e0a27 */
[C---:B------:R-:W-:Y:S01]  /*b870*/  ISETP.GT.U32.AND P3, PT, R39.reuse, R112, PT ;  /* 0x000000702700720c */ /* 0x040fe20003f64070 */
[----:B------:R-:W-:Y:S01]  /*b880*/  IMAD R58, R39, R60, R58 ;  /* 0x0000003c273a7224 */ /* 0x000fe200078e023a */
[----:B------:R-:W-:Y:S01]  /*b890*/  IABS R60, R62 ;  /* 0x0000003e003c7213 */ /* 0x000fe20000000000 */
[--C-:B------:R-:W-:Y:S01]  /*b8a0*/  @!P6 IMAD.IADD R100, R100, 0x1, -R39.reuse ;  /* 0x000000016464e824 */ /* 0x100fe200078e0a27 */
[----:B------:R-:W-:Y:S01]  /*b8b0*/  ISETP.GE.AND P6, PT, R41, RZ, PT ;  /* 0x000000ff2900720c */ /* 0x000fe20003fc6270 */
[----:B------:R-:W-:Y:S01]  /*b8c0*/  @!P2 IMAD.IADD R104, R104, 0x1, -R39 ;  /* 0x000000016868a824 */ /* 0x000fe200078e0a27 */
[----:B------:R-:W-:Y:S01]  /*b8d0*/  ISETP.GE.AND P2, PT, R222, RZ, PT ;  /* 0x000000ffde00720c */ /* 0x000fe20003f46270 */
[----:B------:R-:W3:Y:S01]  /*b8e0*/  LDL R41, [R1+0xfc4] ;  /* 0x000fc40001297983 */ /* 0x000ee20000100800 */
[----:B------:R-:W-:-:S04]  /*b8f0*/  IMAD.HI.U32 R185, R7, R60, RZ ;  /* 0x0000003c07b97227 */ /* 0x000fc800078e00ff */
[----:B------:R-:W-:Y:S01]  /*b900*/  IMAD.MOV R185, RZ, RZ, -R185 ;  /* 0x000000ffffb97224 */ /* 0x000fe200078e0ab9 */
[----:B------:R-:W-:Y:S02]  /*b910*/  @!P3 IADD3 R112, R112, -R39, RZ ;  /* 0x800000277070b210 */ /* 0x000fe40007ffe0ff */
[C---:B------:R-:W-:Y:S01]  /*b920*/  ISETP.GT.U32.AND P3, PT, R39.reuse, R104, PT ;  /* 0x000000682700720c */ /* 0x040fe20003f64070 */
[C---:B------:R-:W-:Y:S01]  /*b930*/  IMAD R60, R39.reuse, R185, R60 ;  /* 0x000000b9273c7224 */ /* 0x040fe200078e023c */
[----:B------:R-:W-:Y:S02]  /*b940*/  IABS R185, R66 ;  /* 0x0000004200b97213 */ /* 0x000fe40000000000 */
[----:B------:R-:W-:Y:S01]  /*b950*/  @!P2 IMAD.MOV R94, RZ, RZ, -R94 ;  /* 0x000000ffff5ea224 */ /* 0x000fe200078e0a5e */
[----:B------:R-:W-:Y:S02]  /*b960*/  ISETP.GT.U32.AND P2, PT, R39, R106, PT ;  /* 0x0000006a2700720c */ /* 0x000fe40003f44070 */
[----:B------:R-:W-:-:S04]  /*b970*/  IMAD.HI.U32 R187, R7, R185, RZ ;  /* 0x000000b907bb7227 */ /* 0x000fc800078e00ff */
[----:B------:R-:W-:Y:S02]  /*b980*/  IMAD.MOV R187, RZ, RZ, -R187 ;  /* 0x000000ffffbb7224 */ /* 0x000fe400078e0abb */
[----:B------:R-:W-:Y:S01]  /*b990*/  @!P1 IMAD.MOV R96, RZ, RZ, -R96 ;  /* 0x000000ffff609224 */ /* 0x000fe200078e0a60 */
[C---:B------:R-:W-:Y:S01]  /*b9a0*/  ISETP.GT.U32.AND P1, PT, R39.reuse, R108, PT ;  /* 0x0000006c2700720c */ /* 0x040fe20003f24070 */
[C---:B------:R-:W-:Y:S01]  /*b9b0*/  IMAD R185, R39.reuse, R187, R185 ;  /* 0x000000bb27b97224 */ /* 0x040fe200078e02b9 */
[----:B------:R-:W-:Y:S01]  /*b9c0*/  IABS R187, R48 ;  /* 0x0000003000bb7213 */ /* 0x000fe20000000000 */
[----:B------:R-:W-:Y:S01]  /*b9d0*/  @!P4 IMAD.MOV R98, RZ, RZ, -R98 ;  /* 0x000000ffff62c224 */ /* 0x000fe200078e0a62 */
[C---:B------:R-:W-:Y:S01]  /*b9e0*/  ISETP.GT.U32.AND P4, PT, R39.reuse, R112, PT ;  /* 0x000000702700720c */ /* 0x040fe20003f84070 */
[----:B------:R-:W-:Y:S01]  /*b9f0*/  @!P5 IMAD.MOV R100, RZ, RZ, -R100 ;  /* 0x000000ffff64d224 */ /* 0x000fe200078e0a64 */
[C---:B------:R-:W-:Y:S01]  /*ba00*/  ISETP.GT.U32.AND P5, PT, R39.reuse, R18, PT ;  /* 0x000000122700720c */ /* 0x040fe20003fa4070 */
[--C-:B------:R-:W-:Y:S01]  /*ba10*/  @!P3 IMAD.IADD R104, R104, 0x1, -R39.reuse ;  /* 0x000000016868b824 */ /* 0x100fe200078e0a27 */
[C---:B------:R-:W-:Y:S01]  /*ba20*/  ISETP.GT.U32.AND P3, PT, R39.reuse, R118, PT ;  /* 0x000000762700720c */ /* 0x040fe20003f64070 */
[----:B------:R-:W-:Y:S01]  /*ba30*/  @!P2 IMAD.IADD R106, R106, 0x1, -R39 ;  /* 0x000000016a6aa824 */ /* 0x000fe200078e0a27 */
[----:B------:R-:W-:Y:S01]  /*ba40*/  ISETP.GT.U32.AND P2, PT, R39, R120, PT ;  /* 0x000000782700720c */ /* 0x000fe20003f44070 */
[----:B------:R-:W-:-:S04]  /*ba50*/  IMAD.HI.U32 R222, R7, R187, RZ ;  /* 0x000000bb07de7227 */ /* 0x000fc800078e00ff */
[----:B------:R-:W-:Y:S02]  /*ba60*/  IMAD.MOV R222, RZ, RZ, -R222 ;  /* 0x000000ffffde7224 */ /* 0x000fe400078e0ade */
[--C-:B------:R-:W-:Y:S01]  /*ba70*/  @!P1 IMAD.IADD R108, R108, 0x1, -R39.reuse ;  /* 0x000000016c6c9824 */ /* 0x100fe200078e0a27 */
[----:B------:R-:W-:Y:S01]  /*ba80*/  ISETP.GT.U32.AND P1, PT, R39, R122, PT ;  /* 0x0000007a2700720c */ /* 0x000fe20003f24070 */
[--C-:B------:R-:W-:Y:S01]  /*ba90*/  @!P4 IMAD.IADD R112, R112, 0x1, -R39.reuse ;  /* 0x000000017070c824 */ /* 0x100fe200078e0a27 */
[----:B------:R-:W-:Y:S01]  /*baa0*/  ISETP.GE.AND P4, PT, R68, RZ, PT ;  /* 0x000000ff4400720c */ /* 0x000fe20003f86270 */
[--C-:B------:R-:W-:Y:S01]  /*bab0*/  @!P5 IMAD.IADD R18, R18, 0x1, -R39.reuse ;  /* 0x000000011212d824 */ /* 0x100fe200078e0a27 */
[----:B------:R-:W-:Y:S01]  /*bac0*/  ISETP.GE.AND P5, PT, R6, RZ, PT ;  /* 0x000000ff0600720c */ /* 0x000fe20003fa6270 */
[----:B------:R-:W-:Y:S01]  /*bad0*/  @!P3 IMAD.IADD R118, R118, 0x1, -R39 ;  /* 0x000000017676b824 */ /* 0x000fe200078e0a27 */
[----:B----4-:R-:W-:Y:S01]  /*bae0*/  ISETP.GE.AND P3, PT, R247, RZ, PT ;  /* 0x000000fff700720c */ /* 0x010fe20003f66270 */
[----:B------:R-:W-:Y:S01]  /*baf0*/  IMAD R187, R39, R222, R187 ;  /* 0x000000de27bb7224 */ /* 0x000fe200078e02bb */
[----:B------:R-:W4:Y:S01]  /*bb00*/  LDL R68, [R1+0xfac] ;  /* 0x000fac0001447983 */ /* 0x000f220000100800 */
[----:B------:R-:W-:-:S03]  /*bb10*/  @!P2 IMAD.IADD R120, R120, 0x1, -R39 ;  /* 0x000000017878a824 */ /* 0x000fc600078e0a27 */
[----:B------:R-:W4:Y:S04]  /*bb20*/  LDL R222, [R1+0xfcc] ;  /* 0x000fcc0001de7983 */ /* 0x000f280000100800 */
[----:B------:R-:W4:Y:S04]  /*bb30*/  LDL R6, [R1+0xfa8] ;  /* 0x000fa80001067983 */ /* 0x000f280000100800 */
[----:B------:R-:W4:Y:S01]  /*bb40*/  LDL R247, [R1+0xfa4] ;  /* 0x000fa40001f77983 */ /* 0x000f220000100800 */
[----:B------:R-:W-:Y:S01]  /*bb50*/  @!P1 IMAD.IADD R122, R122, 0x1, -R39 ;  /* 0x000000017a7a9824 */ /* 0x000fe200078e0a27 */
[----:B--2---:R-:W-:-:S02]  /*bb60*/  ISETP.GE.AND P2, PT, R249, RZ, PT ;  /* 0x000000fff900720c */ /* 0x004fc40003f46270 */
[----:B------:R-:W2:Y:S01]  /*bb70*/  LDL R249, [R1+0xfa0] ;  /* 0x000fa00001f97983 */ /* 0x000ea20000100800 */
[----:B---3--:R-:W-:-:S03]  /*bb80*/  ISETP.GE.AND P1, PT, R248, RZ, PT ;  /* 0x000000fff800720c */ /* 0x008fc60003f26270 */
[----:B------:R-:W3:Y:S01]  /*bb90*/  LDL R248, [R1+0xf9c] ;  /* 0x000f9c0001f87983 */ /* 0x000ee20000100800 */
[----:B------:R-:W-:Y:S01]  /*bba0*/  @!P0 IMAD.MOV R92, RZ, RZ, -R92 ;  /* 0x000000ffff5c8224 */ /* 0x000fe200078e0a5c */
[C---:B------:R-:W-:Y:S01]  /*bbb0*/  ISETP.GT.U32.AND P0, PT, R39.reuse, R44, PT ;  /* 0x0000002c2700720c */ /* 0x040fe20003f04070 */
[----:B------:R-:W-:Y:S01]  /*bbc0*/  @!P6 IMAD.MOV R102, RZ, RZ, -R102 ;  /* 0x000000ffff66e224 */ /* 0x000fe200078e0a66 */
[----:B------:R-:W-:-:S11]  /*bbd0*/  ISETP.GT.U32.AND P6, PT, R39, R110, PT ;  /* 0x0000006e2700720c */ /* 0x000fd60003fc4070 */
[----:B------:R-:W-:Y:S01]  /*bbe0*/  @!P0 IMAD.IADD R44, R44, 0x1, -R39 ;  /* 0x000000012c2c8824 */ /* 0x000fe200078e0a27 */
[----:B------:R-:W-:Y:S02]  /*bbf0*/  ISETP.GT.U32.AND P0, PT, R39, R116, PT ;  /* 0x000000742700720c */ /* 0x000fe40003f04070 */
[----:B------:R-:W-:-:S11]  /*bc00*/  @!P6 IADD3 R110, R110, -R39, RZ ;  /* 0x800000276e6ee210 */ /* 0x000fd60007ffe0ff */
[----:B------:R-:W-:Y:S01]  /*bc10*/  @!P0 IMAD.IADD R116, R116, 0x1, -R39 ;  /* 0x0000000174748824 */ /* 0x000fe200078e0a27 */
[C---:B------:R-:W-:Y:S01]  /*bc20*/  ISETP.GT.U32.AND P6, PT, R39.reuse, R124, PT ;  /* 0x0000007c2700720c */ /* 0x040fe20003fc4070 */
[----:B------:R-:W-:Y:S01]  /*bc30*/  @!P4 IMAD.MOV R44, RZ, RZ, -R44 ;  /* 0x000000ffff2cc224 */ /* 0x000fe200078e0a2c */
[C---:B------:R-:W-:Y:S01]  /*bc40*/  ISETP.GT.U32.AND P4, PT, R39.reuse, R18, PT ;  /* 0x000000122700720c */ /* 0x040fe20003f84070 */
[----:B------:R-:W-:Y:S01]  /*bc50*/  @!P5 IMAD.MOV R104, RZ, RZ, -R104 ;  /* 0x000000ffff68d224 */ /* 0x000fe200078e0a68 */
[C---:B------:R-:W-:Y:S01]  /*bc60*/  ISETP.GT.U32.AND P5, PT, R39.reuse, R116, PT ;  /* 0x000000742700720c */ /* 0x040fe20003fa4070 */
[----:B------:R-:W-:Y:S01]  /*bc70*/  @!P2 IMAD.MOV R110, RZ, RZ, -R110 ;  /* 0x000000ffff6ea224 */ /* 0x000fe200078e0a6e */
[----:B------:R-:W-:Y:S01]  /*bc80*/  @!P3 IADD3 R108, -R108, RZ, RZ ;  /* 0x000000ff6c6cb210 */ /* 0x000fe20007ffe1ff */
[----:B------:R-:W-:Y:S01]  /*bc90*/  @!P1 IMAD.MOV R112, RZ, RZ, -R112 ;  /* 0x000000ffff709224 */ /* 0x000fe200078e0a70 */
[----:B------:R-:W-:-:S05]  /*bca0*/  ISETP.GT.U32.AND P3, PT, R39, R120, PT ;  /* 0x000000782700720c */ /* 0x000fca0003f64070 */
[--C-:B------:R-:W-:Y:S01]  /*bcb0*/  @!P6 IMAD.IADD R124, R124, 0x1, -R39.reuse ;  /* 0x000000017c7ce824 */ /* 0x100fe200078e0a27 */
[----:B------:R-:W-:Y:S01]  /*bcc0*/  ISETP.GT.U32.AND P1, PT, R39, R128, PT ;  /* 0x000000802700720c */ /* 0x000fe20003f24070 */
[----:B------:R-:W-:Y:S01]  /*bcd0*/  @!P4 IMAD.IADD R18, R18, 0x1, -R39 ;  /* 0x000000011212c824 */ /* 0x000fe200078e0a27 */
[----:B------:R-:W-:-:S13]  /*bce0*/  ISETP.GE.AND P0, PT, R41, RZ, PT ;  /* 0x000000ff2900720c */ /* 0x000fda0003f06270 */
[----:B------:R-:W-:Y:S01]  /*bcf0*/  @!P0 IMAD.MOV R106, RZ, RZ, -R106 ;  /* 0x000000ffff6a8224 */ /* 0x000fe200078e0a6a */
[C---:B------:R-:W-:Y:S01]  /*bd00*/  ISETP.GT.U32.AND P0, PT, R39.reuse, R118, PT ;  /* 0x000000762700720c */ /* 0x040fe20003f04070 */
[----:B------:R-:W-:Y:S01]  /*bd10*/  @!P5 IMAD.IADD R116, R116, 0x1, -R39 ;  /* 0x000000017474d824 */ /* 0x000fe200078e0a27 */
[C---:B------:R-:W-:Y:S02]  /*bd20*/  ISETP.GT.U32.AND P2, PT, R39.reuse, R124, PT ;  /* 0x0000007c2700720c */ /* 0x040fe40003f44070 */
[C---:B------:R-:W-:Y:S02]  /*bd30*/  ISETP.GT.U32.AND P4, PT, R39.reuse, R138, PT ;  /* 0x0000008a2700720c */ /* 0x040fe40003f84070 */
[----:B------:R-:W-:-:S07]  /*bd40*/  ISETP.GT.U32.AND P5, PT, R39, R130, PT ;  /* 0x000000822700720c */ /* 0x000fce0003fa4070 */
[--C-:B------:R-:W-:Y:S01]  /*bd50*/  @!P0 IMAD.IADD R118, R118, 0x1, -R39.reuse ;  /* 0x0000000176768824 */ /* 0x100fe200078e0a27 */
[C---:B------:R-:W-:Y:S02]  /*bd60*/  ISETP.GT.U32.AND P0, PT, R39.reuse, R132, PT ;  /* 0x000000842700720c */ /* 0x040fe40003f04070 */
[----:B------:R-:W-:Y:S01]  /*bd70*/  LOP3.LUT R41, R242, 0x1f6, RZ, 0xfc, !PT ;  /* 0x000001f6f2297812 */ /* 0x000fe200078efcff */
[--C-:B------:R-:W-:Y:S01]  /*bd80*/  @!P3 IMAD.IADD R120, R120, 0x1, -R39.reuse ;  /* 0x000000017878b824 */ /* 0x100fe200078e0a27 */
[----:B------:R-:W-:Y:S01]  /*bd90*/  ISETP.GT.U32.AND P3, PT, R39, R134, PT ;  /* 0x000000862700720c */ /* 0x000fe20003f64070 */
[--C-:B------:R-:W-:Y:S01]  /*bda0*/  @!P2 IMAD.IADD R124, R124, 0x1, -R39.reuse ;  /* 0x000000017c7ca824 */ /* 0x100fe200078e0a27 */
[----:B------:R-:W-:Y:S01]  /*bdb0*/  @!P5 IADD3 R130, R130, -R39, RZ ;  /* 0x800000278282d210 */ /* 0x000fe20007ffe0ff */
[--C-:B------:R-:W-:Y:S01]  /*bdc0*/  @!P1 IMAD.IADD R128, R128, 0x1, -R39.reuse ;  /* 0x0000000180809824 */ /* 0x100fe200078e0a27 */
[----:B------:R-:W-:Y:S01]  /*bdd0*/  STL [R1+0xd20], R41 ;  /* 0x000d202901007387 */ /* 0x000fe20000100800 */
[----:B------:R-:W-:-:S04]  /*bde0*/  @!P4 IMAD.IADD R138, R138, 0x1, -R39 ;  /* 0x000000018a8ac824 */ /* 0x000fc800078e0a27 */
[----:B------:R-:W-:Y:S01]  /*bdf0*/  @!P0 IMAD.IADD R132, R132, 0x1, -R39 ;  /* 0x0000000184848824 */ /* 0x000fe200078e0a27 */
[----:B----4-:R-:W-:Y:S02]  /*be00*/  ISETP.GE.AND P1, PT, R68, RZ, PT ;  /* 0x000000ff4400720c */ /* 0x010fe40003f26270 */
[----:B------:R-:W4:Y:S01]  /*be10*/  LDL R68, [R1+0xf80] ;  /* 0x000f800001447983 */ /* 0x000f220000100800 */
[----:B------:R-:W-:-:S03]  /*be20*/  ISETP.GE.AND P2, PT, R222, RZ, PT ;  /* 0x000000ffde00720c */ /* 0x000fc60003f46270 */
[----:B------:R-:W4:Y:S01]  /*be30*/  LDL R222, [R1+0xf84] ;  /* 0x000f840001de7983 */ /* 0x000f220000100800 */
[----:B------:R-:W-:-:S03]  /*be40*/  ISETP.GE.AND P4, PT, R6, RZ, PT ;  /* 0x000000ff0600720c */ /* 0x000fc60003f86270 */
[----:B------:R-:W4:Y:S01]  /*be50*/  LDL R6, [R1+0xf7c] ;  /* 0x000f7c0001067983 */ /* 0x000f220000100800 */
[----:B------:R-:W-:-:S03]  /*be60*/  ISETP.GE.AND P5, PT, R247, RZ, PT ;  /* 0x000000fff700720c */ /* 0x000fc60003fa6270 */
        /* <DEDUP_REMOVED lines=8> */
[C---:B------:R-:W-:Y:S01]  /*bef0*/  ISETP.GT.U32.AND P1, PT, R39.reuse, R138, PT ;  /* 0x0000008a2700720c */ /* 0x040fe20003f24070 */
[----:B------:R-:W-:Y:S01]  /*bf00*/  @!P4 IMAD.MOV R118, RZ, RZ, -R118 ;  /* 0x000000ffff76c224 */ /* 0x000fe200078e0a76 */
[C---:B------:R-:W-:Y:S01]  /*bf10*/  ISETP.GT.U32.AND P4, PT, R39.reuse, R130, PT ;  /* 0x000000822700720c */ /* 0x040fe20003f84070 */
[----:B------:R-:W-:Y:S01]  /*bf20*/  @!P5 IMAD.MOV R120, RZ, RZ, -R120 ;  /* 0x000000ffff78d224 */ /* 0x000fe200078e0a78 */
[----:B------:R-:W-:-:S07]  /*bf30*/  ISETP.GT.U32.AND P5, PT, R39, R132, PT ;  /* 0x000000842700720c */ /* 0x000fce0003fa4070 */
[--C-:B------:R-:W-:Y:S01]  /*bf40*/  @!P6 IMAD.IADD R122, R122, 0x1, -R39.reuse ;  /* 0x000000017a7ae824 */ /* 0x100fe200078e0a27 */
[C---:B------:R-:W-:Y:S01]  /*bf50*/  ISETP.GT.U32.AND P6, PT, R39.reuse, R136, PT ;  /* 0x000000882700720c */ /* 0x040fe20003fc4070 */
[----:B------:R-:W-:Y:S01]  /*bf60*/  @!P3 IMAD.MOV R124, RZ, RZ, -R124 ;  /* 0x000000ffff7cb224 */ /* 0x000fe200078e0a7c */
[C---:B------:R-:W-:Y:S01]  /*bf70*/  ISETP.GT.U32.AND P3, PT, R39.reuse, R38, PT ;  /* 0x000000262700720c */ /* 0x040fe20003f64070 */
[----:B------:R-:W-:Y:S01]  /*bf80*/  @!P2 IMAD.MOV R18, RZ, RZ, -R18 ;  /* 0x000000ffff12a224 */ /* 0x000fe200078e0a12 */
[----:B------:R-:W-:Y:S01]  /*bf90*/  @!P1 IADD3 R138, R138, -R39, RZ ;  /* 0x800000278a8a9210 */ /* 0x000fe20007ffe0ff */
[----:B------:R-:W-:Y:S01]  /*bfa0*/  @!P0 IMAD.MOV R122, RZ, RZ, -R122 ;  /* 0x000000ffff7a8224 */ /* 0x000fe200078e0a7a */
[C---:B------:R-:W-:Y:S01]  /*bfb0*/  ISETP.GT.U32.AND P2, PT, R39.reuse, R128, PT ;  /* 0x000000802700720c */ /* 0x040fe20003f44070 */
[----:B------:R-:W-:Y:S01]  /*bfc0*/  @!P4 IMAD.IADD R130, R130, 0x1, -R39 ;  /* 0x000000018282c824 */ /* 0x000fe200078e0a27 */
[----:B------:R-:W-:-:S05]  /*bfd0*/  ISETP.GT.U32.AND P1, PT, R39, R140, PT ;  /* 0x0000008c2700720c */ /* 0x000fca0003f24070 */
[--C-:B------:R-:W-:Y:S01]  /*bfe0*/  @!P6 IMAD.IADD R136, R136, 0x1, -R39.reuse ;  /* 0x000000018888e824 */ /* 0x100fe200078e0a27 */
[C---:B------:R-:W-:Y:S01]  /*bff0*/  ISETP.GT.U32.AND P6, PT, R39.reuse, R134, PT ;  /* 0x000000862700720c */ /* 0x040fe20003fc4070 */
[--C-:B------:R-:W-:Y:S01]  /*c000*/  @!P5 IMAD.IADD R132, R132, 0x1, -R39.reuse ;  /* 0x000000018484d824 */ /* 0x100fe200078e0a27 */
[C---:B------:R-:W-:Y:S02]  /*c010*/  ISETP.GT.U32.AND P4, PT, R39.reuse, R142, PT ;  /* 0x0000008e2700720c */ /* 0x040fe40003f84070 */
[C---:B------:R-:W-:Y:S02]  /*c020*/  ISETP.GT.U32.AND P0, PT, R39.reuse, R136, PT ;  /* 0x000000882700720c */ /* 0x040fe40003f04070 */
[C---:B------:R-:W-:Y:S01]  /*c030*/  ISETP.GT.U32.AND P5, PT, R39.reuse, R144, PT ;  /* 0x000000902700720c */ /* 0x040fe20003fa4070 */
[--C-:B------:R-:W-:Y:S01]  /*c040*/  @!P3 IMAD.IADD R38, R38, 0x1, -R39.reuse ;  /* 0x000000012626b824 */ /* 0x100fe200078e0a27 */
[----:B------:R-:W-:Y:S01]  /*c050*/  ISETP.GT.U32.AND P3, PT, R39, R148, PT ;  /* 0x000000942700720c */ /* 0x000fe20003f64070 */
[----:B------:R-:W-:-:S04]  /*c060*/  @!P2 IMAD.IADD R128, R128, 0x1, -R39 ;  /* 0x000000018080a824 */ /* 0x000fc800078e0a27 */
[--C-:B------:R-:W-:Y:S01]  /*c070*/  @!P6 IMAD.IADD R134, R134, 0x1, -R39.reuse ;  /* 0x000000018686e824 */ /* 0x100fe200078e0a27 */
[----:B------:R-:W-:Y:S01]  /*c080*/  ISETP.GT.U32.AND P6, PT, R39, R146, PT ;  /* 0x000000922700720c */ /* 0x000fe20003fc4070 */
[--C-:B------:R-:W-:Y:S02]  /*c090*/  @!P1 IMAD.IADD R140, R140, 0x1, -R39.reuse ;  /* 0x000000018c8c9824 */ /* 0x100fe400078e0a27 */
[--C-:B------:R-:W-:Y:S02]  /*c0a0*/  @!P0 IMAD.IADD R136, R136, 0x1, -R39.reuse ;  /* 0x0000000188888824 */ /* 0x100fe400078e0a27 */
[--C-:B------:R-:W-:Y:S02]  /*c0b0*/  @!P4 IMAD.IADD R142, R142, 0x1, -R39.reuse ;  /* 0x000000018e8ec824 */ /* 0x100fe400078e0a27 */
[----:B------:R-:W-:Y:S01]  /*c0c0*/  @!P5 IMAD.IADD R144, R144, 0x1, -R39 ;  /* 0x000000019090d824 */ /* 0x000fe200078e0a27 */
[----:B------:R-:W-:-:S05]  /*c0d0*/  @!P3 IADD3 R148, R148, -R39, RZ ;  /* 0x800000279494b210 */ /* 0x000fca0007ffe0ff */
[----:B------:R-:W-:Y:S01]  /*c0e0*/  @!P6 IMAD.IADD R146, R146, 0x1, -R39 ;  /* 0x000000019292e824 */ /* 0x000fe200078e0a27 */
[----:B------:R-:W-:-:S13]  /*c0f0*/  ISETP.GT.U32.AND P3, PT, R39, R144, PT ;  /* 0x000000902700720c */ /* 0x000fda0003f64070 */
[----:B------:R-:W-:Y:S01]  /*c100*/  @!P3 IMAD.IADD R144, R144, 0x1, -R39 ;  /* 0x000000019090b824 */ /* 0x000fe200078e0a27 */
[----:B------:R-:W-:Y:S02]  /*c110*/  ISETP.GT.U32.AND P3, PT, R39, R158, PT ;  /* 0x0000009e2700720c */ /* 0x000fe40003f64070 */
[----:B----4-:R-:W-:Y:S02]  /*c120*/  ISETP.GE.AND P0, PT, R68, RZ, PT ;  /* 0x000000ff4400720c */ /* 0x010fe40003f06270 */
[----:B------:R-:W4:Y:S01]  /*c130*/  LDL R68, [R1+0xf34] ;  /* 0x000f340001447983 */ /* 0x000f220000100800 */
[----:B------:R-:W-:Y:S02]  /*c140*/  ISETP.GE.AND P2, PT, R222, RZ, PT ;  /* 0x000000ffde00720c */ /* 0x000fe40003f46270 */
[----:B------:R-:W-:Y:S02]  /*c150*/  ISETP.GE.AND P1, PT, R6, RZ, PT ;  /* 0x000000ff0600720c */ /* 0x000fe40003f26270 */
[----:B------:R-:W-:-:S06]  /*c160*/  ISETP.GE.AND P4, PT, R247, RZ, PT ;  /* 0x000000fff700720c */ /* 0x000fcc0003f86270 */
[----:B------:R-:W-:Y:S01]  /*c170*/  @!P0 IMAD.MOV R138, RZ, RZ, -R138 ;  /* 0x000000ffff8a8224 */ /* 0x000fe200078e0a8a */
[C---:B------:R-:W-:Y:S01]  /*c180*/  ISETP.GT.U32.AND P0, PT, R39.reuse, R140, PT ;  /* 0x0000008c2700720c */ /* 0x040fe20003f04070 */
[----:B------:R-:W4:Y:S01]  /*c190*/  LDL R6, [R1+0xf30] ;  /* 0x000f300001067983 */ /* 0x000f220000100800 */
[----:B------:R-:W-:Y:S01]  /*c1a0*/  @!P2 IMAD.MOV R128, RZ, RZ, -R128 ;  /* 0x000000ffff80a224 */ /* 0x000fe200078e0a80 */
[C---:B------:R-:W-:Y:S01]  /*c1b0*/  ISETP.GT.U32.AND P2, PT, R39.reuse, R38, PT ;  /* 0x000000262700720c */ /* 0x040fe20003f44070 */
[----:B------:R-:W-:Y:S01]  /*c1c0*/  @!P1 IMAD.MOV R130, RZ, RZ, -R130 ;  /* 0x000000ffff829224 */ /* 0x000fe200078e0a82 */
[C---:B------:R-:W-:Y:S01]  /*c1d0*/  ISETP.GT.U32.AND P1, PT, R39.reuse, R142, PT ;  /* 0x0000008e2700720c */ /* 0x040fe20003f24070 */
[----:B------:R-:W-:Y:S01]  /*c1e0*/  @!P4 IMAD.MOV R132, RZ, RZ, -R132 ;  /* 0x000000ffff84c224 */ /* 0x000fe200078e0a84 */
[----:B------:R-:W-:Y:S02]  /*c1f0*/  ISETP.GT.U32.AND P4, PT, R39, R146, PT ;  /* 0x000000922700720c */ /* 0x000fe40003f84070 */
[----:B------:R-:W-:-:S05]  /*c200*/  IABS R222, R41 ;  /* 0x0000002900de7213 */ /* 0x000fca0000000000 */
[----:B------:R-:W-:-:S04]  /*c210*/  IMAD.HI.U32 R247, R7, R222, RZ ;  /* 0x000000de07f77227 */ /* 0x000fc800078e00ff */
[----:B------:R-:W-:Y:S02]  /*c220*/  IMAD.MOV R247, RZ, RZ, -R247 ;  /* 0x000000fffff77224 */ /* 0x000fe400078e0af7 */
[--C-:B------:R-:W-:Y:S01]  /*c230*/  @!P2 IMAD.IADD R38, R38, 0x1, -R39.reuse ;  /* 0x000000012626a824 */ /* 0x100fe200078e0a27 */
[----:B------:R-:W-:Y:S01]  /*c240*/  @!P4 IADD3 R146, R146, -R39, RZ ;  /* 0x800000279292c210 */ /* 0x000fe20007ffe0ff */
[--C-:B------:R-:W-:Y:S01]  /*c250*/  @!P0 IMAD.IADD R140, R140, 0x1, -R39.reuse ;  /* 0x000000018c8c8824 */ /* 0x100fe200078e0a27 */
[C---:B------:R-:W-:Y:S01]  /*c260*/  ISETP.GT.U32.AND P2, PT, R39.reuse, R152, PT ;  /* 0x000000982700720c */ /* 0x040fe20003f44070 */
[----:B------:R-:W-:Y:S01]  /*c270*/  @!P1 IMAD.IADD R142, R142, 0x1, -R39 ;  /* 0x000000018e8e9824 */ /* 0x000fe200078e0a27 */
[C---:B------:R-:W-:Y:S01]  /*c280*/  ISETP.GT.U32.AND P0, PT, R39.reuse, R154, PT ;  /* 0x0000009a2700720c */ /* 0x040fe20003f04070 */
[C---:B------:R-:W-:Y:S01]  /*c290*/  IMAD R222, R39.reuse, R247, R222 ;  /* 0x000000f727de7224 */ /* 0x040fe200078e02de */
[C---:B------:R-:W-:Y:S01]  /*c2a0*/  ISETP.GT.U32.AND P1, PT, R39.reuse, R156, PT ;  /* 0x0000009c2700720c */ /* 0x040fe20003f24070 */
[----:B------:R-:W4:Y:S01]  /*c2b0*/  LDL R247, [R1+0xf40] ;  /* 0x000f400001f77983 */ /* 0x000f220000100800 */
[----:B------:R-:W-:-:S02]  /*c2c0*/  ISETP.GT.U32.AND P4, PT, R39, R160, PT ;  /* 0x000000a02700720c */ /* 0x000fc40003f84070 */
[----:B--2---:R-:W-:Y:S02]  /*c2d0*/  ISETP.GE.AND P5, PT, R249, RZ, PT ;  /* 0x000000fff900720c */ /* 0x004fe40003fa6270 */
[----:B------:R-:W2:Y:S01]  /*c2e0*/  LDL R249, [R1+0xf18] ;  /* 0x000f180001f97983 */ /* 0x000ea20000100800 */
[----:B---3--:R-:W-:-:S03]  /*c2f0*/  ISETP.GE.AND P6, PT, R248, RZ, PT ;  /* 0x000000fff800720c */ /* 0x008fc60003fc6270 */
[----:B------:R-:W3:Y:S07]  /*c300*/  LDL R248, [R1+0xf14] ;  /* 0x000f140001f87983 */ /* 0x000eee0000100800 */
[----:B------:R-:W-:Y:S01]  /*c310*/  @!P5 IMAD.MOV R134, RZ, RZ, -R134 ;  /* 0x000000ffff86d224 */ /* 0x000fe200078e0a86 */
[C---:B------:R-:W-:Y:S02]  /*c320*/  ISETP.GT.U32.AND P5, PT, R39.reuse, R148, PT ;  /* 0x000000942700720c */ /* 0x040fe40003fa4070 */
[----:B------:R-:W-:Y:S01]  /*c330*/  @!P6 IMAD.MOV R136, RZ, RZ, -R136 ;  /* 0x000000ffff88e224 */ /* 0x000fe200078e0a88 */
[----:B------:R-:W-:-:S10]  /*c340*/  ISETP.GT.U32.AND P6, PT, R39, R19, PT ;  /* 0x000000132700720c */ /* 0x000fd40003fc4070 */
[----:B------:R-:W-:Y:S02]  /*c350*/  @!P5 IMAD.IADD R148, R148, 0x1, -R39 ;  /* 0x000000019494d824 */ /* 0x000fe400078e0a27 */
[----:B------:R-:W2:Y:S02]  /*c360*/  LDL R39, [R1+0xf44] ;  /* 0x000f440001277983 */ /* 0x000ea40000100800 */
[----:B--2---:R-:W-:Y:S02]  /*c370*/  ISETP.GE.AND P5, PT, R39, RZ, PT ;  /* 0x000000ff2700720c */ /* 0x004fe40003fa6270 */
[----:B------:R-:W-:-:S05]  /*c380*/  IABS R39, c[0x0][0x17c] ;  /* 0x00005f0000277a13 */ /* 0x000fca0000000000 */
[--C-:B------:R-:W-:Y:S01]  /*c390*/  @!P2 IMAD.IADD R152, R152, 0x1, -R39.reuse ;  /* 0x000000019898a824 */ /* 0x100fe200078e0a27 */
[----:B----4-:R-:W-:Y:S01]  /*c3a0*/  ISETP.GE.AND P2, PT, R68, RZ, PT ;  /* 0x000000ff4400720c */ /* 0x010fe20003f46270 */
[--C-:B------:R-:W-:Y:S01]  /*c3b0*/  @!P0 IMAD.IADD R154, R154, 0x1, -R39.reuse ;  /* 0x000000019a9a8824 */ /* 0x100fe200078e0a27 */
[----:B------:R-:W-:Y:S01]  /*c3c0*/  ISETP.GE.AND P0, PT, R6, RZ, PT ;  /* 0x000000ff0600720c */ /* 0x000fe20003f06270 */
[--C-:B------:R-:W-:Y:S01]  /*c3d0*/  @!P1 IMAD.IADD R156, R156, 0x1, -R39.reuse ;  /* 0x000000019c9c9824 */ /* 0x100fe200078e0a27 */
[----:B------:R-:W-:Y:S01]  /*c3e0*/  ISETP.GE.AND P1, PT, R249, RZ, PT ;  /* 0x000000fff900720c */ /* 0x000fe20003f26270 */
[--C-:B------:R-:W-:Y:S01]  /*c3f0*/  @!P6 IMAD.IADD R19, R19, 0x1, -R39.reuse ;  /* 0x000000011313e824 */ /* 0x100fe200078e0a27 */
[----:B------:R-:W-:Y:S01]  /*c400*/  ISETP.GE.AND P6, PT, R247, RZ, PT ;  /* 0x000000fff700720c */ /* 0x000fe20003fc6270 */
[--C-:B------:R-:W-:Y:S02]  /*c410*/  @!P3 IMAD.IADD R158, R158, 0x1, -R39.reuse ;  /* 0x000000019e9eb824 */ /* 0x100fe400078e0a27 */
[----:B------:R-:W-:Y:S01]  /*c420*/  @!P4 IMAD.IADD R160, R160, 0x1, -R39 ;  /* 0x00000001a0a0c824 */ /* 0x000fe200078e0a27 */
[----:B---3--:R-:W-:Y:S01]  /*c430*/  ISETP.GE.AND P3, PT, R248, RZ, PT ;  /* 0x000000fff800720c */ /* 0x008fe20003f66270 */
[----:B------:R-:W-:Y:S01]  /*c440*/  @!P5 IMAD.MOV R38, RZ, RZ, -R38 ;  /* 0x000000ffff26d224 */ /* 0x000fe200078e0a26 */
[C---:B------:R-:W-:Y:S01]  /*c450*/  ISETP.GT.U32.AND P4, PT, R39.reuse, R19, PT ;  /* 0x000000132700720c */ /* 0x040fe20003f84070 */
[----:B------:R-:W-:Y:S01]  /*c460*/  @!P2 IMAD.MOV R142, RZ, RZ, -R142 ;  /* 0x000000ffff8ea224 */ /* 0x000fe200078e0a8e */
[C---:B------:R-:W-:Y:S01]  /*c470*/  ISETP.GT.U32.AND P5, PT, R39.reuse, R152, PT ;  /* 0x000000982700720c */ /* 0x040fe20003fa4070 */
[----:B------:R-:W2:Y:S01]  /*c480*/  LDL R247, [R1+0xf08] ;  /* 0x000f080001f77983 */ /* 0x000ea20000100800 */
[----:B------:R-:W-:Y:S01]  /*c490*/  @!P0 IADD3 R144, -R144, RZ, RZ ;  /* 0x000000ff90908210 */ /* 0x000fe20007ffe1ff */
[----:B------:R-:W-:Y:S01]  /*c4a0*/  @!P1 IMAD.MOV R146, RZ, RZ, -R146 ;  /* 0x000000ffff929224 */ /* 0x000fe200078e0a92 */
[C---:B------:R-:W-:Y:S01]  /*c4b0*/  ISETP.GT.U32.AND P2, PT, R39.reuse, R154, PT ;  /* 0x0000009a2700720c */ /* 0x040fe20003f44070 */
[----:B------:R-:W-:Y:S01]  /*c4c0*/  @!P6 IMAD.MOV R140, RZ, RZ, -R140 ;  /* 0x000000ffff8ce224 */ /* 0x000fe200078e0a8c */
[C---:B------:R-:W-:Y:S01]  /*c4d0*/  ISETP.GT.U32.AND P0, PT, R39.reuse, R156, PT ;  /* 0x0000009c2700720c */ /* 0x040fe20003f04070 */
[----:B------:R-:W3:Y:S01]  /*c4e0*/  LDL R68, [R1+0xef0] ;  /* 0x000ef00001447983 */ /* 0x000ee20000100800 */
[----:B------:R-:W-:-:S02]  /*c4f0*/  ISETP.GT.U32.AND P1, PT, R39, R158, PT ;  /* 0x0000009e2700720c */ /* 0x000fc40003f24070 */
[C---:B------:R-:W-:Y:S01]  /*c500*/  ISETP.GT.U32.AND P6, PT, R39.reuse, R160, PT ;  /* 0x000000a02700720c */ /* 0x040fe20003fc4070 */
[----:B------:R-:W4:Y:S01]  /*c510*/  LDL R249, [R1+0xeec] ;  /* 0x000eec0001f97983 */ /* 0x000f220000100800 */
[----:B------:R-:W-:Y:S01]  /*c520*/  LOP3.LUT R6, R242, 0x1f8, RZ, 0xfc, !PT ;  /* 0x000001f8f2067812 */ /* 0x000fe200078efcff */
[----:B------:R-:W-:Y:S01]  /*c530*/  @!P3 IMAD.MOV R148, RZ, RZ, -R148 ;  /* 0x000000ffff94b224 */ /* 0x000fe200078e0a94 */
[----:B------:R-:W-:Y:S01]  /*c540*/  ISETP.GT.U32.AND P3, PT, R39, R164, PT ;  /* 0x000000a42700720c */ /* 0x000fe20003f64070 */
[----:B------:R-:W2:Y:S01]  /*c550*/  LDL R248, [R1+0xee8] ;  /* 0x000ee80001f87983 */ /* 0x000ea20000100800 */
[--C-:B------:R-:W-:Y:S01]  /*c560*/  @!P4 IMAD.IADD R19, R19, 0x1, -R39.reuse ;  /* 0x000000011313c824 */ /* 0x100fe200078e0a27 */
[C---:B------:R-:W-:Y:S01]  /*c570*/  ISETP.GT.U32.AND P4, PT, R39.reuse, R174, PT ;  /* 0x000000ae2700720c */ /* 0x040fe20003f84070 */
[--C-:B------:R-:W-:Y:S01]  /*c580*/  @!P5 IMAD.IADD R152, R152, 0x1, -R39.reuse ;  /* 0x000000019898d824 */ /* 0x100fe200078e0a27 */
[----:B------:R-:W-:Y:S01]  /*c590*/  STL [R1+0xd1c], R6 ;  /* 0x000d1c0601007387 */ /* 0x000fe20000100800 */
[--C-:B------:R-:W-:Y:S01]  /*c5a0*/  @!P2 IMAD.IADD R154, R154, 0x1, -R39.reuse ;  /* 0x000000019a9aa824 */ /* 0x100fe200078e0a27 */
[C---:B------:R-:W-:Y:S01]  /*c5b0*/  ISETP.GT.U32.AND P5, PT, R39.reuse, R166, PT ;  /* 0x000000a62700720c */ /* 0x040fe20003fa4070 */
[--C-:B------:R-:W-:Y:S01]  /*c5c0*/  @!P0 IMAD.IADD R156, R156, 0x1, -R39.reuse ;  /* 0x000000019c9c8824 */ /* 0x100fe200078e0a27 */
[C---:B------:R-:W-:Y:S01]  /*c5d0*/  ISETP.GT.U32.AND P2, PT, R39.reuse, R168, PT ;  /* 0x000000a82700720c */ /* 0x040fe20003f44070 */
[--C-:B------:R-:W-:Y:S01]  /*c5e0*/  @!P1 IMAD.IADD R158, R158, 0x1, -R39.reuse ;  /* 0x000000019e9e9824 */ /* 0x100fe200078e0a27 */
[C---:B------:R-:W-:Y:S01]  /*c5f0*/  ISETP.GT.U32.AND P0, PT, R39.reuse, R170, PT ;  /* 0x000000aa2700720c */ /* 0x040fe20003f04070 */
[----:B------:R-:W-:Y:S01]  /*c600*/  @!P6 IMAD.IADD R160, R160, 0x1, -R39 ;  /* 0x00000001a0a0e824 */ /* 0x000fe200078e0a27 */
[----:B------:R-:W-:-:S02]  /*c610*/  ISETP.GT.U32.AND P1, PT, R39, R172, PT ;  /* 0x000000ac2700720c */ /* 0x000fc40003f24070 */
[----:B------:R-:W2:Y:S02]  /*c620*/  LDL R39, [R1+0xf10] ;  /* 0x000f100001277983 */ /* 0x000ea40000100800 */
[----:B--2---:R-:W-:Y:S02]  /*c630*/  ISETP.GE.AND P6, PT, R39, RZ, PT ;  /* 0x000000ff2700720c */ /* 0x004fe40003fc6270 */
[----:B------:R-:W-:-:S05]  /*c640*/  IABS R39, c[0x0][0x17c] ;  /* 0x00005f0000277a13 */ /* 0x000fca0000000000 */
[----:B------:R-:W-:Y:S02]  /*c650*/  @!P3 IMAD.IADD R164, R164, 0x1, -R39 ;  /* 0x00000001a4a4b824 */ /* 0x000fe400078e0a27 */
[----:B------:R-:W2:Y:S04]  /*c660*/  LDL R39, [R1+0xf0c] ;  /* 0x000f0c0001277983 */ /* 0x000ea80000100800 */
[----:B------:R-:W-:Y:S01]  /*c670*/  @!P6 IMAD.MOV R19, RZ, RZ, -R19 ;  /* 0x000000ffff13e224 */ /* 0x000fe200078e0a13 */
[----:B--2---:R-:W-:Y:S02]  /*c680*/  ISETP.GE.AND P3, PT, R39, RZ, PT ;  /* 0x000000ff2700720c */ /* 0x004fe40003f66270 */
[----:B------:R-:W-:-:S04]  /*c690*/  IABS R39, c[0x0][0x17c] ;  /* 0x00005f0000277a13 */ /* 0x000fc80000000000 */
[----:B------:R-:W-:Y:S01]  /*c6a0*/  @!P5 IADD3 R166, R166, -R39, RZ ;  /* 0x80000027a6a6d210 */ /* 0x000fe20007ffe0ff */
[--C-:B------:R-:W-:Y:S01]  /*c6b0*/  @!P4 IMAD.IADD R174, R174, 0x1, -R39.reuse ;  /* 0x00000001aeaec824 */ /* 0x100fe200078e0a27 */
[----:B------:R-:W-:Y:S01]  /*c6c0*/  ISETP.GE.AND P4, PT, R247, RZ, PT ;  /* 0x000000fff700720c */ /* 0x000fe20003f86270 */
[--C-:B------:R-:W-:Y:S01]  /*c6d0*/  @!P2 IMAD.IADD R168, R168, 0x1, -R39.reuse ;  /* 0x00000001a8a8a824 */ /* 0x100fe200078e0a27 */
[----:B---3--:R-:W-:Y:S01]  /*c6e0*/  ISETP.GE.AND P5, PT, R68, RZ, PT ;  /* 0x000000ff4400720c */ /* 0x008fe20003fa6270 */
[--C-:B------:R-:W-:Y:S01]  /*c6f0*/  @!P0 IMAD.IADD R170, R170, 0x1, -R39.reuse ;  /* 0x00000001aaaa8824 */ /* 0x100fe200078e0a27 */
[----:B----4-:R-:W-:Y:S01]  /*c700*/  ISETP.GE.AND P2, PT, R249, RZ, PT ;  /* 0x000000fff900720c */ /* 0x010fe20003f46270 */
[----:B------:R-:W-:Y:S01]  /*c710*/  @!P1 IMAD.IADD R172, R172, 0x1, -R39 ;  /* 0x00000001acac9824 */ /* 0x000fe200078e0a27 */
[----:B------:R-:W-:Y:S01]  /*c720*/  ISETP.GE.AND P0, PT, R248, RZ, PT ;  /* 0x000000fff800720c */ /* 0x000fe20003f06270 */
[----:B------:R-:W-:Y:S01]  /*c730*/  @!P3 IMAD.MOV R152, RZ, RZ, -R152 ;  /* 0x000000ffff98b224 */ /* 0x000fe200078e0a98 */
[C---:B------:R-:W-:Y:S01]  /*c740*/  ISETP.GT.U32.AND P3, PT, R39.reuse, R174, PT ;  /* 0x000000ae2700720c */ /* 0x040fe20003f64070 */
[----:B------:R-:W2:Y:S01]  /*c750*/  LDL R247, [R1+0xee4] ;  /* 0x000ee40001f77983 */ /* 0x000ea20000100800 */
[----:B------:R-:W-:-:S03]  /*c760*/  ISETP.GT.U32.AND P1, PT, R39, R164, PT ;  /* 0x000000a42700720c */ /* 0x000fc60003f24070 */
[----:B------:R-:W-:Y:S01]  /*c770*/  @!P4 IMAD.MOV R154, RZ, RZ, -R154 ;  /* 0x000000ffff9ac224 */ /* 0x000fe200078e0a9a */
[C---:B------:R-:W-:Y:S01]  /*c780*/  ISETP.GT.U32.AND P4, PT, R39.reuse, R166, PT ;  /* 0x000000a62700720c */ /* 0x040fe20003f84070 */
[----:B------:R-:W-:Y:S01]  /*c790*/  @!P5 IMAD.MOV R156, RZ, RZ, -R156 ;  /* 0x000000ffff9cd224 */ /* 0x000fe200078e0a9c */
[C---:B------:R-:W-:Y:S01]  /*c7a0*/  ISETP.GT.U32.AND P5, PT, R39.reuse, R168, PT ;  /* 0x000000a82700720c */ /* 0x040fe20003fa4070 */
[----:B------:R-:W-:Y:S01]  /*c7b0*/  @!P2 IMAD.MOV R158, RZ, RZ, -R158 ;  /* 0x000000ffff9ea224 */ /* 0x000fe200078e0a9e */
[C---:B------:R-:W-:Y:S01]  /*c7c0*/  ISETP.GT.U32.AND P2, PT, R39.reuse, R170, PT ;  /* 0x000000aa2700720c */ /* 0x040fe20003f44070 */
[----:B------:R-:W3:Y:S01]  /*c7d0*/  LDL R68, [R1+0xea8] ;  /* 0x000ea80001447983 */ /* 0x000ee20000100800 */
[C---:B------:R-:W-:Y:S01]  /*c7e0*/  ISETP.GT.U32.AND P6, PT, R39.reuse, R172, PT ;  /* 0x000000ac2700720c */ /* 0x040fe20003fc4070 */
[----:B------:R-:W-:Y:S01]  /*c7f0*/  @!P0 IMAD.MOV R160, RZ, RZ, -R160 ;  /* 0x000000ffffa08224 */ /* 0x000fe200078e0aa0 */
[----:B------:R-:W-:Y:S01]  /*c800*/  @!P3 IADD3 R174, R174, -R39, RZ ;  /* 0x80000027aeaeb210 */ /* 0x000fe20007ffe0ff */
[--C-:B------:R-:W-:Y:S01]  /*c810*/  @!P1 IMAD.IADD R164, R164, 0x1, -R39.reuse ;  /* 0x00000001a4a49824 */ /* 0x100fe200078e0a27 */
[C---:B------:R-:W-:Y:S01]  /*c820*/  ISETP.GT.U32.AND P0, PT, R39.reuse, R43, PT ;  /* 0x0000002b2700720c */ /* 0x040fe20003f04070 */
[----:B------:R-:W4:Y:S01]  /*c830*/  LDL R248, [R1+0xeac] ;  /* 0x000eac0001f87983 */ /* 0x000f220000100800 */
[C---:B------:R-:W-:Y:S01]  /*c840*/  ISETP.GT.U32.AND P3, PT, R39.reuse, R176, PT ;  /* 0x000000b02700720c */ /* 0x040fe20003f64070 */
[--C-:B------:R-:W-:Y:S01]  /*c850*/  @!P4 IMAD.IADD R166, R166, 0x1, -R39.reuse ;  /* 0x00000001a6a6c824 */ /* 0x100fe200078e0a27 */
[C---:B------:R-:W-:Y:S01]  /*c860*/  ISETP.GT.U32.AND P4, PT, R39.reuse, R178, PT ;  /* 0x000000b22700720c */ /* 0x040fe20003f84070 */
[--C-:B------:R-:W-:Y:S01]  /*c870*/  @!P5 IMAD.IADD R168, R168, 0x1, -R39.reuse ;  /* 0x00000001a8a8d824 */ /* 0x100fe200078e0a27 */
[C---:B------:R-:W-:Y:S01]  /*c880*/  ISETP.GT.U32.AND P5, PT, R39.reuse, R180, PT ;  /* 0x000000b42700720c */ /* 0x040fe20003fa4070 */
[--C-:B------:R-:W-:Y:S01]  /*c890*/  @!P2 IMAD.IADD R170, R170, 0x1, -R39.reuse ;  /* 0x00000001aaaaa824 */ /* 0x100fe200078e0a27 */
[----:B------:R-:W-:Y:S01]  /*c8a0*/  ISETP.GT.U32.AND P2, PT, R39, R182, PT ;  /* 0x000000b62700720c */ /* 0x000fe20003f44070 */
[----:B------:R-:W-:Y:S01]  /*c8b0*/  @!P6 IMAD.IADD R172, R172, 0x1, -R39 ;  /* 0x00000001acace824 */ /* 0x000fe200078e0a27 */
[----:B------:R-:W2:Y:S04]  /*c8c0*/  LDL R249, [R1+0xea4] ;  /* 0x000ea40001f97983 */ /* 0x000ea80000100800 */
[----:B------:R-:W2:Y:S02]  /*c8d0*/  LDL R39, [R1+0xee0] ;  /* 0x000ee00001277983 */ /* 0x000ea40000100800 */
[----:B--2---:R-:W-:-:S02]  /*c8e0*/  ISETP.GE.AND P6, PT, R39, RZ, PT ;  /* 0x000000ff2700720c */ /* 0x004fc40003fc6270 */
[----:B------:R-:W-:-:S05]  /*c8f0*/  IABS R39, c[0x0][0x17c] ;  /* 0x00005f0000277a13 */ /* 0x000fca0000000000 */
[--C-:B------:R-:W-:Y:S01]  /*c900*/  @!P0 IMAD.IADD R43, R43, 0x1, -R39.reuse ;  /* 0x000000012b2b8824 */ /* 0x100fe200078e0a27 */
[----:B------:R-:W-:Y:S01]  /*c910*/  ISETP.GT.U32.AND P0, PT, R39, R184, PT ;  /* 0x000000b82700720c */ /* 0x000fe20003f04070 */
[----:B------:R-:W-:Y:S02]  /*c920*/  @!P3 IMAD.IADD R176, R176, 0x1, -R39 ;  /* 0x00000001b0b0b824 */ /* 0x000fe400078e0a27 */
[----:B------:R-:W2:Y:S01]  /*c930*/  LDL R39, [R1+0xeb0] ;  /* 0x000eb00001277983 */ /* 0x000ea20000100800 */
[----:B------:R-:W-:Y:S01]  /*c940*/  ISETP.GE.AND P1, PT, R247, RZ, PT ;  /* 0x000000fff700720c */ /* 0x000fe20003f26270 */
[----:B------:R-:W-:Y:S01]  /*c950*/  @!P6 IMAD.MOV R174, RZ, RZ, -R174 ;  /* 0x000000ffffaee224 */ /* 0x000fe200078e0aae */
[----:B------:R-:W-:-:S11]  /*c960*/  IABS R247, R6 ;  /* 0x0000000600f77213 */ /* 0x000fd60000000000 */
[----:B------:R-:W-:Y:S01]  /*c970*/  @!P1 IMAD.MOV R164, RZ, RZ, -R164 ;  /* 0x000000ffffa49224 */ /* 0x000fe200078e0aa4 */
[----:B--2---:R-:W-:Y:S02]  /*c980*/  ISETP.GE.AND P3, PT, R39, RZ, PT ;  /* 0x000000ff2700720c */ /* 0x004fe40003f66270 */
[----:B------:R-:W-:-:S05]  /*c990*/  IABS R39, c[0x0][0x17c] ;  /* 0x00005f0000277a13 */ /* 0x000fca0000000000 */
[--C-:B------:R-:W-:Y:S01]  /*c9a0*/  @!P4 IMAD.IADD R178, R178, 0x1, -R39.reuse ;  /* 0x00000001b2b2c824 */ /* 0x100fe200078e0a27 */
[----:B----4-:R-:W-:Y:S01]  /*c9b0*/  ISETP.GE.AND P4, PT, R248, RZ, PT ;  /* 0x000000fff800720c */ /* 0x010fe20003f86270 */
[--C-:B------:R-:W-:Y:S01]  /*c9c0*/  @!P5 IMAD.IADD R180, R180, 0x1, -R39.reuse ;  /* 0x00000001b4b4d824 */ /* 0x100fe200078e0a27 */
[----:B---3--:R-:W-:Y:S01]  /*c9d0*/  ISETP.GE.AND P5, PT, R68, RZ, PT ;  /* 0x000000ff4400720c */ /* 0x008fe20003fa6270 */
[----:B------:R-:W-:Y:S01]  /*c9e0*/  @!P2 IMAD.IADD R182, R182, 0x1, -R39 ;  /* 0x00000001b6b6a824 */ /* 0x000fe200078e0a27 */
[----:B------:R-:W-:Y:S01]  /*c9f0*/  @!P0 IADD3 R184, R184, -R39, RZ ;  /* 0x80000027b8b88210 */ /* 0x000fe20007ffe0ff */
[----:B------:R-:W-:Y:S01]  /*ca00*/  @!P3 IMAD.MOV R166, RZ, RZ, -R166 ;  /* 0x000000ffffa6b224 */ /* 0x000fe200078e0aa6 */
[----:B------:R-:W-:Y:S02]  /*ca10*/  ISETP.GE.AND P2, PT, R249, RZ, PT ;  /* 0x000000fff900720c */ /* 0x000fe40003f46270 */
[----:B------:R-:W-:Y:S01]  /*ca20*/  ISETP.GT.U32.AND P1, PT, R39, R176, PT ;  /* 0x000000b02700720c */ /* 0x000fe20003f24070 */
[----:B------:R-:W-:Y:S01]  /*ca30*/  IMAD.HI.U32 R248, R7, R247, RZ ;  /* 0x000000f707f87227 */ /* 0x000fe200078e00ff */
[C---:B------:R-:W-:Y:S01]  /*ca40*/  ISETP.GT.U32.AND P0, PT, R39.reuse, R43, PT ;  /* 0x0000002b2700720c */ /* 0x040fe20003f04070 */
[----:B------:R-:W2:Y:S01]  /*ca50*/  LDL R68, [R1+0xe84] ;  /* 0x000e840001447983 */ /* 0x000ea20000100800 */
[C---:B------:R-:W-:Y:S01]  /*ca60*/  ISETP.GT.U32.AND P3, PT, R39.reuse, R178, PT ;  /* 0x000000b22700720c */ /* 0x040fe20003f64070 */
[----:B------:R-:W-:Y:S01]  /*ca70*/  @!P4 IMAD.MOV R168, RZ, RZ, -R168 ;  /* 0x000000ffffa8c224 */ /* 0x000fe200078e0aa8 */
[C---:B------:R-:W-:Y:S01]  /*ca80*/  ISETP.GT.U32.AND P4, PT, R39.reuse, R180, PT ;  /* 0x000000b42700720c */ /* 0x040fe20003f84070 */
[----:B------:R-:W-:Y:S01]  /*ca90*/  @!P5 IMAD.MOV R170, RZ, RZ, -R170 ;  /* 0x000000ffffaad224 */ /* 0x000fe200078e0aaa */
[C---:B------:R-:W-:Y:S01]  /*caa0*/  ISETP.GT.U32.AND P6, PT, R39.reuse, R182, PT ;  /* 0x000000b62700720c */ /* 0x040fe20003fc4070 */
[----:B------:R-:W3:Y:S01]  /*cab0*/  LDL R249, [R1+0xe9c] ;  /* 0x000e9c0001f97983 */ /* 0x000ee20000100800 */
[----:B------:R-:W-:Y:S01]  /*cac0*/  ISETP.GT.U32.AND P5, PT, R39, R184, PT ;  /* 0x000000b82700720c */ /* 0x000fe20003fa4070 */
[----:B------:R-:W-:-:S02]  /*cad0*/  IMAD.MOV R248, RZ, RZ, -R248 ;  /* 0x000000fffff87224 */ /* 0x000fc400078e0af8 */
[----:B------:R-:W-:Y:S01]  /*cae0*/  @!P2 IMAD.MOV R172, RZ, RZ, -R172 ;  /* 0x000000ffffaca224 */ /* 0x000fe200078e0aac */
[----:B------:R-:W-:Y:S01]  /*caf0*/  ISETP.GT.U32.AND P2, PT, R39, R20, PT ;  /* 0x000000142700720c */ /* 0x000fe20003f44070 */
[--C-:B------:R-:W-:Y:S01]  /*cb00*/  @!P0 IMAD.IADD R43, R43, 0x1, -R39.reuse ;  /* 0x000000012b2b8824 */ /* 0x100fe200078e0a27 */
[C---:B------:R-:W-:Y:S01]  /*cb10*/  ISETP.GT.U32.AND P0, PT, R39.reuse, R188, PT ;  /* 0x000000bc2700720c */ /* 0x040fe20003f04070 */
[--C-:B------:R-:W-:Y:S01]  /*cb20*/  @!P1 IMAD.IADD R176, R176, 0x1, -R39.reuse ;  /* 0x00000001b0b09824 */ /* 0x100fe200078e0a27 */
[C---:B------:R-:W-:Y:S01]  /*cb30*/  ISETP.GT.U32.AND P1, PT, R39.reuse, R190, PT ;  /* 0x000000be2700720c */ /* 0x040fe20003f24070 */
[--C-:B------:R-:W-:Y:S01]  /*cb40*/  @!P3 IMAD.IADD R178, R178, 0x1, -R39.reuse ;  /* 0x00000001b2b2b824 */ /* 0x100fe200078e0a27 */
[C---:B------:R-:W-:Y:S01]  /*cb50*/  ISETP.GT.U32.AND P3, PT, R39.reuse, R192, PT ;  /* 0x000000c02700720c */ /* 0x040fe20003f64070 */
[----:B------:R-:W-:Y:S01]  /*cb60*/  @!P4 IMAD.IADD R180, R180, 0x1, -R39 ;  /* 0x00000001b4b4c824 */ /* 0x000fe200078e0a27 */
[----:B------:R-:W-:Y:S01]  /*cb70*/  @!P6 IADD3 R182, R182, -R39, RZ ;  /* 0x80000027b6b6e210 */ /* 0x000fe20007ffe0ff */
[C---:B------:R-:W-:Y:S01]  /*cb80*/  IMAD R247, R39.reuse, R248, R247 ;  /* 0x000000f827f77224 */ /* 0x040fe200078e02f7 */
[C---:B------:R-:W-:Y:S01]  /*cb90*/  ISETP.GT.U32.AND P4, PT, R39.reuse, R194, PT ;  /* 0x000000c22700720c */ /* 0x040fe20003f84070 */
[----:B------:R-:W-:Y:S01]  /*cba0*/  @!P5 IMAD.IADD R184, R184, 0x1, -R39 ;  /* 0x00000001b8b8d824 */ /* 0x000fe200078e0a27 */
[----:B------:R-:W-:Y:S01]  /*cbb0*/  ISETP.GT.U32.AND P6, PT, R39, R196, PT ;  /* 0x000000c42700720c */ /* 0x000fe20003fc4070 */
[----:B------:R-:W4:Y:S04]  /*cbc0*/  LDL R248, [R1+0xe68] ;  /* 0x000e680001f87983 */ /* 0x000f280000100800 */
[----:B------:R-:W2:Y:S02]  /*cbd0*/  LDL R39, [R1+0xea0] ;  /* 0x000ea00001277983 */ /* 0x000ea40000100800 */
[----:B--2---:R-:W-:-:S02]  /*cbe0*/  ISETP.GE.AND P5, PT, R39, RZ, PT ;  /* 0x000000ff2700720c */ /* 0x004fc40003fa6270 */
[----:B------:R-:W-:-:S05]  /*cbf0*/  IABS R39, c[0x0][0x17c] ;  /* 0x00005f0000277a13 */ /* 0x000fca0000000000 */
[----:B------:R-:W-:Y:S02]  /*cc00*/  @!P2 IMAD.IADD R20, R20, 0x1, -R39 ;  /* 0x000000011414a824 */ /* 0x000fe400078e0a27 */
[----:B------:R-:W2:Y:S02]  /*cc10*/  LDL R39, [R1+0xe1c] ;  /* 0x000e1c0001277983 */ /* 0x000ea40000100800 */
[----:B--2---:R-:W-:Y:S02]  /*cc20*/  ISETP.GE.AND P2, PT, R39, RZ, PT ;  /* 0x000000ff2700720c */ /* 0x004fe40003f46270 */
[----:B------:R-:W-:-:S05]  /*cc30*/  IABS R39, c[0x0][0x17c] ;  /* 0x00005f0000277a13 */ /* 0x000fca0000000000 */
[----:B------:R-:W-:Y:S02]  /*cc40*/  @!P0 IMAD.IADD R188, R188, 0x1, -R39 ;  /* 0x00000001bcbc8824 */ /* 0x000fe400078e0a27 */
[----:B------:R-:W2:Y:S01]  /*cc50*/  LDL R39, [R1+0xe6c] ;  /* 0x000e6c0001277983 */ /* 0x000ea20000100800 */
[----:B------:R-:W-:-:S03]  /*cc60*/  @!P5 IMAD.MOV R43, RZ, RZ, -R43 ;  /* 0x000000ffff2bd224 */ /* 0x000fc600078e0a2b */
[----:B------:R-:W-:Y:S01]  /*cc70*/  @!P2 IMAD.MOV R176, RZ, RZ, -R176 ;  /* 0x000000ffffb0a224 */ /* 0x000fe200078e0ab0 */
[----:B--2---:R-:W-:Y:S02]  /*cc80*/  ISETP.GE.AND P0, PT, R39, RZ, PT ;  /* 0x000000ff2700720c */ /* 0x004fe40003f06270 */
[----:B------:R-:W-:-:S05]  /*cc90*/  IABS R39, c[0x0][0x17c] ;  /* 0x00005f0000277a13 */ /* 0x000fca0000000000 */
[--C-:B------:R-:W-:Y:S01]  /*cca0*/  @!P1 IMAD.IADD R190, R190, 0x1, -R39.reuse ;  /* 0x00000001bebe9824 */ /* 0x100fe200078e0a27 */
[----:B----4-:R-:W-:Y:S01]  /*ccb0*/  ISETP.GE.AND P1, PT, R248, RZ, PT ;  /* 0x000000fff800720c */ /* 0x010fe20003f26270 */
[--C-:B------:R-:W-:Y:S01]  /*ccc0*/  @!P3 IMAD.IADD R192, R192, 0x1, -R39.reuse ;  /* 0x00000001c0c0b824 */ /* 0x100fe200078e0a27 */
[----:B------:R-:W-:Y:S01]  /*ccd0*/  ISETP.GE.AND P3, PT, R68, RZ, PT ;  /* 0x000000ff4400720c */ /* 0x000fe20003f66270 */
[--C-:B------:R-:W-:Y:S02]  /*cce0*/  @!P4 IMAD.IADD R194, R194, 0x1, -R39.reuse ;  /* 0x00000001c2c2c824 */ /* 0x100fe400078e0a27 */
[----:B------:R-:W-:Y:S01]  /*ccf0*/  @!P6 IMAD.IADD R196, R196, 0x1, -R39 ;  /* 0x00000001c4c4e824 */ /* 0x000fe200078e0a27 */
[----:B---3--:R-:W-:Y:S01]  /*cd00*/  ISETP.GE.AND P4, PT, R249, RZ, PT ;  /* 0x000000fff900720c */ /* 0x008fe20003f86270 */
[----:B------:R-:W-:Y:S01]  /*cd10*/  @!P0 IMAD.MOV R178, RZ, RZ, -R178 ;  /* 0x000000ffffb28224 */ /* 0x000fe200078e0ab2 */
[C---:B------:R-:W-:Y:S01]  /*cd20*/  ISETP.GT.U32.AND P5, PT, R39.reuse, R20, PT ;  /* 0x000000142700720c */ /* 0x040fe20003fa4070 */
[----:B------:R-:W2:Y:S01]  /*cd30*/  LDL R68, [R1+0xe94] ;  /* 0x000e940001447983 */ /* 0x000ea20000100800 */
[----:B------:R-:W-:-:S02]  /*cd40*/  ISETP.GT.U32.AND P2, PT, R39, R188, PT ;  /* 0x000000bc2700720c */ /* 0x000fc40003f44070 */
[C---:B------:R-:W-:Y:S01]  /*cd50*/  ISETP.GT.U32.AND P0, PT, R39.reuse, R190, PT ;  /* 0x000000be2700720c */ /* 0x040fe20003f04070 */
[----:B------:R-:W3:Y:S01]  /*cd60*/  LDL R249, [R1+0xe34] ;  /* 0x000e340001f97983 */ /* 0x000ee20000100800 */
[----:B------:R-:W-:Y:S01]  /*cd70*/  @!P1 IADD3 R180, -R180, RZ, RZ ;  /* 0x000000ffb4b49210 */ /* 0x000fe20007ffe1ff */
[----:B------:R-:W-:Y:S01]  /*cd80*/  @!P3 IMAD.MOV R182, RZ, RZ, -R182 ;  /* 0x000000ffffb6b224 */ /* 0x000fe200078e0ab6 */
[C---:B------:R-:W-:Y:S02]  /*cd90*/  ISETP.GT.U32.AND P1, PT, R39.reuse, R192, PT ;  /* 0x000000c02700720c */ /* 0x040fe40003f24070 */
[C---:B------:R-:W-:Y:S02]  /*cda0*/  ISETP.GT.U32.AND P6, PT, R39.reuse, R194, PT ;  /* 0x000000c22700720c */ /* 0x040fe40003fc4070 */
[C---:B------:R-:W-:Y:S02]  /*cdb0*/  ISETP.GT.U32.AND P3, PT, R39.reuse, R196, PT ;  /* 0x000000c42700720c */ /* 0x040fe40003f64070 */
[----:B------:R-:W-:Y:S01]  /*cdc0*/  LOP3.LUT R248, R242, 0x1fa, RZ, 0xfc, !PT ;  /* 0x000001faf2f87812 */ /* 0x000fe200078efcff */
[----:B------:R-:W-:Y:S01]  /*cdd0*/  @!P4 IMAD.MOV R184, RZ, RZ, -R184 ;  /* 0x000000ffffb8c224 */ /* 0x000fe200078e0ab8 */
[C---:B------:R-:W-:Y:S01]  /*cde0*/  ISETP.GT.U32.AND P4, PT, R39.reuse, R200, PT ;  /* 0x000000c82700720c */ /* 0x040fe20003f84070 */
[--C-:B------:R-:W-:Y:S01]  /*cdf0*/  @!P5 IMAD.IADD R20, R20, 0x1, -R39.reuse ;  /* 0x000000011414d824 */ /* 0x100fe200078e0a27 */
[C---:B------:R-:W-:Y:S01]  /*ce00*/  ISETP.GT.U32.AND P5, PT, R39.reuse, R210, PT ;  /* 0x000000d22700720c */ /* 0x040fe20003fa4070 */
[--C-:B------:R-:W-:Y:S01]  /*ce10*/  @!P2 IMAD.IADD R188, R188, 0x1, -R39.reuse ;  /* 0x00000001bcbca824 */ /* 0x100fe200078e0a27 */
[----:B------:R1:W-:Y:S01]  /*ce20*/  STL [R1+0xd18], R248 ;  /* 0x000d18f801007387 */ /* 0x0003e20000100800 */
        /* <DEDUP_REMOVED lines=8> */
[----:B------:R-:W4:Y:S02]  /*ceb0*/  LDL R39, [R1+0xe18] ;  /* 0x000e180001277983 */ /* 0x000f240000100800 */
[----:B----4-:R-:W-:Y:S02]  /*cec0*/  ISETP.GE.AND P3, PT, R39, RZ, PT ;  /* 0x000000ff2700720c */ /* 0x010fe40003f66270 */
[----:B------:R-:W-:-:S05]  /*ced0*/  IABS R39, c[0x0][0x17c] ;  /* 0x00005f0000277a13 */ /* 0x000fca0000000000 */
[----:B------:R-:W-:Y:S02]  /*cee0*/  @!P4 IMAD.IADD R200, R200, 0x1, -R39 ;  /* 0x00000001c8c8c824 */ /* 0x000fe400078e0a27 */
[----:B------:R-:W4:Y:S02]  /*cef0*/  LDL R39, [R1+0xe64] ;  /* 0x000e640001277983 */ /* 0x000f240000100800 */
[----:B----4-:R-:W-:Y:S02]  /*cf00*/  ISETP.GE.AND P4, PT, R39, RZ, PT ;  /* 0x000000ff2700720c */ /* 0x010fe40003f86270 */
[----:B------:R-:W-:-:S05]  /*cf10*/  IABS R39, c[0x0][0x17c] ;  /* 0x00005f0000277a13 */ /* 0x000fca0000000000 */
[----:B------:R-:W-:Y:S02]  /*cf20*/  @!P5 IMAD.IADD R210, R210, 0x1, -R39 ;  /* 0x00000001d2d2d824 */ /* 0x000fe400078e0a27 */
[----:B------:R-:W4:Y:S02]  /*cf30*/  LDL R39, [R1+0xe78] ;  /* 0x000e780001277983 */ /* 0x000f240000100800 */
[----:B----4-:R-:W-:Y:S02]  /*cf40*/  ISETP.GE.AND P5, PT, R39, RZ, PT ;  /* 0x000000ff2700720c */ /* 0x010fe40003fa6270 */
[----:B------:R-:W-:-:S04]  /*cf50*/  IABS R39, c[0x0][0x17c] ;  /* 0x00005f0000277a13 */ /* 0x000fc80000000000 */
[----:B------:R-:W-:Y:S02]  /*cf60*/  @!P2 IADD3 R202, R202, -R39, RZ ;  /* 0x80000027cacaa210 */ /* 0x000fe40007ffe0ff */
[----:B------:R-:W4:Y:S01]  /*cf70*/  LDL R39, [R1+0xe74] ;  /* 0x000e740001277983 */ /* 0x000f220000100800 */
[----:B------:R-:W-:Y:S02]  /*cf80*/  @!P3 IMAD.MOV R20, RZ, RZ, -R20 ;  /* 0x000000ffff14b224 */ /* 0x000fe400078e0a14 */
[----:B------:R-:W-:Y:S02]  /*cf90*/  @!P4 IMAD.MOV R188, RZ, RZ, -R188 ;  /* 0x000000ffffbcc224 */ /* 0x000fe400078e0abc */
[----:B------:R-:W-:Y:S01]  /*cfa0*/  @!P5 IMAD.MOV R190, RZ, RZ, -R190 ;  /* 0x000000ffffbed224 */ /* 0x000fe200078e0abe */
[----:B----4-:R-:W-:Y:S02]  /*cfb0*/  ISETP.GE.AND P2, PT, R39, RZ, PT ;  /* 0x000000ff2700720c */ /* 0x010fe40003f46270 */
[----:B------:R-:W-:-:S05]  /*cfc0*/  IABS R39, c[0x0][0x17c] ;  /* 0x00005f0000277a13 */ /* 0x000fca0000000000 */
[--C-:B------:R-:W-:Y:S01]  /*cfd0*/  @!P0 IMAD.IADD R204, R204, 0x1, -R39.reuse ;  /* 0x00000001cccc8824 */ /* 0x100fe200078e0a27 */
[----:B--2---:R-:W-:Y:S01]  /*cfe0*/  ISETP.GE.AND P0, PT, R68, RZ, PT ;  /* 0x000000ff4400720c */ /* 0x004fe20003f06270 */
[--C-:B------:R-:W-:Y:S01]  /*cff0*/  @!P1 IMAD.IADD R206, R206, 0x1, -R39.reuse ;  /* 0x00000001cece9824 */ /* 0x100fe200078e0a27 */
[----:B---3--:R-:W-:Y:S02]  /*d000*/  ISETP.GE.AND P1, PT, R249, RZ, PT ;  /* 0x000000fff900720c */ /* 0x008fe40003f26270 */
[C---:B------:R-:W-:Y:S01]  /*d010*/  ISETP.GT.U32.AND P3, PT, R39.reuse, R200, PT ;  /* 0x000000c82700720c */ /* 0x040fe20003f64070 */
[----:B------:R-:W-:Y:S01]  /*d020*/  @!P6 IMAD.IADD R208, R208, 0x1, -R39 ;  /* 0x00000001d0d0e824 */ /* 0x000fe200078e0a27 */
[C---:B------:R-:W-:Y:S01]  /*d030*/  ISETP.GT.U32.AND P4, PT, R39.reuse, R210, PT ;  /* 0x000000d22700720c */ /* 0x040fe20003f84070 */
[----:B------:R-:W-:Y:S01]  /*d040*/  @!P2 IMAD.MOV R192, RZ, RZ, -R192 ;  /* 0x000000ffffc0a224 */ /* 0x000fe200078e0ac0 */
[C---:B------:R-:W-:Y:S01]  /*d050*/  ISETP.GT.U32.AND P5, PT, R39.reuse, R202, PT ;  /* 0x000000ca2700720c */ /* 0x040fe20003fa4070 */
[----:B------:R-:W2:Y:S01]  /*d060*/  LDL R249, [R1+0xec8] ;  /* 0x000ec80001f97983 */ /* 0x000ea20000100800 */
[----:B------:R-:W-:-:S02]  /*d070*/  ISETP.GT.U32.AND P2, PT, R39, R204, PT ;  /* 0x000000cc2700720c */ /* 0x000fc40003f44070 */
[C---:B------:R-:W-:Y:S01]  /*d080*/  ISETP.GT.U32.AND P6, PT, R39.reuse, R206, PT ;  /* 0x000000ce2700720c */ /* 0x040fe20003fc4070 */
[----:B------:R-:W-:Y:S01]  /*d090*/  @!P0 IMAD.MOV R194, RZ, RZ, -R194 ;  /* 0x000000ffffc28224 */ /* 0x000fe200078e0ac2 */
[C---:B------:R-:W-:Y:S01]  /*d0a0*/  ISETP.GT.U32.AND P0, PT, R39.reuse, R208, PT ;  /* 0x000000d02700720c */ /* 0x040fe20003f04070 */
[----:B------:R-:W-:Y:S01]  /*d0b0*/  @!P1 IMAD.MOV R196, RZ, RZ, -R196 ;  /* 0x000000ffffc49224 */ /* 0x000fe200078e0ac4 */
[----:B------:R-:W-:Y:S01]  /*d0c0*/  ISETP.GT.U32.AND P1, PT, R39, R25, PT ;  /* 0x000000192700720c */ /* 0x000fe20003f24070 */
[----:B------:R-:W-:Y:S01]  /*d0d0*/  @!P3 IMAD.IADD R200, R200, 0x1, -R39 ;  /* 0x00000001c8c8b824 */ /* 0x000fe200078e0a27 */
[----:B------:R-:W3:Y:S04]  /*d0e0*/  LDL R68, [R1+0xe2c] ;  /* 0x000e2c0001447983 */ /* 0x000ee80000100800 */
[----:B------:R-:W4:Y:S02]  /*d0f0*/  LDL R39, [R1+0xe5c] ;  /* 0x000e5c0001277983 */ /* 0x000f240000100800 */
[----:B----4-:R-:W-:-:S02]  /*d100*/  ISETP.GE.AND P3, PT, R39, RZ, PT ;  /* 0x000000ff2700720c */ /* 0x010fc40003f66270 */
[----:B------:R-:W-:-:S04]  /*d110*/  IABS R39, c[0x0][0x17c] ;  /* 0x00005f0000277a13 */ /* 0x000fc80000000000 */
[----:B------:R-:W-:Y:S01]  /*d120*/  @!P4 IADD3 R210, R210, -R39, RZ ;  /* 0x80000027d2d2c210 */ /* 0x000fe20007ffe0ff */
[--C-:B------:R-:W-:Y:S01]  /*d130*/  @!P5 IMAD.IADD R202, R202, 0x1, -R39.reuse ;  /* 0x00000001cacad824 */ /* 0x100fe200078e0a27 */
[C---:B------:R-:W-:Y:S01]  /*d140*/  ISETP.GT.U32.AND P4, PT, R39.reuse, R212, PT ;  /* 0x000000d42700720c */ /* 0x040fe20003f84070 */
[--C-:B------:R-:W-:Y:S01]  /*d150*/  @!P2 IMAD.IADD R204, R204, 0x1, -R39.reuse ;  /* 0x00000001cccca824 */ /* 0x100fe200078e0a27 */
[C---:B------:R-:W-:Y:S01]  /*d160*/  ISETP.GT.U32.AND P5, PT, R39.reuse, R214, PT ;  /* 0x000000d62700720c */ /* 0x040fe20003fa4070 */
[--C-:B------:R-:W-:Y:S01]  /*d170*/  @!P6 IMAD.IADD R206, R206, 0x1, -R39.reuse ;  /* 0x00000001cecee824 */ /* 0x100fe200078e0a27 */
[C---:B------:R-:W-:Y:S01]  /*d180*/  ISETP.GT.U32.AND P2, PT, R39.reuse, R216, PT ;  /* 0x000000d82700720c */ /* 0x040fe20003f44070 */
[----:B------:R-:W-:Y:S01]  /*d190*/  @!P0 IMAD.IADD R208, R208, 0x1, -R39 ;  /* 0x00000001d0d08824 */ /* 0x000fe200078e0a27 */
[----:B------:R-:W-:Y:S02]  /*d1a0*/  ISETP.GT.U32.AND P6, PT, R39, R218, PT ;  /* 0x000000da2700720c */ /* 0x000fe40003fc4070 */
[----:B------:R-:W4:Y:S02]  /*d1b0*/  LDL R39, [R1+0xe70] ;  /* 0x000e700001277983 */ /* 0x000f240000100800 */
[----:B----4-:R-:W-:-:S02]  /*d1c0*/  ISETP.GE.AND P0, PT, R39, RZ, PT ;  /* 0x000000ff2700720c */ /* 0x010fc40003f06270 */
[----:B------:R-:W-:-:S05]  /*d1d0*/  IABS R39, c[0x0][0x17c] ;  /* 0x00005f0000277a13 */ /* 0x000fca0000000000 */
[--C-:B------:R-:W-:Y:S01]  /*d1e0*/  @!P1 IMAD.IADD R25, R25, 0x1, -R39.reuse ;  /* 0x0000000119199824 */ /* 0x100fe200078e0a27 */
[----:B------:R-:W-:Y:S01]  /*d1f0*/  ISETP.GT.U32.AND P1, PT, R39, R220, PT ;  /* 0x000000dc2700720c */ /* 0x000fe20003f24070 */
[----:B------:R-:W-:Y:S02]  /*d200*/  @!P4 IMAD.IADD R212, R212, 0x1, -R39 ;  /* 0x00000001d4d4c824 */ /* 0x000fe400078e0a27 */
[----:B------:R-:W4:Y:S02]  /*d210*/  LDL R39, [R1+0xe7c] ;  /* 0x000e7c0001277983 */ /* 0x000f240000100800 */
[----:B----4-:R-:W-:Y:S02]  /*d220*/  ISETP.GE.AND P4, PT, R39, RZ, PT ;  /* 0x000000ff2700720c */ /* 0x010fe40003f86270 */
[----:B------:R-:W-:-:S05]  /*d230*/  IABS R39, c[0x0][0x17c] ;  /* 0x00005f0000277a13 */ /* 0x000fca0000000000 */
[--C-:B------:R-:W-:Y:S02]  /*d240*/  @!P5 IMAD.IADD R214, R214, 0x1, -R39.reuse ;  /* 0x00000001d6d6d824 */ /* 0x100fe400078e0a27 */
[----:B------:R-:W-:Y:S02]  /*d250*/  @!P2 IMAD.IADD R216, R216, 0x1, -R39 ;  /* 0x00000001d8d8a824 */ /* 0x000fe400078e0a27 */
[----:B------:R-:W4:Y:S01]  /*d260*/  LDL R39, [R1+0xe30] ;  /* 0x000e300001277983 */ /* 0x000f220000100800 */
[----:B--2---:R-:W-:Y:S01]  /*d270*/  ISETP.GE.AND P5, PT, R249, RZ, PT ;  /* 0x000000fff900720c */ /* 0x004fe20003fa6270 */
[----:B------:R-:W-:Y:S02]  /*d280*/  @!P3 IMAD.MOV R200, RZ, RZ, -R200 ;  /* 0x000000ffffc8b224 */ /* 0x000fe400078e0ac8 */
[----:B------:R-:W-:Y:S02]  /*d290*/  @!P0 IMAD.MOV R210, RZ, RZ, -R210 ;  /* 0x000000ffffd28224 */ /* 0x000fe400078e0ad2 */
[----:B------:R-:W-:Y:S01]  /*d2a0*/  @!P4 IMAD.MOV R202, RZ, RZ, -R202 ;  /* 0x000000ffffcac224 */ /* 0x000fe200078e0aca */
[----:B-1----:R-:W-:-:S07]  /*d2b0*/  IABS R248, R248 ;  /* 0x000000f800f87213 */ /* 0x002fce0000000000 */
[----:B------:R-:W-:Y:S02]  /*d2c0*/  @!P5 IMAD.MOV R204, RZ, RZ, -R204 ;  /* 0x000000ffffccd224 */ /* 0x000fe400078e0acc */
[----:B------:R-:W-:-:S04]  /*d2d0*/  IMAD.HI.U32 R249, R7, R248, RZ ;  /* 0x000000f807f97227 */ /* 0x000fc800078e00ff */
[----:B------:R-:W-:Y:S01]  /*d2e0*/  IMAD.MOV R249, RZ, RZ, -R249 ;  /* 0x000000fffff97224 */ /* 0x000fe200078e0af9 */
[----:B----4-:R-:W-:Y:S02]  /*d2f0*/  ISETP.GE.AND P2, PT, R39, RZ, PT ;  /* 0x000000ff2700720c */ /* 0x010fe40003f46270 */
[----:B------:R-:W-:-:S05]  /*d300*/  IABS R39, c[0x0][0x17c] ;  /* 0x00005f0000277a13 */ /* 0x000fca0000000000 */
[----:B------:R-:W-:Y:S01]  /*d310*/  @!P6 IMAD.IADD R218, R218, 0x1, -R39 ;  /* 0x00000001dadae824 */ /* 0x000fe200078e0a27 */
[----:B------:R-:W-:Y:S02]  /*d320*/  @!P1 IADD3 R220, R220, -R39, RZ ;  /* 0x80000027dcdc9210 */ /* 0x000fe40007ffe0ff */
[----:B---3--:R-:W-:Y:S02]  /*d330*/  ISETP.GE.AND P6, PT, R68, RZ, PT ;  /* 0x000000ff4400720c */ /* 0x008fe40003fc6270 */
[C---:B------:R-:W-:Y:S01]  /*d340*/  ISETP.GT.U32.AND P1, PT, R39.reuse, R25, PT ;  /* 0x000000192700720c */ /* 0x040fe20003f24070 */
[----:B------:R-:W-:Y:S01]  /*d350*/  @!P2 IMAD.MOV R206, RZ, RZ, -R206 ;  /* 0x000000ffffcea224 */ /* 0x000fe200078e0ace */
[C---:B------:R-:W-:Y:S01]  /*d360*/  ISETP.GT.U32.AND P0, PT, R39.reuse, R212, PT ;  /* 0x000000d42700720c */ /* 0x040fe20003f04070 */
[C---:B------:R-:W-:Y:S01]  /*d370*/  IMAD R248, R39.reuse, R249, R248 ;  /* 0x000000f927f87224 */ /* 0x040fe200078e02f8 */
[C---:B------:R-:W-:Y:S01]  /*d380*/  ISETP.GT.U32.AND P3, PT, R39.reuse, R214, PT ;  /* 0x000000d62700720c */ /* 0x040fe20003f64070 */
[----:B------:R-:W2:Y:S01]  /*d390*/  LDL R68, [R1+0xdd0] ;  /* 0x000dd00001447983 */ /* 0x000ea20000100800 */
[----:B------:R-:W-:-:S02]  /*d3a0*/  ISETP.GT.U32.AND P4, PT, R39, R216, PT ;  /* 0x000000d82700720c */ /* 0x000fc40003f84070 */
[C---:B------:R-:W-:Y:S01]  /*d3b0*/  ISETP.GT.U32.AND P2, PT, R39.reuse, R218, PT ;  /* 0x000000da2700720c */ /* 0x040fe20003f44070 */
[----:B------:R-:W3:Y:S01]  /*d3c0*/  LDL R249, [R1+0xdd4] ;  /* 0x000dd40001f97983 */ /* 0x000ee20000100800 */
[C---:B------:R-:W-:Y:S01]  /*d3d0*/  ISETP.GT.U32.AND P5, PT, R39.reuse, R220, PT ;  /* 0x000000dc2700720c */ /* 0x040fe20003fa4070 */
        /* <DEDUP_REMOVED lines=10> */
[----:B------:R-:W-:Y:S01]  /*d480*/  @!P2 IADD3 R218, R218, -R39, RZ ;  /* 0x80000027dadaa210 */ /* 0x000fe20007ffe0ff */
[----:B------:R-:W-:Y:S01]  /*d490*/  @!P5 IMAD.IADD R220, R220, 0x1, -R39 ;  /* 0x00000001dcdcd824 */ /* 0x000fe200078e0a27 */
[----:B------:R-:W-:Y:S02]  /*d4a0*/  ISETP.GT.U32.AND P2, PT, R39, R232, PT ;  /* 0x000000e82700720c */ /* 0x000fe40003f44070 */
        /* <DEDUP_REMOVED lines=12> */
[----:B------:R-:W4:Y:S01]  /*d570*/  LDL R39, [R1+0xe00] ;  /* 0x000e000001277983 */ /* 0x000f220000100800 */
[----:B------:R-:W-:Y:S02]  /*d580*/  @!P5 IMAD.MOV R25, RZ, RZ, -R25 ;  /* 0x000000ffff19d224 */ /* 0x000fe400078e0a19 */
[----:B------:R-:W-:Y:S02]  /*d590*/  @!P6 IMAD.MOV R212, RZ, RZ, -R212 ;  /* 0x000000ffffd4e224 */ /* 0x000fe400078e0ad4 */
[----:B------:R-:W-:Y:S01]  /*d5a0*/  @!P1 IMAD.MOV R214, RZ, RZ, -R214 ;  /* 0x000000ffffd69224 */ /* 0x000fe200078e0ad6 */
[----:B----4-:R-:W-:Y:S02]  /*d5b0*/  ISETP.GE.AND P0, PT, R39, RZ, PT ;  /* 0x000000ff2700720c */ /* 0x010fe40003f06270 */
[----:B------:R-:W-:-:S05]  /*d5c0*/  IABS R39, c[0x0][0x17c] ;  /* 0x00005f0000277a13 */ /* 0x000fca0000000000 */
[--C-:B------:R-:W-:Y:S01]  /*d5d0*/  @!P3 IMAD.IADD R228, R228, 0x1, -R39.reuse ;  /* 0x00000001e4e4b824 */ /* 0x100fe200078e0a27 */
[----:B---3--:R-:W-:Y:S01]  /*d5e0*/  ISETP.GE.AND P3, PT, R249, RZ, PT ;  /* 0x000000fff900720c */ /* 0x008fe20003f66270 */
[----:B------:R-:W-:Y:S01]  /*d5f0*/  @!P4 IMAD.IADD R230, R230, 0x1, -R39 ;  /* 0x00000001e6e6c824 */ /* 0x000fe200078e0a27 */
[----:B--2---:R-:W-:Y:S01]  /*d600*/  ISETP.GE.AND P4, PT, R68, RZ, PT ;  /* 0x000000ff4400720c */ /* 0x004fe20003f86270 */
[----:B------:R-:W2:Y:S01]  /*d610*/  LDL R249, [R1+0xdcc] ;  /* 0x000dcc0001f97983 */ /* 0x000ea20000100800 */
[----:B------:R-:W-:-:S03]  /*d620*/  LOP3.LUT R68, R242, 0x1fc, RZ, 0xfc, !PT ;  /* 0x000001fcf2447812 */ /* 0x000fc600078efcff */
[----:B------:R-:W3:Y:S01]  /*d630*/  LDL.LU R242, [R1+0x1204] ;  /* 0x0012040001f27983 */ /* 0x000ee20000300800 */
[----:B------:R-:W-:Y:S01]  /*d640*/  @!P2 IMAD.IADD R232, R232, 0x1, -R39 ;  /* 0x00000001e8e8a824 */ /* 0x000fe200078e0a27 */
[----:B------:R-:W-:Y:S02]  /*d650*/  @!P0 IADD3 R216, -R216, RZ, RZ ;  /* 0x000000ffd8d88210 */ /* 0x000fe40007ffe1ff */
[C---:B------:R-:W-:Y:S02]  /*d660*/  ISETP.GT.U32.AND P2, PT, R39.reuse, R21, PT ;  /* 0x000000152700720c */ /* 0x040fe40003f44070 */
[----:B------:R-:W-:Y:S01]  /*d670*/  @!P3 IMAD.MOV R218, RZ, RZ, -R218 ;  /* 0x000000ffffdab224 */ /* 0x000fe200078e0ada */
[C---:B------:R-:W-:Y:S01]  /*d680*/  ISETP.GT.U32.AND P5, PT, R39.reuse, R224, PT ;  /* 0x000000e02700720c */ /* 0x040fe20003fa4070 */
[----:B------:R-:W-:Y:S01]  /*d690*/  @!P4 IMAD.MOV R220, RZ, RZ, -R220 ;  /* 0x000000ffffdcc224 */ /* 0x000fe200078e0adc */
[C---:B------:R-:W-:Y:S02]  /*d6a0*/  ISETP.GT.U32.AND P1, PT, R39.reuse, R226, PT ;  /* 0x000000e22700720c */ /* 0x040fe40003f24070 */
[----:B------:R-:W-:-:S02]  /*d6b0*/  ISETP.GT.U32.AND P0, PT, R39, R228, PT ;  /* 0x000000e42700720c */ /* 0x000fc40003f04070 */
[C---:B------:R-:W-:Y:S02]  /*d6c0*/  ISETP.GT.U32.AND P3, PT, R39.reuse, R230, PT ;  /* 0x000000e62700720c */ /* 0x040fe40003f64070 */
[C---:B------:R-:W-:Y:S02]  /*d6d0*/  ISETP.GT.U32.AND P6, PT, R39.reuse, R232, PT ;  /* 0x000000e82700720c */ /* 0x040fe40003fc4070 */
[----:B------:R-:W-:Y:S01]  /*d6e0*/  ISETP.GT.U32.AND P4, PT, R39, R236, PT ;  /* 0x000000ec2700720c */ /* 0x000fe20003f84070 */
        /* <DEDUP_REMOVED lines=8> */
[--C-:B------:R-:W-:Y:S01]  /*d770*/  @!P3 IMAD.IADD R230, R230, 0x1, -R39.reuse ;  /* 0x00000001e6e6b824 */ /* 0x100fe200078e0a27 */
[----:B------:R-:W-:Y:S01]  /*d780*/  ISETP.GT.U32.AND P3, PT, R39, R244, PT ;  /* 0x000000f42700720c */ /* 0x000fe20003f64070 */
[----:B------:R-:W-:-:S02]  /*d790*/  @!P6 IMAD.IADD R232, R232, 0x1, -R39 ;  /* 0x00000001e8e8e824 */ /* 0x000fc400078e0a27 */
[----:B------:R-:W-:Y:S01]  /*d7a0*/  @!P4 IMAD.IADD R236, R236, 0x1, -R39 ;  /* 0x00000001ececc824 */ /* 0x000fe200078e0a27 */
[----:B---3--:R-:W-:Y:S02]  /*d7b0*/  ISETP.GT.U32.AND P0, PT, R39, R242, PT ;  /* 0x000000f22700720c */ /* 0x008fe40003f04070 */
[----:B------:R-:W3:Y:S02]  /*d7c0*/  LDL R39, [R1+0xdc8] ;  /* 0x000dc80001277983 */ /* 0x000ee40000100800 */
[----:B---3--:R-:W-:Y:S02]  /*d7d0*/  ISETP.GE.AND P4, PT, R39, RZ, PT ;  /* 0x000000ff2700720c */ /* 0x008fe40003f86270 */
[----:B------:R-:W-:-:S05]  /*d7e0*/  IABS R39, c[0x0][0x17c] ;  /* 0x00005f0000277a13 */ /* 0x000fca0000000000 */
[----:B------:R-:W-:Y:S02]  /*d7f0*/  @!P2 IMAD.IADD R234, R234, 0x1, -R39 ;  /* 0x00000001eaeaa824 */ /* 0x000fe400078e0a27 */
[----:B------:R-:W3:Y:S02]  /*d800*/  LDL R39, [R1+0xdb8] ;  /* 0x000db80001277983 */ /* 0x000ee40000100800 */
[----:B---3--:R-:W-:Y:S02]  /*d810*/  ISETP.GE.AND P2, PT, R39, RZ, PT ;  /* 0x000000ff2700720c */ /* 0x008fe40003f46270 */
[----:B------:R-:W-:-:S04]  /*d820*/  IABS R39, c[0x0][0x17c] ;  /* 0x00005f0000277a13 */ /* 0x000fc80000000000 */
[----:B------:R-:W-:Y:S02]  /*d830*/  @!P5 IADD3 R238, R238, -R39, RZ ;  /* 0x80000027eeeed210 */ /* 0x000fe40007ffe0ff */
[----:B------:R-:W3:Y:S02]  /*d840*/  LDL R39, [R1+0xdb4] ;  /* 0x000db40001277983 */ /* 0x000ee40000100800 */
[----:B---3--:R-:W-:Y:S02]  /*d850*/  ISETP.GE.AND P5, PT, R39, RZ, PT ;  /* 0x000000ff2700720c */ /* 0x008fe40003fa6270 */
[----:B------:R-:W-:-:S05]  /*d860*/  IABS R39, c[0x0][0x17c] ;  /* 0x00005f0000277a13 */ /* 0x000fca0000000000 */
[----:B------:R-:W-:Y:S02]  /*d870*/  @!P1 IMAD.IADD R240, R240, 0x1, -R39 ;  /* 0x00000001f0f09824 */ /* 0x000fe400078e0a27 */
[----:B------:R-:W3:Y:S02]  /*d880*/  LDL R39, [R1+0xdb0] ;  /* 0x000db00001277983 */ /* 0x000ee40000100800 */
[----:B---3--:R-:W-:Y:S02]  /*d890*/  ISETP.GE.AND P1, PT, R39, RZ, PT ;  /* 0x000000ff2700720c */ /* 0x008fe40003f26270 */
[----:B------:R-:W-:-:S05]  /*d8a0*/  IABS R39, c[0x0][0x17c] ;  /* 0x00005f0000277a13 */ /* 0x000fca0000000000 */
[----:B------:R-:W-:Y:S02]  /*d8b0*/  @!P0 IMAD.IADD R242, R242, 0x1, -R39 ;  /* 0x00000001f2f28824 */ /* 0x000fe400078e0a27 */
[----:B------:R-:W3:Y:S01]  /*d8c0*/  LDL R39, [R1+0xdac] ;  /* 0x000dac0001277983 */ /* 0x000ee20000100800 */
[----:B--2---:R-:W-:Y:S01]  /*d8d0*/  ISETP.GE.AND P6, PT, R249, RZ, PT ;  /* 0x000000fff900720c */ /* 0x004fe20003fc6270 */
[----:B------:R-:W-:Y:S02]  /*d8e0*/  @!P4 IMAD.MOV R224, RZ, RZ, -R224 ;  /* 0x000000ffffe0c224 */ /* 0x000fe400078e0ae0 */
[----:B------:R-:W-:Y:S01]  /*d8f0*/  @!P2 IMAD.MOV R226, RZ, RZ, -R226 ;  /* 0x000000ffffe2a224 */ /* 0x000fe200078e0ae2 */
[----:B------:R-:W2:Y:S01]  /*d900*/  LDL R249, [R1+0xda8] ;  /* 0x000da80001f97983 */ /* 0x000ea20000100800 */
[----:B------:R-:W-:Y:S02]  /*d910*/  @!P5 IMAD.MOV R228, RZ, RZ, -R228 ;  /* 0x000000ffffe4d224 */ /* 0x000fe400078e0ae4 */
[----:B------:R-:W-:-:S06]  /*d920*/  @!P1 IMAD.MOV R230, RZ, RZ, -R230 ;  /* 0x000000ffffe69224 */ /* 0x000fcc00078e0ae6 */
[----:B------:R-:W-:Y:S01]  /*d930*/  @!P6 IMAD.MOV R21, RZ, RZ, -R21 ;  /* 0x000000ffff15e224 */ /* 0x000fe200078e0a15 */
[----:B---3--:R-:W-:Y:S02]  /*d940*/  ISETP.GE.AND P0, PT, R39, RZ, PT ;  /* 0x000000ff2700720c */ /* 0x008fe40003f06270 */
[----:B------:R-:W-:-:S05]  /*d950*/  IABS R39, c[0x0][0x17c] ;  /* 0x00005f0000277a13 */ /* 0x000fca0000000000 */
[----:B------:R-:W-:Y:S01]  /*d960*/  @!P3 IMAD.IADD R244, R244, 0x1, -R39 ;  /* 0x00000001f4f4b824 */ /* 0x000fe200078e0a27 */
[C---:B------:R-:W-:Y:S02]  /*d970*/  ISETP.GT.U32.AND P4, PT, R39.reuse, R234, PT ;  /* 0x000000ea2700720c */ /* 0x040fe40003f84070 */
[C---:B------:R-:W-:Y:S02]  /*d980*/  ISETP.GT.U32.AND P2, PT, R39.reuse, R238, PT ;  /* 0x000000ee2700720c */ /* 0x040fe40003f44070 */
[C---:B------:R-:W-:Y:S02]  /*d990*/  ISETP.GT.U32.AND P5, PT, R39.reuse, R240, PT ;  /* 0x000000f02700720c */ /* 0x040fe40003fa4070 */
[C---:B------:R-:W-:Y:S02]  /*d9a0*/  ISETP.GT.U32.AND P1, PT, R39.reuse, R242, PT ;  /* 0x000000f22700720c */ /* 0x040fe40003f24070 */
[C---:B------:R-:W-:Y:S02]  /*d9b0*/  ISETP.GT.U32.AND P3, PT, R39.reuse, R236, PT ;  /* 0x000000ec2700720c */ /* 0x040fe40003f64070 */
[C---:B------:R-:W-:Y:S01]  /*d9c0*/  ISETP.GT.U32.AND P6, PT, R39.reuse, R244, PT ;  /* 0x000000f42700720c */ /* 0x040fe20003fc4070 */
[----:B------:R-:W-:Y:S01]  /*d9d0*/  @!P0 IMAD.MOV R232, RZ, RZ, -R232 ;  /* 0x000000ffffe88224 */ /* 0x000fe200078e0ae8 */
[----:B------:R-:W-:-:S02]  /*d9e0*/  ISETP.GT.U32.AND P0, PT, R39, R26, PT ;  /* 0x0000001a2700720c */ /* 0x000fc40003f04070 */
[----:B------:R-:W-:Y:S01]  /*d9f0*/  @!P4 IADD3 R234, R234, -R39, RZ ;  /* 0x80000027eaeac210 */ /* 0x000fe20007ffe0ff */
        /* <DEDUP_REMOVED lines=8> */
[----:B------:R-:W-:Y:S02]  /*da80*/  @!P6 IMAD.IADD R244, R244, 0x1, -R39 ;  /* 0x00000001f4f4e824 */ /* 0x000fe400078e0a27 */
[----:B------:R-:W3:Y:S02]  /*da90*/  LDL R39, [R1+0xda4] ;  /* 0x000da40001277983 */ /* 0x000ee40000100800 */
[----:B---3--:R-:W-:-:S02]  /*daa0*/  ISETP.GE.AND P6, PT, R39, RZ, PT ;  /* 0x000000ff2700720c */ /* 0x008fc40003fc6270 */
[----:B------:R-:W-:-:S05]  /*dab0*/  IABS R39, c[0x0][0x17c] ;  /* 0x00005f0000277a13 */ /* 0x000fca0000000000 */
[--C-:B------:R-:W-:Y:S01]  /*dac0*/  @!P0 IMAD.IADD R26, R26, 0x1, -R39.reuse ;  /* 0x000000011a1a8824 */ /* 0x100fe200078e0a27 */
[----:B------:R-:W-:Y:S01]  /*dad0*/  ISETP.GT.U32.AND P0, PT, R39, R85, PT ;  /* 0x000000552700720c */ /* 0x000fe20003f04070 */
[----:B------:R-:W-:Y:S02]  /*dae0*/  @!P4 IMAD.IADD R186, R186, 0x1, -R39 ;  /* 0x00000001babac824 */ /* 0x000fe400078e0a27 */
        /* <DEDUP_REMOVED lines=15> */
[----:B------:R-:W-:Y:S02]  /*dbe0*/  @!P4 IMAD.MOV R238, RZ, RZ, -R238 ;  /* 0x000000ffffeec224 */ /* 0x000fe400078e0aee */
[----:B------:R-:W-:Y:S01]  /*dbf0*/  @!P2 IMAD.MOV R240, RZ, RZ, -R240 ;  /* 0x000000fffff0a224 */ /* 0x000fe200078e0af0 */
[----:B------:R-:W-:Y:S01]  /*dc00*/  IABS R249, R68 ;  /* 0x0000004400f97213 */ /* 0x000fe20000000000 */
[----:B------:R-:W-:-:S06]  /*dc10*/  @!P5 IMAD.MOV R242, RZ, RZ, -R242 ;  /* 0x000000fffff2d224 */ /* 0x000fcc00078e0af2 */
[----:B------:R-:W-:Y:S02]  /*dc20*/  @!P3 IMAD.MOV R236, RZ, RZ, -R236 ;  /* 0x000000ffffecb224 */ /* 0x000fe400078e0aec */
[----:B------:R-:W-:-:S04]  /*dc30*/  IMAD.HI.U32 R7, R7, R249, RZ ;  /* 0x000000f907077227 */ /* 0x000fc800078e00ff */
[----:B------:R-:W-:Y:S01]  /*dc40*/  IMAD.MOV R7, RZ, RZ, -R7 ;  /* 0x000000ffff077224 */ /* 0x000fe200078e0a07 */
[----:B---3--:R-:W-:Y:S02]  /*dc50*/  ISETP.GE.AND P1, PT, R39, RZ, PT ;  /* 0x000000ff2700720c */ /* 0x008fe40003f26270 */
[----:B------:R-:W-:-:S04]  /*dc60*/  IABS R39, c[0x0][0x17c] ;  /* 0x00005f0000277a13 */ /* 0x000fc80000000000 */
[----:B------:R-:W-:Y:S02]  /*dc70*/  @!P0 IADD3 R85, R85, -R39, RZ ;  /* 0x8000002755558210 */ /* 0x000fe40007ffe0ff */
[C---:B------:R-:W-:Y:S02]  /*dc80*/  ISETP.GT.U32.AND P0, PT, R39.reuse, R26, PT ;  /* 0x0000001a2700720c */ /* 0x040fe40003f04070 */
[C---:B------:R-:W-:Y:S02]  /*dc90*/  ISETP.GT.U32.AND P3, PT, R39.reuse, R186, PT ;  /* 0x000000ba2700720c */ /* 0x040fe40003f64070 */
[C---:B------:R-:W-:Y:S02]  /*dca0*/  ISETP.GT.U32.AND P4, PT, R39.reuse, R150, PT ;  /* 0x000000962700720c */ /* 0x040fe40003f84070 */
[C---:B------:R-:W-:Y:S02]  /*dcb0*/  ISETP.GT.U32.AND P2, PT, R39.reuse, R27, PT ;  /* 0x0000001b2700720c */ /* 0x040fe40003f44070 */
[----:B------:R-:W-:-:S02]  /*dcc0*/  ISETP.GT.U32.AND P6, PT, R39, R189, PT ;  /* 0x000000bd2700720c */ /* 0x000fc40003fc4070 */
[C---:B------:R-:W-:Y:S01]  /*dcd0*/  ISETP.GT.U32.AND P5, PT, R39.reuse, R85, PT ;  /* 0x000000552700720c */ /* 0x040fe20003fa4070 */
[----:B------:R-:W-:Y:S01]  /*dce0*/  @!P1 IMAD.MOV R244, RZ, RZ, -R244 ;  /* 0x000000fffff49224 */ /* 0x000fe200078e0af4 */
        /* <DEDUP_REMOVED lines=8> */
[C---:B------:R-:W-:Y:S01]  /*dd70*/  ISETP.GT.U32.AND P2, PT, R39.reuse, R40, PT ;  /* 0x000000282700720c */ /* 0x040fe20003f44070 */
[----:B------:R-:W-:Y:S01]  /*dd80*/  IMAD R249, R39, R7, R249 ;  /* 0x0000000727f97224 */ /* 0x000fe200078e02f9 */
[----:B------:R-:W-:Y:S01]  /*dd90*/  @!P6 IADD3 R189, R189, -R39, RZ ;  /* 0x80000027bdbde210 */ /* 0x000fe20007ffe0ff */
[----:B------:R-:W-:Y:S01]  /*dda0*/  @!P5 IMAD.IADD R85, R85, 0x1, -R39 ;  /* 0x000000015555d824 */ /* 0x000fe200078e0a27 */
[----:B------:R-:W-:Y:S01]  /*ddb0*/  ISETP.GT.U32.AND P6, PT, R39, R77, PT ;  /* 0x0000004d2700720c */ /* 0x000fe20003fc4070 */
[----:B------:R-:W2:Y:S04]  /*ddc0*/  LDL R7, [R1+0xd78] ;  /* 0x000d780001077983 */ /* 0x000ea80000100800 */
[----:B------:R-:W3:Y:S02]  /*ddd0*/  LDL R39, [R1+0xd90] ;  /* 0x000d900001277983 */ /* 0x000ee40000100800 */
[----:B---3--:R-:W-:-:S02]  /*dde0*/  ISETP.GE.AND P5, PT, R39, RZ, PT ;  /* 0x000000ff2700720c */ /* 0x008fc40003fa6270 */
        /* <DEDUP_REMOVED lines=15> */
[----:B------:R-:W-:Y:S02]  /*dee0*/  @!P5 IMAD.MOV R26, RZ, RZ, -R26 ;  /* 0x000000ffff1ad224 */ /* 0x000fe400078e0a1a */
[----:B------:R-:W-:Y:S01]  /*def0*/  @!P1 IMAD.MOV R186, RZ, RZ, -R186 ;  /* 0x000000ffffba9224 */ /* 0x000fe200078e0aba */
[----:B------:R-:W-:Y:S01]  /*df00*/  @!P3 IADD3 R27, -R27, RZ, RZ ;  /* 0x000000ff1b1bb210 */ /* 0x000fe20007ffe1ff */
[----:B------:R-:W-:Y:S01]  /*df10*/  @!P0 IMAD.MOV R150, RZ, RZ, -R150 ;  /* 0x000000ffff968224 */ /* 0x000fe200078e0a96 */
[----:B---3--:R-:W-:Y:S02]  /*df20*/  ISETP.GE.AND P4, PT, R39, RZ, PT ;  /* 0x000000ff2700720c */ /* 0x008fe40003f86270 */
[----:B------:R-:W-:-:S05]  /*df30*/  IABS R39, c[0x0][0x17c] ;  /* 0x00005f0000277a13 */ /* 0x000fca0000000000 */
[--C-:B------:R-:W-:Y:S02]  /*df40*/  @!P2 IMAD.IADD R40, R40, 0x1, -R39.reuse ;  /* 0x000000012828a824 */ /* 0x100fe400078e0a27 */
[----:B------:R-:W-:Y:S01]  /*df50*/  @!P6 IMAD.IADD R77, R77, 0x1, -R39 ;  /* 0x000000014d4de824 */ /* 0x000fe200078e0a27 */
[----:B--2---:R-:W-:Y:S02]  /*df60*/  ISETP.GE.AND P2, PT, R7, RZ, PT ;  /* 0x000000ff0700720c */ /* 0x004fe40003f46270 */
[C---:B------:R-:W-:Y:S01]  /*df70*/  ISETP.GT.U32.AND P5, PT, R39.reuse, R114, PT ;  /* 0x000000722700720c */ /* 0x040fe20003fa4070 */
[----:B------:R-:W-:Y:S01]  /*df80*/  @!P4 IMAD.MOV R189, RZ, RZ, -R189 ;  /* 0x000000ffffbdc224 */ /* 0x000fe200078e0abd */
[C---:B------:R-:W-:Y:S01]  /*df90*/  ISETP.GT.U32.AND P1, PT, R39.reuse, R217, PT ;  /* 0x000000d92700720c */ /* 0x040fe20003f24070 */
[----:B------:R-:W2:Y:S01]  /*dfa0*/  LDL R7, [R1+0xd64] ;  /* 0x000d640001077983 */ /* 0x000ea20000100800 */
[C---:B------:R-:W-:Y:S02]  /*dfb0*/  ISETP.GT.U32.AND P0, PT, R39.reuse, R90, PT ;  /* 0x0000005a2700720c */ /* 0x040fe40003f04070 */
[----:B------:R-:W-:-:S02]  /*dfc0*/  ISETP.GT.U32.AND P3, PT, R39, R235, PT ;  /* 0x000000eb2700720c */ /* 0x000fc40003f64070 */
[C---:B------:R-:W-:Y:S02]  /*dfd0*/  ISETP.GT.U32.AND P6, PT, R39.reuse, R40, PT ;  /* 0x000000282700720c */ /* 0x040fe40003fc4070 */
[C---:B------:R-:W-:Y:S01]  /*dfe0*/  ISETP.GT.U32.AND P4, PT, R39.reuse, R77, PT ;  /* 0x0000004d2700720c */ /* 0x040fe20003f84070 */
[----:B------:R-:W-:Y:S01]  /*dff0*/  @!P2 IMAD.MOV R85, RZ, RZ, -R85 ;  /* 0x000000ffff55a224 */ /* 0x000fe200078e0a55 */
[C---:B------:R-:W-:Y:S01]  /*e000*/  ISETP.GT.U32.AND P2, PT, R39.reuse, R22, PT ;  /* 0x000000162700720c */ /* 0x040fe20003f44070 */
[--C-:B------:R-:W-:Y:S01]  /*e010*/  @!P5 IMAD.IADD R114, R114, 0x1, -R39.reuse ;  /* 0x000000017272d824 */ /* 0x100fe200078e0a27 */
[----:B------:R-:W-:Y:S01]  /*e020*/  ISETP.GT.U32.AND P5, PT, R39, R2, PT ;  /* 0x000000022700720c */ /* 0x000fe20003fa4070 */
[--C-:B------:R-:W-:Y:S01]  /*e030*/  @!P1 IMAD.IADD R217, R217, 0x1, -R39.reuse ;  /* 0x00000001d9d99824 */ /* 0x100fe200078e0a27 */
[C---:B------:R-:W-:Y:S01]  /*e040*/  ISETP.GT.U32.AND P1, PT, R39.reuse, R245, PT ;  /* 0x000000f52700720c */ /* 0x040fe20003f24070 */
[--C-:B------:R-:W-:Y:S01]  /*e050*/  @!P0 IMAD.IADD R90, R90, 0x1, -R39.reuse ;  /* 0x000000015a5a8824 */ /* 0x100fe200078e0a27 */
[----:B------:R-:W-:Y:S01]  /*e060*/  ISETP.GT.U32.AND P0, PT, R39, R246, PT ;  /* 0x000000f62700720c */ /* 0x000fe20003f04070 */
[--C-:B------:R-:W-:Y:S01]  /*e070*/  @!P3 IMAD.IADD R235, R235, 0x1, -R39.reuse ;  /* 0x00000001ebebb824 */ /* 0x100fe200078e0a27 */
[C---:B------:R-:W-:Y:S01]  /*e080*/  ISETP.GT.U32.AND P3, PT, R39.reuse, R4, PT ;  /* 0x000000042700720c */ /* 0x040fe20003f64070 */
[--C-:B------:R-:W-:Y:S01]  /*e090*/  @!P6 IMAD.IADD R40, R40, 0x1, -R39.reuse ;  /* 0x000000012828e824 */ /* 0x100fe200078e0a27 */
[----:B------:R-:W-:Y:S01]  /*e0a0*/  ISETP.GT.U32.AND P6, PT, R39, R8, PT ;  /* 0x000000082700720c */ /* 0x000fe20003fc4070 */
[----:B------:R-:W-:-:S02]  /*e0b0*/  @!P4 IMAD.IADD R77, R77, 0x1, -R39 ;  /* 0x000000014d4dc824 */ /* 0x000fc400078e0a27 */
        /* <DEDUP_REMOVED lines=12> */
[----:B------:R-:W3:Y:S01]  /*e180*/  LDL R39, [R1+0xd68] ;  /* 0x000d680001277983 */ /* 0x000ee20000100800 */
[----:B------:R-:W-:Y:S02]  /*e190*/  @!P4 IMAD.MOV R114, RZ, RZ, -R114 ;  /* 0x000000ffff72c224 */ /* 0x000fe400078e0a72 */
[----:B------:R-:W-:Y:S02]  /*e1a0*/  @!P2 IMAD.MOV R217, RZ, RZ, -R217 ;  /* 0x000000ffffd9a224 */ /* 0x000fe400078e0ad9 */
[----:B------:R-:W-:Y:S01]  /*e1b0*/  @!P5 IMAD.MOV R90, RZ, RZ, -R90 ;  /* 0x000000ffff5ad224 */ /* 0x000fe200078e0a5a */
[----:B---3--:R-:W-:Y:S02]  /*e1c0*/  ISETP.GE.AND P1, PT, R39, RZ, PT ;  /* 0x000000ff2700720c */ /* 0x008fe40003f26270 */
[----:B------:R-:W-:-:S05]  /*e1d0*/  IABS R39, c[0x0][0x17c] ;  /* 0x00005f0000277a13 */ /* 0x000fca0000000000 */
[--C-:B------:R-:W-:Y:S01]  /*e1e0*/  @!P0 IMAD.IADD R246, R246, 0x1, -R39.reuse ;  /* 0x00000001f6f68824 */ /* 0x100fe200078e0a27 */
[----:B--2---:R-:W-:Y:S01]  /*e1f0*/  ISETP.GE.AND P0, PT, R7, RZ, PT ;  /* 0x000000ff0700720c */ /* 0x004fe20003f06270 */
[----:B------:R-:W-:Y:S01]  /*e200*/  @!P3 IMAD.IADD R4, R4, 0x1, -R39 ;  /* 0x000000010404b824 */ /* 0x000fe200078e0a27 */
[----:B------:R-:W-:Y:S02]  /*e210*/  ISETP.GE.AND P3, PT, R3, RZ, PT ;  /* 0x000000ff0300720c */ /* 0x000fe40003f66270 */
[C---:B------:R-:W-:Y:S01]  /*e220*/  ISETP.GT.U32.AND P4, PT, R39.reuse, R22, PT ;  /* 0x000000162700720c */ /* 0x040fe20003f84070 */
[----:B------:R-:W-:Y:S01]  /*e230*/  @!P1 IMAD.MOV R235, RZ, RZ, -R235 ;  /* 0x000000ffffeb9224 */ /* 0x000fe200078e0aeb */
[C---:B------:R-:W-:Y:S02]  /*e240*/  ISETP.GT.U32.AND P2, PT, R39.reuse, R2, PT ;  /* 0x000000022700720c */ /* 0x040fe40003f44070 */
[C---:B------:R-:W-:Y:S02]  /*e250*/  ISETP.GT.U32.AND P5, PT, R39.reuse, R245, PT ;  /* 0x000000f52700720c */ /* 0x040fe40003fa4070 */
[----:B------:R-:W-:-:S03]  /*e260*/  ISETP.GT.U32.AND P1, PT, R39, R246, PT ;  /* 0x000000f62700720c */ /* 0x000fc60003f24070 */
[----:B------:R-:W-:Y:S01]  /*e270*/  @!P0 IMAD.MOV R40, RZ, RZ, -R40 ;  /* 0x000000ffff288224 */ /* 0x000fe200078e0a28 */
[C---:B------:R-:W-:Y:S01]  /*e280*/  ISETP.GT.U32.AND P0, PT, R39.reuse, R4, PT ;  /* 0x000000042700720c */ /* 0x040fe20003f04070 */
[----:B------:R-:W-:Y:S02]  /*e290*/  @!P6 IMAD.IADD R8, R8, 0x1, -R39 ;  /* 0x000000010808e824 */ /* 0x000fe400078e0a27 */
[----:B------:R-:W-:Y:S01]  /*e2a0*/  @!P3 IMAD.MOV R77, RZ, RZ, -R77 ;  /* 0x000000ffff4db224 */ /* 0x000fe200078e0a4d */
[----:B------:R-:W-:Y:S01]  /*e2b0*/  @!P4 IADD3 R22, R22, -R39, RZ ;  /* 0x800000271616c210 */ /* 0x000fe20007ffe0ff */
[--C-:B------:R-:W-:Y:S01]  /*e2c0*/  @!P2 IMAD.IADD R2, R2, 0x1, -R39.reuse ;  /* 0x000000010202a824 */ /* 0x100fe200078e0a27 */
[----:B------:R-:W-:Y:S01]  /*e2d0*/  ISETP.GT.U32.AND P6, PT, R39, R8, PT ;  /* 0x000000082700720c */ /* 0x000fe20003fc4070 */
[--C-:B------:R-:W-:Y:S01]  /*e2e0*/  @!P5 IMAD.IADD R245, R245, 0x1, -R39.reuse ;  /* 0x00000001f5f5d824 */ /* 0x100fe200078e0a27 */
[C---:B------:R-:W-:Y:S01]  /*e2f0*/  ISETP.GT.U32.AND P3, PT, R39.reuse, R37, PT ;  /* 0x000000252700720c */ /* 0x040fe20003f64070 */
[----:B------:R-:W-:Y:S01]  /*e300*/  @!P1 IMAD.IADD R246, R246, 0x1, -R39 ;  /* 0x00000001f6f69824 */ /* 0x000fe200078e0a27 */
[----:B------:R-:W-:-:S02]  /*e310*/  ISETP.GT.U32.AND P4, PT, R39, R53, PT ;  /* 0x000000352700720c */ /* 0x000fc40003f84070 */
[C---:B------:R-:W-:Y:S01]  /*e320*/  ISETP.GT.U32.AND P2, PT, R39.reuse, R56, PT ;  /* 0x000000382700720c */ /* 0x040fe20003f44070 */
[----:B------:R-:W-:Y:S01]  /*e330*/  @!P0 IMAD.IADD R4, R4, 0x1, -R39 ;  /* 0x0000000104048824 */ /* 0x000fe200078e0a27 */
[C---:B------:R-:W-:Y:S02]  /*e340*/  ISETP.GT.U32.AND P5, PT, R39.reuse, R58, PT ;  /* 0x0000003a2700720c */ /* 0x040fe40003fa4070 */
[----:B------:R-:W-:Y:S02]  /*e350*/  ISETP.GT.U32.AND P1, PT, R39, R60, PT ;  /* 0x0000003c2700720c */ /* 0x000fe40003f24070 */
[----:B------:R-:W2:Y:S02]  /*e360*/  LDL R39, [R1+0xd5c] ;  /* 0x000d5c0001277983 */ /* 0x000ea40000100800 */
[----:B--2---:R-:W-:Y:S02]  /*e370*/  ISETP.GE.AND P0, PT, R39, RZ, PT ;  /* 0x000000ff2700720c */ /* 0x004fe40003f06270 */
[----:B------:R-:W-:-:S05]  /*e380*/  IABS R39, c[0x0][0x17c] ;  /* 0x00005f0000277a13 */ /* 0x000fca0000000000 */
[----:B------:R-:W-:Y:S02]  /*e390*/  @!P6 IMAD.IADD R8, R8, 0x1, -R39 ;  /* 0x000000010808e824 */ /* 0x000fe400078e0a27 */
[----:B------:R-:W2:Y:S02]  /*e3a0*/  LDL R39, [R1+0xd58] ;  /* 0x000d580001277983 */ /* 0x000ea40000100800 */
[----:B--2---:R-:W-:Y:S02]  /*e3b0*/  ISETP.GE.AND P6, PT, R39, RZ, PT ;  /* 0x000000ff2700720c */ /* 0x004fe40003fc6270 */
[----:B------:R-:W-:-:S05]  /*e3c0*/  IABS R39, c[0x0][0x17c] ;  /* 0x00005f0000277a13 */ /* 0x000fca0000000000 */
[----:B------:R-:W-:Y:S02]  /*e3d0*/  @!P3 IMAD.IADD R37, R37, 0x1, -R39 ;  /* 0x000000012525b824 */ /* 0x000fe400078e0a27 */
[----:B------:R-:W2:Y:S01]  /*e3e0*/  LDL R39, [R1+0xd54] ;  /* 0x000d540001277983 */ /* 0x000ea20000100800 */
[----:B------:R-:W-:-:S05]  /*e3f0*/  IMAD.MOV.U32 R7, RZ, RZ, 0x3f ;  /* 0x0000003fff077424 */ /* 0x000fca00078e00ff */
[----:B------:R-:W-:Y:S02]  /*e400*/  IADD3 R3, R7, c[0x0][0x180], RZ ;  /* 0x0000600007037a10 */ /* 0x000fe40007ffe0ff */
[----:B------:R-:W3:Y:S01]  /*e410*/  LDL R7, [R1+0xd48] ;  /* 0x000d480001077983 */ /* 0x000ee20000100800 */
[----:B--2---:R-:W-:Y:S02]  /*e420*/  ISETP.GE.AND P3, PT, R39, RZ, PT ;  /* 0x000000ff2700720c */ /* 0x004fe40003f66270 */
[----:B------:R-:W-:-:S05]  /*e430*/  IABS R39, c[0x0][0x17c] ;  /* 0x00005f0000277a13 */ /* 0x000fca0000000000 */
[----:B------:R-:W-:Y:S02]  /*e440*/  @!P4 IMAD.IADD R53, R53, 0x1, -R39 ;  /* 0x000000013535c824 */ /* 0x000fe400078e0a27 */
[----:B------:R-:W2:Y:S01]  /*e450*/  LDL R39, [R1+0xd50] ;  /* 0x000d500001277983 */ /* 0x000ea20000100800 */
[----:B------:R-:W-:-:S03]  /*e460*/  @!P0 IADD3 R22, -R22, RZ, RZ ;  /* 0x000000ff16168210 */ /* 0x000fc60007ffe1ff */
[----:B------:R-:W-:Y:S02]  /*e470*/  @!P3 IMAD.MOV R245, RZ, RZ, -R245 ;  /* 0x000000fffff5b224 */ /* 0x000fe400078e0af5 */
[----:B------:R-:W-:Y:S01]  /*e480*/  @!P6 IMAD.MOV R2, RZ, RZ, -R2 ;  /* 0x000000ffff02e224 */ /* 0x000fe200078e0a02 */
[----:B--2---:R-:W-:Y:S02]  /*e490*/  ISETP.GE.AND P4, PT, R39, RZ, PT ;  /* 0x000000ff2700720c */ /* 0x004fe40003f86270 */
[----:B------:R-:W-:-:S05]  /*e4a0*/  IABS R39, c[0x0][0x17c] ;  /* 0x00005f0000277a13 */ /* 0x000fca0000000000 */
[--C-:B------:R-:W-:Y:S01]  /*e4b0*/  @!P2 IMAD.IADD R56, R56, 0x1, -R39.reuse ;  /* 0x000000013838a824 */ /* 0x100fe200078e0a27 */
[----:B---3--:R-:W-:Y:S01]  /*e4c0*/  ISETP.GE.AND P2, PT, R7, RZ, PT ;  /* 0x000000ff0700720c */ /* 0x008fe20003f46270 */
[--C-:B------:R-:W-:Y:S02]  /*e4d0*/  @!P5 IMAD.IADD R58, R58, 0x1, -R39.reuse ;  /* 0x000000013a3ad824 */ /* 0x100fe400078e0a27 */
[----:B------:R-:W-:Y:S01]  /*e4e0*/  @!P1 IMAD.IADD R60, R60, 0x1, -R39 ;  /* 0x000000013c3c9824 */ /* 0x000fe200078e0a27 */
[C---:B------:R-:W-:Y:S01]  /*e4f0*/  ISETP.GT.U32.AND P1, PT, R39.reuse, R53, PT ;  /* 0x000000352700720c */ /* 0x040fe20003f24070 */
[----:B------:R-:W-:Y:S01]  /*e500*/  @!P4 IMAD.MOV R246, RZ, RZ, -R246 ;  /* 0x000000fffff6c224 */ /* 0x000fe200078e0af6 */
[----:B------:R-:W-:Y:S02]  /*e510*/  ISETP.GE.AND P5, PT, R252, RZ, PT ;  /* 0x000000fffc00720c */ /* 0x000fe40003fa6270 */
[C---:B------:R-:W-:Y:S02]  /*e520*/  ISETP.GT.U32.AND P0, PT, R39.reuse, R37, PT ;  /* 0x000000252700720c */ /* 0x040fe40003f04070 */
[----:B------:R-:W-:-:S03]  /*e530*/  ISETP.GT.U32.AND P4, PT, R39, R58, PT ;  /* 0x0000003a2700720c */ /* 0x000fc60003f84070 */
[----:B------:R-:W-:Y:S01]  /*e540*/  @!P2 IMAD.MOV R4, RZ, RZ, -R4 ;  /* 0x000000ffff04a224 */ /* 0x000fe200078e0a04 */
[C---:B------:R-:W-:Y:S02]  /*e550*/  ISETP.GT.U32.AND P2, PT, R39.reuse, R185, PT ;  /* 0x000000b92700720c */ /* 0x040fe40003f44070 */
[----:B------:R-:W-:Y:S01]  /*e560*/  ISETP.GT.U32.AND P3, PT, R39, R56, PT ;  /* 0x000000382700720c */ /* 0x000fe20003f64070 */
[--C-:B------:R-:W-:Y:S01]  /*e570*/  @!P1 IMAD.IADD R53, R53, 0x1, -R39.reuse ;  /* 0x0000000135359824 */ /* 0x100fe200078e0a27 */
[C---:B------:R-:W-:Y:S01]  /*e580*/  ISETP.GT.U32.AND P1, PT, R39.reuse, R247, PT ;  /* 0x000000f72700720c */ /* 0x040fe20003f24070 */
[----:B------:R-:W-:Y:S01]  /*e590*/  @!P5 IMAD.MOV R8, RZ, RZ, -R8 ;  /* 0x000000ffff08d224 */ /* 0x000fe200078e0a08 */
[----:B------:R-:W-:Y:S01]  /*e5a0*/  ISETP.GT.U32.AND P5, PT, R39, R187, PT ;  /* 0x000000bb2700720c */ /* 0x000fe20003fa4070 */
[--C-:B------:R-:W-:Y:S01]  /*e5b0*/  @!P0 IMAD.IADD R37, R37, 0x1, -R39.reuse ;  /* 0x0000000125258824 */ /* 0x100fe200078e0a27 */
[----:B------:R-:W-:Y:S01]  /*e5c0*/  ISETP.GT.U32.AND P0, PT, R39, R222, PT ;  /* 0x000000de2700720c */ /* 0x000fe20003f04070 */
[----:B------:R-:W-:Y:S01]  /*e5d0*/  @!P4 IMAD.IADD R58, R58, 0x1, -R39 ;  /* 0x000000013a3ac824 */ /* 0x000fe200078e0a27 */
[----:B------:R-:W-:-:S02]  /*e5e0*/  ISETP.GE.AND P4, PT, R251, RZ, PT ;  /* 0x000000fffb00720c */ /* 0x000fc40003f86270 */
[----:B------:R-:W2:Y:S01]  /*e5f0*/  S2R R251, SR_TID.X ;  /* 0x0000000000fb7919 */ /* 0x000ea20000002100 */
[----:B------:R-:W-:Y:S02]  /*e600*/  @!P2 IADD3 R185, R185, -R39, RZ ;  /* 0x80000027b9b9a210 */ /* 0x000fe40007ffe0ff */
[----:B------:R-:W-:Y:S01]  /*e610*/  ISETP.GE.AND P2, PT, R250, RZ, PT ;  /* 0x000000fffa00720c */ /* 0x000fe20003f46270 */
[--C-:B------:R-:W-:Y:S01]  /*e620*/  @!P3 IMAD.IADD R56, R56, 0x1, -R39.reuse ;  /* 0x000000013838b824 */ /* 0x100fe200078e0a27 */
[C---:B------:R-:W-:Y:S02]  /*e630*/  ISETP.GT.U32.AND P3, PT, R39.reuse, R248, PT ;  /* 0x000000f82700720c */ /* 0x040fe40003f64070 */
[----:B------:R-:W-:Y:S01]  /*e640*/  ISETP.GT.U32.AND P6, PT, R39, R60, PT ;  /* 0x0000003c2700720c */ /* 0x000fe20003fc4070 */
[--C-:B------:R-:W-:Y:S01]  /*e650*/  @!P1 IMAD.IADD R247, R247, 0x1, -R39.reuse ;  /* 0x00000001f7f79824 */ /* 0x100fe200078e0a27 */
[----:B------:R-:W-:Y:S01]  /*e660*/  ISETP.GE.AND P1, PT, R62, RZ, PT ;  /* 0x000000ff3e00720c */ /* 0x000fe20003f26270 */
[----:B------:R-:W-:-:S02]  /*e670*/  @!P5 IMAD.IADD R187, R187, 0x1, -R39 ;  /* 0x00000001bbbbd824 */ /* 0x000fc400078e0a27 */
[----:B------:R-:W-:Y:S01]  /*e680*/  @!P0 IMAD.IADD R222, R222, 0x1, -R39 ;  /* 0x00000001dede8824 */ /* 0x000fe200078e0a27 */
[----:B------:R-:W-:Y:S02]  /*e690*/  ISETP.GE.AND P0, PT, R64, RZ, PT ;  /* 0x000000ff4000720c */ /* 0x000fe40003f06270 */
[----:B------:R-:W-:Y:S01]  /*e6a0*/  ISETP.GE.AND P5, PT, R191, RZ, PT ;  /* 0x000000ffbf00720c */ /* 0x000fe20003fa6270 */
[----:B------:R-:W-:Y:S01]  /*e6b0*/  @!P2 IMAD.MOV R53, RZ, RZ, -R53 ;  /* 0x000000ffff35a224 */ /* 0x000fe200078e0a35 */
[C---:B------:R-:W-:Y:S01]  /*e6c0*/  ISETP.GT.U32.AND P2, PT, R39.reuse, R187, PT ;  /* 0x000000bb2700720c */ /* 0x040fe20003f44070 */
[--C-:B------:R-:W-:Y:S01]  /*e6d0*/  @!P3 IMAD.IADD R248, R248, 0x1, -R39.reuse ;  /* 0x00000001f8f8b824 */ /* 0x100fe200078e0a27 */
[----:B------:R-:W-:Y:S01]  /*e6e0*/  ISETP.GT.U32.AND P3, PT, R39, R185, PT ;  /* 0x000000b92700720c */ /* 0x000fe20003f64070 */
[----:B------:R-:W-:Y:S02]  /*e6f0*/  @!P6 IMAD.IADD R60, R60, 0x1, -R39 ;  /* 0x000000013c3ce824 */ /* 0x000fe400078e0a27 */
[----:B------:R-:W-:-:S02]  /*e700*/  @!P4 IMAD.MOV R37, RZ, RZ, -R37 ;  /* 0x000000ffff25c224 */ /* 0x000fc400078e0a25 */
[----:B------:R-:W-:Y:S01]  /*e710*/  @!P1 IMAD.MOV R60, RZ, RZ, -R60 ;  /* 0x000000ffff3c9224 */ /* 0x000fe200078e0a3c */
[----:B--2---:R-:W-:Y:S02]  /*e720*/  SHF.R.U32.HI R191, RZ, 0x6, R251 ;  /* 0x00000006ffbf7819 */ /* 0x004fe400000116fb */
[C---:B------:R-:W-:Y:S01]  /*e730*/  ISETP.GT.U32.AND P1, PT, R39.reuse, R249, PT ;  /* 0x000000f92700720c */ /* 0x040fe20003f24070 */
[----:B------:R-:W-:Y:S01]  /*e740*/  @!P0 IMAD.MOV R58, RZ, RZ, -R58 ;  /* 0x000000ffff3a8224 */ /* 0x000fe200078e0a3a */
[C---:B------:R-:W-:Y:S01]  /*e750*/  ISETP.GT.U32.AND P4, PT, R39.reuse, R222, PT ;  /* 0x000000de2700720c */ /* 0x040fe20003f84070 */
[----:B------:R-:W-:Y:S01]  /*e760*/  @!P5 IMAD.MOV R56, RZ, RZ, -R56 ;  /* 0x000000ffff38d224 */ /* 0x000fe200078e0a38 */
[----:B------:R-:W-:Y:S02]  /*e770*/  ISETP.GT.U32.AND P0, PT, R39, R248, PT ;  /* 0x000000f82700720c */ /* 0x000fe40003f04070 */
[----:B------:R-:W-:Y:S02]  /*e780*/  ISETP.GT.AND P6, PT, R3, 0x3f, PT ;  /* 0x0000003f0300780c */ /* 0x000fe40003fc4270 */
[----:B------:R-:W-:-:S02]  /*e790*/  ISETP.GT.U32.AND P5, PT, R39, R247, PT ;  /* 0x000000f72700720c */ /* 0x000fc40003fa4070 */
[----:B------:R-:W-:Y:S02]  /*e7a0*/  SGXT.U32 R191, R191, 0x1 ;  /* 0x00000001bfbf781a */ /* 0x000fe40000000000 */
[----:B------:R-:W-:Y:S01]  /*e7b0*/  @!P2 IADD3 R187, R187, -R39, RZ ;  /* 0x80000027bbbba210 */ /* 0x000fe20007ffe0ff */
[--C-:B------:R-:W-:Y:S01]  /*e7c0*/  @!P3 IMAD.IADD R185, R185, 0x1, -R39.reuse ;  /* 0x00000001b9b9b824 */ /* 0x100fe200078e0a27 */
[----:B------:R-:W-:Y:S02]  /*e7d0*/  ISETP.GE.AND P2, PT, R66, RZ, PT ;  /* 0x000000ff4200720c */ /* 0x000fe40003f46270 */
[C---:B------:R-:W-:Y:S02]  /*e7e0*/  ISETP.GE.AND P3, PT, R191.reuse, c[0x0][0x180], PT ;  /* 0x00006000bf007a0c */ /* 0x040fe40003f66270 */
[----:B------:R-:W-:Y:S02]  /*e7f0*/  SEL R7, RZ, 0x4, !P6 ;  /* 0x00000004ff077807 */ /* 0x000fe40007000000 */
[----:B------:R-:W-:Y:S01]  /*e800*/  LOP3.LUT R64, R191, 0x4, RZ, 0xfc, !PT ;  /* 0x00000004bf407812 */ /* 0x000fe200078efcff */
[----:B------:R-:W-:Y:S01]  /*e810*/  @!P1 IMAD.IADD R249, R249, 0x1, -R39 ;  /* 0x00000001f9f99824 */ /* 0x000fe200078e0a27 */
[----:B------:R-:W-:-:S02]  /*e820*/  SEL R250, R7, RZ, !P3 ;  /* 0x000000ff07fa7207 */ /* 0x000fc40005800000 */
[----:B------:R-:W-:Y:S02]  /*e830*/  LOP3.LUT R62, R191, 0x8, RZ, 0xfc, !PT ;  /* 0x00000008bf3e7812 */ /* 0x000fe400078efcff */
[----:B------:R-:W-:Y:S01]  /*e840*/  ISETP.GE.AND P3, PT, R6, RZ, PT ;  /* 0x000000ff0600720c */ /* 0x000fe20003f66270 */
[--C-:B------:R-:W-:Y:S01]  /*e850*/  @!P4 IMAD.IADD R222, R222, 0x1, -R39.reuse ;  /* 0x00000001dedec824 */ /* 0x100fe200078e0a27 */
[----:B------:R-:W-:Y:S01]  /*e860*/  ISETP.GE.AND P1, PT, R41, RZ, PT ;  /* 0x000000ff2900720c */ /* 0x000fe20003f26270 */
[----:B------:R-:W2:Y:S01]  /*e870*/  LDL.LU R6, [R1+0x20] ;  /* 0x0000200001067983 */ /* 0x000ea20000300800 */
[----:B------:R-:W-:Y:S01]  /*e880*/  ISETP.GE.AND P4, PT, R64, c[0x0][0x180], PT ;  /* 0x0000600040007a0c */ /* 0x000fe20003f86270 */
[--C-:B------:R-:W-:Y:S02]  /*e890*/  @!P0 IMAD.IADD R248, R248, 0x1, -R39.reuse ;  /* 0x00000001f8f88824 */ /* 0x100fe400078e0a27 */
[----:B------:R-:W3:Y:S01]  /*e8a0*/  LDL.LU R41, [R1+0x1c] ;  /* 0x00001c0001297983 */ /* 0x000ee20000300800 */
[----:B------:R-:W-:Y:S01]  /*e8b0*/  @!P5 IMAD.IADD R247, R247, 0x1, -R39 ;  /* 0x00000001f7f7d824 */ /* 0x000fe200078e0a27 */
[----:B------:R-:W-:-:S02]  /*e8c0*/  ISETP.GE.AND P0, PT, R48, RZ, PT ;  /* 0x000000ff3000720c */ /* 0x000fc40003f06270 */
[----:B------:R-:W4:Y:S01]  /*e8d0*/  LDL.LU R66, [R1+0x18] ;  /* 0x0000180001427983 */ /* 0x000f220000300800 */
[----:B------:R-:W-:Y:S01]  /*e8e0*/  ISETP.GE.AND P5, PT, R62, c[0x0][0x180], PT ;  /* 0x000060003e007a0c */ /* 0x000fe20003fa6270 */
[----:B------:R-:W-:Y:S02]  /*e8f0*/  @!P2 IMAD.MOV R185, RZ, RZ, -R185 ;  /* 0x000000ffffb9a224 */ /* 0x000fe400078e0ab9 */
[----:B------:R-:W2:Y:S01]  /*e900*/  LDL.LU R64, [R1+0x14] ;  /* 0x0000140001407983 */ /* 0x000ea20000300800 */
[----:B------:R-:W-:-:S03]  /*e910*/  ISETP.GT.U32.AND P2, PT, R39, R249, PT ;  /* 0x000000f92700720c */ /* 0x000fc60003f44070 */
[----:B------:R-:W2:Y:S04]  /*e920*/  LDL.LU R48, [R1+0x10] ;  /* 0x0000100001307983 */ /* 0x000ea80000300800 */
[----:B------:R-:W2:Y:S04]  /*e930*/  LDL.LU R62, [R1+0xc] ;  /* 0x00000c00013e7983 */ /* 0x000ea80000300800 */
[----:B------:R-:W2:Y:S04]  /*e940*/  LDL.LU R252, [R1+0x8] ;  /* 0x0000080001fc7983 */ /* 0x000ea80000300800 */
[----:B------:R-:W2:Y:S01]  /*e950*/  LDL R39, [R1+0xd18] ;  /* 0x000d180001277983 */ /* 0x000ea20000100800 */
[----:B------:R-:W-:Y:S01]  /*e960*/  @!P1 IMAD.MOV R222, RZ, RZ, -R222 ;  /* 0x000000ffffde9224 */ /* 0x000fe200078e0ade */
[----:B------:R-:W-:Y:S01]  /*e970*/  ISETP.GE.AND P1, PT, R68, RZ, PT ;  /* 0x000000ff4400720c */ /* 0x000fe20003f26270 */
[----:B------:R-:W-:Y:S01]  /*e980*/  @!P0 IMAD.MOV R187, RZ, RZ, -R187 ;  /* 0x000000ffffbb8224 */ /* 0x000fe200078e0abb */
[----:B------:R-:W-:-:S02]  /*e990*/  SEL R251, R7, RZ, !P4 ;  /* 0x000000ff07fb7207 */ /* 0x000fc40006000000 */
[----:B------:R-:W-:Y:S02]  /*e9a0*/  ISETP.NE.U32.AND P4, PT, R250, RZ, PT ;  /* 0x000000fffa00720c */ /* 0x000fe40003f85070 */
[----:B------:R-:W-:Y:S02]  /*e9b0*/  SEL R250, R7, RZ, !P5 ;  /* 0x000000ff07fa7207 */ /* 0x000fe40006800000 */
[----:B-1----:R-:W-:Y:S01]  /*e9c0*/  LOP3.LUT R68, R191, 0xc, RZ, 0xfc, !PT ;  /* 0x0000000cbf447812 */ /* 0x002fe200078efcff */
[----:B------:R-:W-:Y:S01]  /*e9d0*/  @!P3 IMAD.MOV R247, RZ, RZ, -R247 ;  /* 0x000000fffff7b224 */ /* 0x000fe200078e0af7 */
[----:B------:R-:W-:Y:S02]  /*e9e0*/  ISETP.NE.U32.AND P3, PT, R251, RZ, PT ;  /* 0x000000fffb00720c */ /* 0x000fe40003f65070 */
[----:B------:R-:W3:Y:S01]  /*e9f0*/  LDL.LU R251, [R1+0x4] ;  /* 0x0000040001fb7983 */ /* 0x000ee20000300800 */
[----:B------:R-:W-:-:S03]  /*ea00*/  ISETP.NE.U32.AND P5, PT, R250, RZ, PT ;  /* 0x000000fffa00720c */ /* 0x000fc60003fa5070 */
[----:B------:R-:W3:Y:S01]  /*ea10*/  LDL.LU R250, [R1] ;  /* 0x0000000001fa7983 */ /* 0x000ee20000300800 */
[----:B--2---:R-:W-:Y:S02]  /*ea20*/  ISETP.GE.AND P0, PT, R39, RZ, PT ;  /* 0x000000ff2700720c */ /* 0x004fe40003f06270 */
[----:B------:R-:W-:-:S05]  /*ea30*/  IABS R39, c[0x0][0x17c] ;  /* 0x00005f0000277a13 */ /* 0x000fca0000000000 */
[----:B------:R-:W-:Y:S01]  /*ea40*/  @!P2 IMAD.IADD R249, R249, 0x1, -R39 ;  /* 0x00000001f9f9a824 */ /* 0x000fe200078e0a27 */
[----:B------:R-:W-:Y:S02]  /*ea50*/  LOP3.LUT R39, R191, 0x10, RZ, 0xfc, !PT ;  /* 0x00000010bf277812 */ /* 0x000fe400078efcff */
[----:B------:R-:W-:Y:S02]  /*ea60*/  ISETP.NE.AND P2, PT, RZ, c[0x0][0x17c], PT ;  /* 0x00005f00ff007a0c */ /* 0x000fe40003f45270 */
[----:B------:R-:W-:Y:S02]  /*ea70*/  @!P1 IADD3 R249, -R249, RZ, RZ ;  /* 0x000000fff9f99210 */ /* 0x000fe40007ffe1ff */
[----:B------:R-:W-:Y:S02]  /*ea80*/  ISETP.GE.AND P1, PT, R39, c[0x0][0x180], PT ;  /* 0x0000600027007a0c */ /* 0x000fe40003f26270 */
[----:B------:R-:W-:Y:S02]  /*ea90*/  LOP3.LUT R39, RZ, c[0x0][0x17c], RZ, 0x33, !PT ;  /* 0x00005f00ff277a12 */ /* 0x000fe400078e33ff */
[----:B------:R-:W-:-:S02]  /*eaa0*/  LOP3.LUT R191, R191, 0x14, RZ, 0xfc, !PT ;  /* 0x00000014bfbf7812 */ /* 0x000fc400078efcff */
[C---:B------:R-:W-:Y:S01]  /*eab0*/  SEL R6, R39.reuse, R6, !P2 ;  /* 0x0000000627067207 */ /* 0x040fe20005000000 */
[----:B------:R-:W-:Y:S01]  /*eac0*/  @!P0 IMAD.MOV R248, RZ, RZ, -R248 ;  /* 0x000000fffff88224 */ /* 0x000fe200078e0af8 */
[C---:B---3--:R-:W-:Y:S02]  /*ead0*/  SEL R41, R39.reuse, R41, !P2 ;  /* 0x0000002927297207 */ /* 0x048fe40005000000 */
[----:B------:R-:W2:Y:S01]  /*eae0*/  LDL.LU R191, [R1+0x1200] ;  /* 0x0012000001bf7983 */ /* 0x000ea20000300800 */
[----:B------:R-:W-:Y:S02]  /*eaf0*/  ISETP.GE.AND P0, PT, R68, c[0x0][0x180], PT ;  /* 0x0000600044007a0c */ /* 0x000fe40003f06270 */
[C---:B----4-:R-:W-:Y:S01]  /*eb00*/  SEL R66, R39.reuse, R66, !P2 ;  /* 0x0000004227427207 */ /* 0x050fe20005000000 */
[----:B------:R-:W3:Y:S01]  /*eb10*/  LDL.LU R68, [R1+0x11fc] ;  /* 0x0011fc0001447983 */ /* 0x000ee20000300800 */
[----:B------:R-:W-:-:S03]  /*eb20*/  SEL R64, R39, R64, !P2 ;  /* 0x0000004027407207 */ /* 0x000fc60005000000 */
[----:B------:R1:W-:Y:S01]  /*eb30*/  STL [R1+0x20], R6 ;  /* 0x0000200601007387 */ /* 0x0003e20000100800 */
[C---:B------:R-:W-:Y:S02]  /*eb40*/  SEL R48, R39.reuse, R48, !P2 ;  /* 0x0000003027307207 */ /* 0x040fe40005000000 */
[C---:B------:R-:W-:Y:S01]  /*eb50*/  SEL R62, R39.reuse, R62, !P2 ;  /* 0x0000003e273e7207 */ /* 0x040fe20005000000 */
[----:B-1----:R-:W4:Y:S04]  /*eb60*/  LDL.LU R6, [R1+0x11f8] ;  /* 0x0011f80001067983 */ /* 0x002f280000300800 */
[----:B------:R1:W-:Y:S01]  /*eb70*/  STL [R1+0x1c], R41 ;  /* 0x00001c2901007387 */ /* 0x0003e20000100800 */
[C---:B------:R-:W-:Y:S02]  /*eb80*/  SEL R252, R39.reuse, R252, !P2 ;  /* 0x000000fc27fc7207 */ /* 0x040fe40005000000 */
[C---:B------:R-:W-:Y:S01]  /*eb90*/  SEL R0, R39.reuse, R0, !P2 ;  /* 0x0000000027007207 */ /* 0x040fe20005000000 */
[----:B-1----:R-:W2:Y:S04]  /*eba0*/  LDL.LU R41, [R1+0x11f4] ;  /* 0x0011f40001297983 */ /* 0x002ea80000300800 */
[----:B------:R1:W-:Y:S04]  /*ebb0*/  STL [R1+0x18], R66 ;  /* 0x0000184201007387 */ /* 0x0003e80000100800 */
        /* <DEDUP_REMOVED lines=9> */
[----:B------:R1:W-:Y:S02]  /*ec50*/  STL [R1], R0 ;  /* 0x0000000001007387 */ /* 0x0003e40000100800 */
[----:B-1----:R-:W-:-:S05]  /*ec60*/  SEL R0, R39, R18, !P2 ;  /* 0x0000001227007207 */ /* 0x002fca0005000000 */
[----:B------:R1:W-:Y:S02]  /*ec70*/  STL [R1+0x1d0], R0 ;  /* 0x0001d00001007387 */ /* 0x0003e40000100800 */
[----:B-1----:R-:W-:-:S05]  /*ec80*/  SEL R0, R39, R128, !P2 ;  /* 0x0000008027007207 */ /* 0x002fca0005000000 */
[----:B------:R1:W-:Y:S01]  /*ec90*/  STL [R1+0x1d4], R0 ;  /* 0x0001d40001007387 */ /* 0x0003e20000100800 */
[C---:B------:R-:W-:Y:S02]  /*eca0*/  SEL R18, R39.reuse, R134, !P2 ;  /* 0x0000008627127207 */ /* 0x040fe40005000000 */
[----:B-1----:R-:W-:-:S05]  /*ecb0*/  SEL R0, R39, R132, !P2 ;  /* 0x0000008427007207 */ /* 0x002fca0005000000 */
[----:B------:R1:W-:Y:S04]  /*ecc0*/  STL [R1+0x1d8], R0 ;  /* 0x0001d80001007387 */ /* 0x0003e80000100800 */
[----:B------:R1:W-:Y:S02]  /*ecd0*/  STL [R1+0x1dc], R18 ;  /* 0x0001dc1201007387 */ /* 0x0003e40000100800 */
[C---:B-1----:R-:W-:Y:S02]  /*ece0*/  SEL R0, R39.reuse, R38, !P2 ;  /* 0x0000002627007207 */ /* 0x042fe40005000000 */
[----:B------:R-:W-:-:S03]  /*ecf0*/  SEL R18, R39, R148, !P2 ;  /* 0x0000009427127207 */ /* 0x000fc60005000000 */
[----:B------:R1:W-:Y:S04]  /*ed00*/  STL [R1+0x1e0], R0 ;  /* 0x0001e00001007387 */ /* 0x0003e80000100800 */
[----:B------:R1:W-:Y:S02]  /*ed10*/  STL [R1+0x1e4], R18 ;  /* 0x0001e41201007387 */ /* 0x0003e40000100800 */
[C---:B-1----:R-:W-:Y:S02]  /*ed20*/  SEL R0, R39.reuse, R19, !P2 ;  /* 0x0000001327007207 */ /* 0x042fe40005000000 */
[C---:B------:R-:W-:Y:S02]  /*ed30*/  SEL R19, R39.reuse, R152, !P2 ;  /* 0x0000009827137207 */ /* 0x040fe40005000000 */
[C---:B------:R-:W-:Y:S01]  /*ed40*/  SEL R18, R39.reuse, R154, !P2 ;  /* 0x0000009a27127207 */ /* 0x040fe20005000000 */
[----:B------:R1:W-:Y:S04]  /*ed50*/  STL [R1+0x1e8], R0 ;  /* 0x0001e80001007387 */ /* 0x0003e80000100800 */
[----:B------:R1:W-:Y:S02]  /*ed60*/  STL [R1+0x1ec], R19 ;  /* 0x0001ec1301007387 */ /* 0x0003e40000100800 */
[----:B-1----:R-:W-:-:S02]  /*ed70*/  SEL R0, R39, R156, !P2 ;  /* 0x0000009c27007207 */ /* 0x002fc40005000000 */
[----:B------:R1:W-:Y:S01]  /*ed80*/  STL [R1+0x1f0], R18 ;  /* 0x0001f01201007387 */ /* 0x0003e20000100800 */
[----:B------:R-:W-:-:S03]  /*ed90*/  SEL R19, R39, R158, !P2 ;  /* 0x0000009e27137207 */ /* 0x000fc60005000000 */
[----:B------:R1:W-:Y:S02]  /*eda0*/  STL [R1+0x1f4], R0 ;  /* 0x0001f40001007387 */ /* 0x0003e40000100800 */
[C---:B-1----:R-:W-:Y:S02]  /*edb0*/  SEL R18, R39.reuse, R160, !P2 ;  /* 0x000000a027127207 */ /* 0x042fe40005000000 */
[----:B------:R1:W-:Y:S01]  /*edc0*/  STL [R1+0x1f8], R19 ;  /* 0x0001f81301007387 */ /* 0x0003e20000100800 */
[----:B------:R-:W-:-:S03]  /*edd0*/  SEL R0, R39, R164, !P2 ;  /* 0x000000a427007207 */ /* 0x000fc60005000000 */
[----:B------:R1:W-:Y:S04]  /*ede0*/  STL [R1+0x1fc], R18 ;  /* 0x0001fc1201007387 */ /* 0x0003e80000100800 */
[----:B------:R1:W-:Y:S02]  /*edf0*/  STL [R1+0x200], R0 ;  /* 0x0002000001007387 */ /* 0x0003e40000100800 */
[C---:B-1----:R-:W-:Y:S02]  /*ee00*/  SEL R19, R39.reuse, R174, !P2 ;  /* 0x000000ae27137207 */ /* 0x042fe40005000000 */
[----:B------:R-:W-:-:S03]  /*ee10*/  SEL R18, R39, R166, !P2 ;  /* 0x000000a627127207 */ /* 0x000fc60005000000 */
        /* <DEDUP_REMOVED lines=30> */
[----:B------:R-:W-:Y:S01]  /*f000*/  STL [R1+0x268], R19 ;  /* 0x0002681301007387 */ /* 0x000fe20000100800 */
[----:B------:R-:W-:-:S03]  /*f010*/  SEL R0, R39, R200, !P2 ;  /* 0x000000c827007207 */ /* 0x000fc60005000000 */
[----:B------:R1:W-:Y:S04]  /*f020*/  STL [R1+0x270], R18 ;  /* 0x0002701201007387 */ /* 0x0003e80000100800 */
[----:B------:R3:W-:Y:S01]  /*f030*/  STL [R1+0x278], R0 ;  /* 0x0002780001007387 */ /* 0x0007e20000100800 */
[C---:B-1----:R-:W-:Y:S02]  /*f040*/  SEL R18, R39.reuse, R202, !P2 ;  /* 0x000000ca27127207 */ /* 0x042fe40005000000 */
[----:B---3--:R-:W-:-:S03]  /*f050*/  SEL R0, R39, R204, !P2 ;  /* 0x000000cc27007207 */ /* 0x008fc60005000000 */
[----:B------:R1:W-:Y:S01]  /*f060*/  STL [R1+0x280], R18 ;  /* 0x0002801201007387 */ /* 0x0003e20000100800 */
[----:B------:R-:W-:-:S03]  /*f070*/  SEL R19, R39, R206, !P2 ;  /* 0x000000ce27137207 */ /* 0x000fc60005000000 */
[----:B------:R3:W-:Y:S01]  /*f080*/  STL [R1+0x288], R0 ;  /* 0x0002880001007387 */ /* 0x0007e20000100800 */
[----:B-1----:R-:W-:-:S03]  /*f090*/  SEL R18, R39, R208, !P2 ;  /* 0x000000d027127207 */ /* 0x002fc60005000000 */
[----:B------:R1:W-:Y:S01]  /*f0a0*/  STL [R1+0x290], R19 ;  /* 0x0002901301007387 */ /* 0x0003e20000100800 */
[----:B---3--:R-:W-:-:S03]  /*f0b0*/  SEL R0, R39, R25, !P2 ;  /* 0x0000001927007207 */ /* 0x008fc60005000000 */
[----:B------:R3:W-:Y:S04]  /*f0c0*/  STL [R1+0x298], R18 ;  /* 0x0002981201007387 */ /* 0x0007e80000100800 */
[----:B------:R4:W-:Y:S01]  /*f0d0*/  STL [R1+0x2a0], R0 ;  /* 0x0002a00001007387 */ /* 0x0009e20000100800 */
[C---:B-1----:R-:W-:Y:S02]  /*f0e0*/  SEL R19, R39.reuse, R218, !P2 ;  /* 0x000000da27137207 */ /* 0x042fe40005000000 */
[C---:B---3--:R-:W-:Y:S02]  /*f0f0*/  SEL R18, R39.reuse, R214, !P2 ;  /* 0x000000d627127207 */ /* 0x048fe40005000000 */
[----:B----4-:R-:W-:-:S03]  /*f100*/  SEL R0, R39, R216, !P2 ;  /* 0x000000d827007207 */ /* 0x010fc60005000000 */
[----:B------:R1:W-:Y:S04]  /*f110*/  STL [R1+0x2a8], R18 ;  /* 0x0002a81201007387 */ /* 0x0003e80000100800 */
[----:B------:R3:W-:Y:S01]  /*f120*/  STL [R1+0x2b0], R0 ;  /* 0x0002b00001007387 */ /* 0x0007e20000100800 */
[----:B-1----:R-:W-:-:S03]  /*f130*/  SEL R18, R39, R220, !P2 ;  /* 0x000000dc27127207 */ /* 0x002fc60005000000 */
[----:B------:R1:W-:Y:S01]  /*f140*/  STL [R1+0x2b8], R19 ;  /* 0x0002b81301007387 */ /* 0x0003e20000100800 */
[----:B---3--:R-:W-:-:S03]  /*f150*/  SEL R0, R39, R21, !P2 ;  /* 0x0000001527007207 */ /* 0x008fc60005000000 */
        /* <DEDUP_REMOVED lines=40> */
[----:B------:R3:W-:Y:S04]  /*f3e0*/  STL [R1+0x348], R19 ;  /* 0x0003481301007387 */ /* 0x0007e80000100800 */
[----:B------:R-:W4:Y:S01]  /*f3f0*/  LDL R132, [R1+0x360] ;  /* 0x0003600001847983 */ /* 0x000f220000100800 */
[----:B-1----:R-:W-:-:S03]  /*f400*/  SEL R0, R39, R235, !P2 ;  /* 0x000000eb27007207 */ /* 0x002fc60005000000 */
[----:B------:R1:W-:Y:S01]  /*f410*/  STL [R1+0x350], R18 ;  /* 0x0003501201007387 */ /* 0x0003e20000100800 */
[----:B---3--:R-:W-:-:S03]  /*f420*/  SEL R19, R39, R77, !P2 ;  /* 0x0000004d27137207 */ /* 0x008fc60005000000 */
[----:B------:R3:W-:Y:S01]  /*f430*/  STL [R1+0x35c], R0 ;  /* 0x00035c0001007387 */ /* 0x0007e20000100800 */
[C---:B-1----:R-:W-:Y:S02]  /*f440*/  SEL R18, R39.reuse, R40, !P2 ;  /* 0x0000002827127207 */ /* 0x042fe40005000000 */
[----:B---3--:R-:W-:-:S03]  /*f450*/  SEL R0, R39, R22, !P2 ;  /* 0x0000001627007207 */ /* 0x008fc60005000000 */
[----:B------:R1:W-:Y:S04]  /*f460*/  STL [R1+0x368], R18 ;  /* 0x0003681201007387 */ /* 0x0003e80000100800 */
[----:B------:R-:W-:Y:S04]  /*f470*/  STL [R1+0x370], R19 ;  /* 0x0003701301007387 */ /* 0x000fe80000100800 */
[----:B------:R3:W-:Y:S01]  /*f480*/  STL [R1+0x378], R0 ;  /* 0x0003780001007387 */ /* 0x0007e20000100800 */
[C---:B-1----:R-:W-:Y:S02]  /*f490*/  SEL R18, R39.reuse, R2, !P2 ;  /* 0x0000000227127207 */ /* 0x042fe40005000000 */
[----:B------:R-:W-:-:S02]  /*f4a0*/  SEL R2, R39, R245, !P2 ;  /* 0x000000f527027207 */ /* 0x000fc40005000000 */
[C---:B------:R-:W-:Y:S01]  /*f4b0*/  SEL R4, R39.reuse, R4, !P2 ;  /* 0x0000000427047207 */ /* 0x040fe20005000000 */
[----:B------:R-:W-:Y:S01]  /*f4c0*/  STL [R1+0x380], R18 ;  /* 0x0003801201007387 */ /* 0x000fe20000100800 */
[----:B---3--:R-:W-:-:S03]  /*f4d0*/  SEL R0, R39, R246, !P2 ;  /* 0x000000f627007207 */ /* 0x008fc60005000000 */
[----:B------:R1:W-:Y:S04]  /*f4e0*/  STL [R1+0x388], R2 ;  /* 0x0003880201007387 */ /* 0x0003e80000100800 */
[----:B------:R3:W-:Y:S01]  /*f4f0*/  STL [R1+0x390], R0 ;  /* 0x0003900001007387 */ /* 0x0007e20000100800 */
[----:B-1----:R-:W-:-:S03]  /*f500*/  SEL R2, R39, R8, !P2 ;  /* 0x0000000827027207 */ /* 0x002fc60005000000 */
[----:B------:R1:W-:Y:S01]  /*f510*/  STL [R1+0x398], R4 ;  /* 0x0003980401007387 */ /* 0x0003e20000100800 */
[----:B---3--:R-:W-:-:S03]  /*f520*/  SEL R0, R39, R37, !P2 ;  /* 0x0000002527007207 */ /* 0x008fc60005000000 */
[----:B------:R-:W3:Y:S04]  /*f530*/  LDL.64 R216, [R1+0x438] ;  /* 0x0004380001d87983 */ /* 0x000ee80000100a00 */
[----:B------:R2:W-:Y:S04]  /*f540*/  STL [R1+0x3a0], R2 ;  /* 0x0003a00201007387 */ /* 0x0005e80000100800 */
[----:B------:R2:W-:Y:S01]  /*f550*/  STL [R1+0x3a8], R0 ;  /* 0x0003a80001007387 */ /* 0x0005e20000100800 */
[----:B-1----:R-:W-:-:S03]  /*f560*/  SEL R4, R39, R58, !P2 ;  /* 0x0000003a27047207 */ /* 0x002fc60005000000 */
[----:B------:R-:W3:Y:S01]  /*f570*/  LDL.64 R20, [R1+0x440] ;  /* 0x0004400001147983 */ /* 0x000ee20000100a00 */
[C---:B--2---:R-:W-:Y:S02]  /*f580*/  SEL R2, R39.reuse, R53, !P2 ;  /* 0x0000003527027207 */ /* 0x044fe40005000000 */
[----:B------:R-:W-:-:S03]  /*f590*/  SEL R0, R39, R56, !P2 ;  /* 0x0000003827007207 */ /* 0x000fc60005000000 */
[----:B------:R1:W-:Y:S04]  /*f5a0*/  STL [R1+0x3b0], R2 ;  /* 0x0003b00201007387 */ /* 0x0003e80000100800 */
[----:B------:R2:W-:Y:S04]  /*f5b0*/  STL [R1+0x3b8], R0 ;  /* 0x0003b80001007387 */ /* 0x0005e80000100800 */
[----:B------:R2:W-:Y:S01]  /*f5c0*/  STL [R1+0x3bc], R4 ;  /* 0x0003bc0401007387 */ /* 0x0005e20000100800 */
[C---:B-1----:R-:W-:Y:S02]  /*f5d0*/  SEL R2, R39.reuse, R60, !P2 ;  /* 0x0000003c27027207 */ /* 0x042fe40005000000 */
[----:B--2---:R-:W-:-:S03]  /*f5e0*/  SEL R0, R39, R185, !P2 ;  /* 0x000000b927007207 */ /* 0x004fc60005000000 */
[----:B------:R-:W-:Y:S01]  /*f5f0*/  STL [R1+0x3c0], R2 ;  /* 0x0003c00201007387 */ /* 0x000fe20000100800 */
[----:B------:R-:W-:-:S03]  /*f600*/  SEL R4, R39, R187, !P2 ;  /* 0x000000bb27047207 */ /* 0x000fc60005000000 */
[----:B------:R1:W-:Y:S04]  /*f610*/  STL [R1+0x3c4], R0 ;  /* 0x0003c40001007387 */ /* 0x0003e80000100800 */
[----:B------:R2:W-:Y:S04]  /*f620*/  STL [R1+0x3e0], R4 ;  /* 0x0003e00401007387 */ /* 0x0005e80000100800 */
[----:B------:R-:W3:Y:S04]  /*f630*/  LDL.64 R18, [R1+0x448] ;  /* 0x0004480001127983 */ /* 0x000ee80000100a00 */
[----:B-1----:R-:W1:Y:S04]  /*f640*/  S2R R0, SR_TID.X ;  /* 0x0000000000007919 */ /* 0x002e680000002100 */
[----:B------:R-:W1:Y:S01]  /*f650*/  S2R R128, SR_TID.X ;  /* 0x0000000000807919 */ /* 0x000e620000002100 */
[----:B------:R-:W-:-:S05]  /*f660*/  SEL R2, R39, R222, !P2 ;  /* 0x000000de27027207 */ /* 0x000fca0005000000 */
[----:B------:R1:W-:Y:S01]  /*f670*/  STL [R1+0x3f0], R2 ;  /* 0x0003f00201007387 */ /* 0x0003e20000100800 */
[C---:B--2---:R-:W-:Y:S02]  /*f680*/  SEL R4, R39.reuse, R248, !P2 ;  /* 0x000000f827047207 */ /* 0x044fe40005000000 */
[----:B-1----:R-:W-:Y:S02]  /*f690*/  SEL R2, R39, R247, !P2 ;  /* 0x000000f727027207 */ /* 0x002fe40005000000 */
[----:B------:R-:W-:-:S03]  /*f6a0*/  SHF.R.U32.HI R0, RZ, 0x6, R0 ;  /* 0x00000006ff007819 */ /* 0x000fc60000011600 */
[----:B------:R1:W-:Y:S01]  /*f6b0*/  STL [R1+0x400], R2 ;  /* 0x0004000201007387 */ /* 0x0003e20000100800 */
[----:B------:R-:W-:Y:S02]  /*f6c0*/  SGXT.U32 R0, R0, 0x1 ;  /* 0x000000010000781a */ /* 0x000fe40000000000 */
[----:B------:R-:W-:Y:S02]  /*f6d0*/  SHF.R.U32.HI R152, RZ, 0x6, R128 ;  /* 0x00000006ff987819 */ /* 0x000fe40000011680 */
[----:B------:R-:W-:Y:S02]  /*f6e0*/  LOP3.LUT R134, R0, 0x14, RZ, 0xfc, !PT ;  /* 0x0000001400867812 */ /* 0x000fe400078efcff */
[C---:B-1----:R-:W-:Y:S01]  /*f6f0*/  SEL R2, R39.reuse, R249, !P2 ;  /* 0x000000f927027207 */ /* 0x042fe20005000000 */
[----:B------:R-:W-:Y:S01]  /*f700*/  STL [R1+0x404], R4 ;  /* 0x0004040401007387 */ /* 0x000fe20000100800 */
[----:B------:R-:W-:Y:S02]  /*f710*/  SGXT.U32 R152, R152, 0x1 ;  /* 0x000000019898781a */ /* 0x000fe40000000000 */
[C---:B------:R-:W-:Y:S01]  /*f720*/  SEL R251, R39.reuse, R251, !P2 ;  /* 0x000000fb27fb7207 */ /* 0x040fe20005000000 */
[----:B------:R1:W-:Y:S01]  /*f730*/  STL [R1+0x414], R2 ;  /* 0x0004140201007387 */ /* 0x0003e20000100800 */
[----:B------:R-:W-:-:S02]  /*f740*/  SEL R250, R39, R250, !P2 ;  /* 0x000000fa27fa7207 */ /* 0x000fc40005000000 */
[C---:B------:R-:W-:Y:S01]  /*f750*/  SEL R252, R39.reuse, R252, !P2 ;  /* 0x000000fc27fc7207 */ /* 0x040fe20005000000 */
[----:B------:R-:W2:Y:S01]  /*f760*/  LDL.64 R234, [R1+0x450] ;  /* 0x0004500001ea7983 */ /* 0x000ea20000100a00 */
[C---:B------:R-:W-:Y:S02]  /*f770*/  SEL R62, R39.reuse, R62, !P2 ;  /* 0x0000003e273e7207 */ /* 0x040fe40005000000 */
[C---:B------:R-:W-:Y:S01]  /*f780*/  SEL R48, R39.reuse, R48, !P2 ;  /* 0x0000003027307207 */ /* 0x040fe20005000000 */
[----:B------:R-:W2:Y:S01]  /*f790*/  LDL.64 R188, [R1+0x458] ;  /* 0x0004580001bc7983 */ /* 0x000ea20000100a00 */
[C---:B------:R-:W-:Y:S02]  /*f7a0*/  SEL R64, R39.reuse, R64, !P2 ;  /* 0x0000004027407207 */ /* 0x040fe40005000000 */
[C---:B------:R-:W-:Y:S01]  /*f7b0*/  SEL R66, R39.reuse, R66, !P2 ;  /* 0x0000004227427207 */ /* 0x040fe20005000000 */
[----:B------:R-:W2:Y:S01]  /*f7c0*/  LDL.64 R26, [R1+0x460] ;  /* 0x00046000011a7983 */ /* 0x000ea20000100a00 */
[----:B------:R-:W-:-:S02]  /*f7d0*/  SEL R41, R39, R41, !P2 ;  /* 0x0000002927297207 */ /* 0x000fc40005000000 */
[C---:B------:R-:W-:Y:S01]  /*f7e0*/  SEL R6, R39.reuse, R6, !P2 ;  /* 0x0000000627067207 */ /* 0x040fe20005000000 */
[----:B------:R-:W-:Y:S01]  /*f7f0*/  ULDC.64 UR8, c[0x0][0x118] ;  /* 0x0000460000087ab9 */ /* 0x000fe20000000a00 */
[C---:B------:R-:W-:Y:S01]  /*f800*/  SEL R68, R39.reuse, R68, !P2 ;  /* 0x0000004427447207 */ /* 0x040fe20005000000 */
[----:B------:R-:W2:Y:S01]  /*f810*/  LDL.64 R244, [R1+0x4d0] ;  /* 0x0004d00001f47983 */ /* 0x000ea20000100a00 */
[C---:B------:R-:W-:Y:S02]  /*f820*/  SEL R191, R39.reuse, R191, !P2 ;  /* 0x000000bf27bf7207 */ /* 0x040fe40005000000 */
[C---:B------:R-:W-:Y:S02]  /*f830*/  SEL R70, R39.reuse, R70, !P2 ;  /* 0x0000004627467207 */ /* 0x040fe40005000000 */
[C---:B------:R-:W-:Y:S02]  /*f840*/  SEL R24, R39.reuse, R24, !P2 ;  /* 0x0000001827187207 */ /* 0x040fe40005000000 */
[----:B------:R-:W-:-:S02]  /*f850*/  SEL R72, R39, R72, !P2 ;  /* 0x0000004827487207 */ /* 0x000fc40005000000 */
[C---:B------:R-:W-:Y:S02]  /*f860*/  SEL R193, R39.reuse, R193, !P2 ;  /* 0x000000c127c17207 */ /* 0x040fe40005000000 */
[C---:B------:R-:W-:Y:S02]  /*f870*/  SEL R74, R39.reuse, R74, !P2 ;  /* 0x0000004a274a7207 */ /* 0x040fe40005000000 */
        /* <DEDUP_REMOVED lines=150> */
[----:B------:R-:W-:Y:S02]  /*101e0*/  SEL R212, R39, R212, !P2 ;  /* 0x000000d427d47207 */ /* 0x000fe40005000000 */
[C---:B------:R-:W-:Y:S02]  /*101f0*/  SEL R0, R7.reuse, RZ, !P0 ;  /* 0x000000ff07007207 */ /* 0x040fe40004000000 */
[----:B-1----:R-:W-:Y:S02]  /*10200*/  SEL R2, R7, RZ, !P1 ;  /* 0x000000ff07027207 */ /* 0x002fe40004800000 */
[----:B------:R-:W-:-:S02]  /*10210*/  ISETP.GE.AND P2, PT, R134, c[0x0][0x180], PT ;  /* 0x0000600086007a0c */ /* 0x000fc40003f46270 */
[----:B------:R-:W-:Y:S02]  /*10220*/  LOP3.LUT R4, R152, 0x18, RZ, 0xfc, !PT ;  /* 0x0000001898047812 */ /* 0x000fe400078efcff */
[----:B------:R-:W-:Y:S02]  /*10230*/  ISETP.NE.U32.AND P1, PT, R0, RZ, PT ;  /* 0x000000ff0000720c */ /* 0x000fe40003f25070 */
[----:B------:R-:W-:Y:S02]  /*10240*/  ISETP.NE.U32.AND P0, PT, R2, RZ, PT ;  /* 0x000000ff0200720c */ /* 0x000fe40003f05070 */
[----:B------:R-:W-:Y:S02]  /*10250*/  SEL R0, R7, RZ, !P2 ;  /* 0x000000ff07007207 */ /* 0x000fe40005000000 */
[----:B------:R-:W-:Y:S02]  /*10260*/  ISETP.GE.AND P2, PT, R4, c[0x0][0x180], PT ;  /* 0x0000600004007a0c */ /* 0x000fe40003f46270 */
[----:B----4-:R-:W-:-:S02]  /*10270*/  IADD3 R2, R132, 0x100000, RZ ;  /* 0x0010000084027810 */ /* 0x010fc40007ffe0ff */
[----:B------:R-:W-:-:S03]  /*10280*/  IADD3 R4, R132, 0x100000, RZ ;  /* 0x0010000084047810 */ /* 0x000fc60007ffe0ff */
[----:B---3--:R1:W-:Y:S04]  /*10290*/  LDGSTS.E [R2+-0x60000], [R216.64], P4 ;  /* 0xa0000000d8027fae */ /* 0x0083e8000a121848 */
[----:B------:R3:W-:Y:S01]  /*102a0*/  LDGSTS.E [R4+-0x5fc00], [R20.64], P3 ;  /* 0xa040000014047fae */ /* 0x0007e20009921848 */
[----:B------:R-:W-:Y:S02]  /*102b0*/  SEL R8, R7, RZ, !P2 ;  /* 0x000000ff07087207 */ /* 0x000fe40005000000 */
[----:B------:R-:W-:Y:S01]  /*102c0*/  ISETP.NE.U32.AND P2, PT, R0, RZ, PT ;  /* 0x000000ff0000720c */ /* 0x000fe20003f45070 */
[----:B-1----:R-:W4:Y:S01]  /*102d0*/  LDL.64 R216, [R1+0x468] ;  /* 0x0004680001d87983 */ /* 0x002f220000100a00 */
[----:B---3--:R-:W-:-:S04]  /*102e0*/  LOP3.LUT R20, R152, 0x1c, RZ, 0xfc, !PT ;  /* 0x0000001c98147812 */ /* 0x008fc800078efcff */
[----:B------:R-:W-:Y:S02]  /*102f0*/  ISETP.GE.AND P3, PT, R20, c[0x0][0x180], PT ;  /* 0x0000600014007a0c */ /* 0x000fe40003f66270 */
[----:B------:R-:W3:Y:S01]  /*10300*/  LDL.64 R20, [R1+0x470] ;  /* 0x0004700001147983 */ /* 0x000ee20000100a00 */
[----:B------:R-:W-:-:S05]  /*10310*/  IADD3 R0, R132, 0x100000, RZ ;  /* 0x0010000084007810 */ /* 0x000fca0007ffe0ff */
[----:B------:R1:W-:Y:S01]  /*10320*/  LDGSTS.E [R0+-0x5f800], [R18.64], P5 ;  /* 0xa080000012007fae */ /* 0x0003e2000a921848 */
[----:B------:R-:W-:-:S03]  /*10330*/  ISETP.NE.U32.AND P4, PT, R8, RZ, PT ;  /* 0x000000ff0800720c */ /* 0x000fc60003f85070 */
[----:B-1----:R-:W3:Y:S01]  /*10340*/  LDL.64 R18, [R1+0x478] ;  /* 0x0004780001127983 */ /* 0x002ee20000100a00 */
[C---:B------:R-:W-:Y:S02]  /*10350*/  LOP3.LUT R8, R152.reuse, 0x20, RZ, 0xfc, !PT ;  /* 0x0000002098087812 */ /* 0x040fe400078efcff */
[----:B------:R-:W-:Y:S01]  /*10360*/  LOP3.LUT R2, R152, 0x24, RZ, 0xfc, !PT ;  /* 0x0000002498027812 */ /* 0x000fe200078efcff */
[----:B--2---:R1:W-:Y:S01]  /*10370*/  LDGSTS.E [R0+-0x5f400], [R234.64], P1 ;  /* 0xa0c00000ea007fae */ /* 0x0043e20008921848 */
[----:B------:R-:W-:Y:S02]  /*10380*/  ISETP.GE.AND P5, PT, R8, c[0x0][0x180], PT ;  /* 0x0000600008007a0c */ /* 0x000fe40003fa6270 */
[C---:B------:R-:W-:Y:S02]  /*10390*/  SEL R4, R7.reuse, RZ, !P3 ;  /* 0x000000ff07047207 */ /* 0x040fe40005800000 */
[----:B------:R-:W-:Y:S02]  /*103a0*/  ISETP.GE.AND P3, PT, R2, c[0x0][0x180], PT ;  /* 0x0000600002007a0c */ /* 0x000fe40003f66270 */
[----:B------:R-:W-:-:S02]  /*103b0*/  SEL R2, R7, RZ, !P5 ;  /* 0x000000ff07027207 */ /* 0x000fc40006800000 */
[----:B------:R-:W-:Y:S02]  /*103c0*/  ISETP.NE.U32.AND P5, PT, R4, RZ, PT ;  /* 0x000000ff0400720c */ /* 0x000fe40003fa5070 */
[----:B------:R-:W-:Y:S01]  /*103d0*/  IADD3 R4, R132, 0x100000, RZ ;  /* 0x0010000084047810 */ /* 0x000fe20007ffe0ff */
[----:B-1----:R-:W2:Y:S01]  /*103e0*/  LDL.64 R234, [R1+0x480] ;  /* 0x0004800001ea7983 */ /* 0x002ea20000100a00 */
[----:B------:R-:W-:Y:S02]  /*103f0*/  SEL R8, R7, RZ, !P3 ;  /* 0x000000ff07087207 */ /* 0x000fe40005800000 */
[----:B------:R-:W-:Y:S01]  /*10400*/  LOP3.LUT R22, R152, 0x28, RZ, 0xfc, !PT ;  /* 0x0000002898167812 */ /* 0x000fe200078efcff */
[----:B------:R1:W-:Y:S01]  /*10410*/  LDGSTS.E [R4+-0x5f000], [R188.64], P0 ;  /* 0xa1000000bc047fae */ /* 0x0003e20008121848 */
[----:B------:R-:W-:Y:S02]  /*10420*/  ISETP.NE.U32.AND P1, PT, R8, RZ, PT ;  /* 0x000000ff0800720c */ /* 0x000fe40003f25070 */
[----:B------:R-:W-:Y:S01]  /*10430*/  LOP3.LUT R8, R152, 0x2c, RZ, 0xfc, !PT ;  /* 0x0000002c98087812 */ /* 0x000fe200078efcff */
[----:B------:R1:W-:Y:S01]  /*10440*/  LDGSTS.E [R0+-0x5ec00], [R26.64], P2 ;  /* 0xa14000001a007fae */ /* 0x0003e20009121848 */
[----:B------:R-:W-:-:S02]  /*10450*/  ISETP.GE.AND P0, PT, R22, c[0x0][0x180], PT ;  /* 0x0000600016007a0c */ /* 0x000fc40003f06270 */
[----:B------:R-:W-:Y:S02]  /*10460*/  ISETP.NE.U32.AND P3, PT, R2, RZ, PT ;  /* 0x000000ff0200720c */ /* 0x000fe40003f65070 */
[----:B------:R-:W-:Y:S02]  /*10470*/  LOP3.LUT R2, R152, 0x30, RZ, 0xfc, !PT ;  /* 0x0000003098027812 */ /* 0x000fe400078efcff */
[----:B------:R-:W-:Y:S01]  /*10480*/  ISETP.GE.AND P2, PT, R8, c[0x0][0x180], PT ;  /* 0x0000600008007a0c */ /* 0x000fe20003f46270 */
[----:B-1----:R-:W2:Y:S01]  /*10490*/  LDL.64 R188, [R1+0x488] ;  /* 0x0004880001bc7983 */ /* 0x002ea20000100a00 */
[C---:B------:R-:W-:Y:S02]  /*104a0*/  SEL R4, R7.reuse, RZ, !P0 ;  /* 0x000000ff07047207 */ /* 0x040fe40004000000 */
[----:B------:R-:W-:Y:S01]  /*104b0*/  ISETP.GE.AND P0, PT, R2, c[0x0][0x180], PT ;  /* 0x0000600002007a0c */ /* 0x000fe20003f06270 */
[----:B------:R-:W2:Y:S01]  /*104c0*/  LDL.64 R26, [R1+0x490] ;  /* 0x00049000011a7983 */ /* 0x000ea20000100a00 */
[----:B------:R-:W-:-:S02]  /*104d0*/  SEL R2, R7, RZ, !P2 ;  /* 0x000000ff07027207 */ /* 0x000fc40005000000 */
[----:B------:R-:W-:Y:S02]  /*104e0*/  ISETP.NE.U32.AND P2, PT, R4, RZ, PT ;  /* 0x000000ff0400720c */ /* 0x000fe40003f45070 */
[----:B------:R-:W-:Y:S01]  /*104f0*/  IADD3 R4, R132, 0x100000, RZ ;  /* 0x0010000084047810 */ /* 0x000fe20007ffe0ff */
[----:B----4-:R1:W-:Y:S04]  /*10500*/  LDGSTS.E [R0+-0x5e800], [R216.64], P4 ;  /* 0xa1800000d8007fae */ /* 0x0103e8000a121848 */
[----:B---3--:R3:W-:Y:S04]  /*10510*/  LDGSTS.E [R4+-0x5e400], [R20.64], P5 ;  /* 0xa1c0000014047fae */ /* 0x0087e8000a921848 */
[----:B-1----:R-:W4:Y:S01]  /*10520*/  LDL.64 R216, [R1+0x498] ;  /* 0x0004980001d87983 */ /* 0x002f220000100a00 */
[----:B---3--:R-:W-:-:S04]  /*10530*/  LOP3.LUT R20, R152, 0x34, RZ, 0xfc, !PT ;  /* 0x0000003498147812 */ /* 0x008fc800078efcff */
[----:B------:R-:W-:Y:S02]  /*10540*/  ISETP.GE.AND P5, PT, R20, c[0x0][0x180], PT ;  /* 0x0000600014007a0c */ /* 0x000fe40003fa6270 */
[----:B------:R-:W3:Y:S04]  /*10550*/  LDL.64 R20, [R1+0x4a0] ;  /* 0x0004a00001147983 */ /* 0x000ee80000100a00 */
[----:B------:R1:W-:Y:S04]  /*10560*/  LDGSTS.E [R0+-0x5e000], [R18.64], P3 ;  /* 0xa200000012007fae */ /* 0x0003e80009921848 */
[----:B-1----:R-:W3:Y:S01]  /*10570*/  LDL.64 R18, [R1+0x4b0] ;  /* 0x0004b00001127983 */ /* 0x002ee20000100a00 */
[----:B------:R-:W-:-:S02]  /*10580*/  SEL R8, R7, RZ, !P0 ;  /* 0x000000ff07087207 */ /* 0x000fc40004000000 */
[----:B------:R-:W-:Y:S01]  /*10590*/  ISETP.NE.U32.AND P0, PT, R2, RZ, PT ;  /* 0x000000ff0200720c */ /* 0x000fe20003f05070 */
[----:B--2---:R1:W-:Y:S01]  /*105a0*/  LDGSTS.E [R0+-0x5dc00], [R234.64], P1 ;  /* 0xa2400000ea007fae */ /* 0x0043e20008921848 */
[----:B------:R-:W-:Y:S02]  /*105b0*/  ISETP.NE.U32.AND P4, PT, R8, RZ, PT ;  /* 0x000000ff0800720c */ /* 0x000fe40003f85070 */
[C---:B------:R-:W-:Y:S02]  /*105c0*/  LOP3.LUT R8, R152.reuse, 0x38, RZ, 0xfc, !PT ;  /* 0x0000003898087812 */ /* 0x040fe400078efcff */
[----:B------:R-:W-:Y:S02]  /*105d0*/  LOP3.LUT R2, R152, 0x3c, RZ, 0xfc, !PT ;  /* 0x0000003c98027812 */ /* 0x000fe400078efcff */
[----:B------:R-:W-:Y:S02]  /*105e0*/  ISETP.GE.AND P3, PT, R8, c[0x0][0x180], PT ;  /* 0x0000600008007a0c */ /* 0x000fe40003f66270 */
[----:B------:R-:W-:-:S02]  /*105f0*/  SEL R4, R7, RZ, !P5 ;  /* 0x000000ff07047207 */ /* 0x000fc40006800000 */
[----:B------:R-:W-:Y:S02]  /*10600*/  ISETP.GE.AND P5, PT, R2, c[0x0][0x180], PT ;  /* 0x0000600002007a0c */ /* 0x000fe40003fa6270 */
[C---:B------:R-:W-:Y:S02]  /*10610*/  SEL R2, R7.reuse, RZ, !P3 ;  /* 0x000000ff07027207 */ /* 0x040fe40005800000 */
[----:B------:R-:W-:Y:S02]  /*10620*/  ISETP.NE.U32.AND P3, PT, R4, RZ, PT ;  /* 0x000000ff0400720c */ /* 0x000fe40003f65070 */
[----:B------:R-:W-:Y:S02]  /*10630*/  IADD3 R4, R132, 0x100000, RZ ;  /* 0x0010000084047810 */ /* 0x000fe40007ffe0ff */
[----:B------:R-:W-:Y:S02]  /*10640*/  SEL R8, R7, RZ, !P5 ;  /* 0x000000ff07087207 */ /* 0x000fe40006800000 */
[----:B------:R-:W-:Y:S01]  /*10650*/  LOP3.LUT R22, R152, 0x2, RZ, 0xfc, !PT ;  /* 0x0000000298167812 */ /* 0x000fe200078efcff */
[----:B------:R2:W-:Y:S01]  /*10660*/  LDGSTS.E [R4+-0x5d800], [R188.64], P2 ;  /* 0xa2800000bc047fae */ /* 0x0005e20009121848 */
[----:B------:R-:W-:-:S02]  /*10670*/  ISETP.NE.U32.AND P1, PT, R8, RZ, PT ;  /* 0x000000ff0800720c */ /* 0x000fc40003f25070 */
[----:B------:R-:W-:Y:S01]  /*10680*/  LOP3.LUT R8, R152, 0x6, RZ, 0xfc, !PT ;  /* 0x0000000698087812 */ /* 0x000fe200078efcff */
[----:B------:R1:W-:Y:S01]  /*10690*/  LDGSTS.E [R0+-0x5d400], [R26.64], P0 ;  /* 0xa2c000001a007fae */ /* 0x0003e20008121848 */
[----:B------:R-:W-:Y:S02]  /*106a0*/  ISETP.GE.AND P2, PT, R22, c[0x0][0x180], PT ;  /* 0x0000600016007a0c */ /* 0x000fe40003f46270 */
[----:B------:R-:W-:Y:S02]  /*106b0*/  ISETP.NE.U32.AND P5, PT, R2, RZ, PT ;  /* 0x000000ff0200720c */ /* 0x000fe40003fa5070 */
[----:B------:R-:W-:Y:S02]  /*106c0*/  LOP3.LUT R2, R152, 0xa, RZ, 0xfc, !PT ;  /* 0x0000000a98027812 */ /* 0x000fe400078efcff */
[----:B------:R-:W-:Y:S01]  /*106d0*/  ISETP.GE.AND P0, PT, R8, c[0x0][0x180], PT ;  /* 0x0000600008007a0c */ /* 0x000fe20003f06270 */
[----:B--2---:R-:W2:Y:S01]  /*106e0*/  LDL.64 R188, [R1+0x4a8] ;  /* 0x0004a80001bc7983 */ /* 0x004ea20000100a00 */
[----:B------:R-:W-:-:S02]  /*106f0*/  SEL R4, R7, RZ, !P2 ;  /* 0x000000ff07047207 */ /* 0x000fc40005000000 */
[----:B------:R-:W-:Y:S01]  /*10700*/  ISETP.GE.AND P2, PT, R2, c[0x0][0x180], PT ;  /* 0x0000600002007a0c */ /* 0x000fe20003f46270 */
[----:B-1----:R-:W2:Y:S01]  /*10710*/  LDL.64 R26, [R1+0x4b8] ;  /* 0x0004b800011a7983 */ /* 0x002ea20000100a00 */
[----:B------:R-:W-:Y:S02]  /*10720*/  SEL R2, R7, RZ, !P0 ;  /* 0x000000ff07027207 */ /* 0x000fe40004000000 */
[----:B------:R-:W-:Y:S02]  /*10730*/  ISETP.NE.U32.AND P0, PT, R4, RZ, PT ;  /* 0x000000ff0400720c */ /* 0x000fe40003f05070 */
[----:B------:R-:W-:Y:S01]  /*10740*/  IADD3 R4, R132, 0x100000, RZ ;  /* 0x0010000084047810 */ /* 0x000fe20007ffe0ff */
[----:B----4-:R1:W-:Y:S04]  /*10750*/  LDGSTS.E [R0+-0x5d000], [R216.64], P4 ;  /* 0xa3000000d8007fae */ /* 0x0103e8000a121848 */
[----:B---3--:R3:W-:Y:S04]  /*10760*/  LDGSTS.E [R4+-0x5cc00], [R20.64], P3 ;  /* 0xa340000014047fae */ /* 0x0087e80009921848 */
[----:B---3--:R-:W3:Y:S04]  /*10770*/  LDL.64 R20, [R1+0x4c0] ;  /* 0x0004c00001147983 */ /* 0x008ee80000100a00 */
[----:B------:R4:W-:Y:S04]  /*10780*/  LDGSTS.E [R0+-0x5c800], [R18.64], P5 ;  /* 0xa380000012007fae */ /* 0x0009e8000a921848 */
[----:B----4-:R-:W4:Y:S01]  /*10790*/  LDL.64 R18, [R1+0x4c8] ;  /* 0x0004c80001127983 */ /* 0x010f220000100a00 */
[----:B------:R-:W-:-:S02]  /*107a0*/  LOP3.LUT R22, R152, 0xe, RZ, 0xfc, !PT ;  /* 0x0000000e98167812 */ /* 0x000fc400078efcff */
[----:B------:R-:W-:Y:S02]  /*107b0*/  SEL R8, R7, RZ, !P2 ;  /* 0x000000ff07087207 */ /* 0x000fe40005000000 */
[----:B------:R-:W-:Y:S02]  /*107c0*/  ISETP.GE.AND P3, PT, R22, c[0x0][0x180], PT ;  /* 0x0000600016007a0c */ /* 0x000fe40003f66270 */
[----:B------:R-:W-:Y:S02]  /*107d0*/  LOP3.LUT R22, R132, 0x40, RZ, 0x3c, !PT ;  /* 0x0000004084167812 */ /* 0x000fe400078e3cff */
[----:B------:R-:W-:Y:S02]  /*107e0*/  ISETP.NE.U32.AND P4, PT, R8, RZ, PT ;  /* 0x000000ff0800720c */ /* 0x000fe40003f85070 */
[----:B------:R-:W-:Y:S01]  /*107f0*/  LOP3.LUT R8, R152, 0x12, RZ, 0xfc, !PT ;  /* 0x0000001298087812 */ /* 0x000fe200078efcff */
[----:B------:R2:W-:Y:S01]  /*10800*/  STL [R1+0xc74], R22 ;  /* 0x000c741601007387 */ /* 0x0005e20000100800 */
[----:B------:R-:W-:-:S03]  /*10810*/  ISETP.NE.U32.AND P2, PT, R2, RZ, PT ;  /* 0x000000ff0200720c */ /* 0x000fc60003f45070 */
[----:B------:R-:W4:Y:S01]  /*10820*/  LDL.64 R234, [R1+0x4d8] ;  /* 0x0004d80001ea7983 */ /* 0x000f220000100a00 */
[----:B------:R-:W-:Y:S02]  /*10830*/  LOP3.LUT R2, R152, 0x16, RZ, 0xfc, !PT ;  /* 0x0000001698027812 */ /* 0x000fe400078efcff */
[----:B------:R-:W-:Y:S01]  /*10840*/  ISETP.GE.AND P5, PT, R8, c[0x0][0x180], PT ;  /* 0x0000600008007a0c */ /* 0x000fe20003fa6270 */
[----:B-1----:R-:W4:Y:S01]  /*10850*/  LDL.64 R216, [R1+0x4e0] ;  /* 0x0004e00001d87983 */ /* 0x002f220000100a00 */
[C---:B------:R-:W-:Y:S02]  /*10860*/  SEL R4, R7.reuse, RZ, !P3 ;  /* 0x000000ff07047207 */ /* 0x040fe40005800000 */
[----:B------:R-:W-:Y:S02]  /*10870*/  ISETP.GE.AND P3, PT, R2, c[0x0][0x180], PT ;  /* 0x0000600002007a0c */ /* 0x000fe40003f66270 */
[----:B------:R-:W-:Y:S01]  /*10880*/  SEL R2, R7, RZ, !P5 ;  /* 0x000000ff07027207 */ /* 0x000fe20006800000 */
[----:B--2---:R1:W-:Y:S01]  /*10890*/  LDGSTS.E [R0+-0x5c400], [R188.64], P1 ;  /* 0xa3c00000bc007fae */ /* 0x0043e20008921848 */
[----:B------:R-:W-:-:S02]  /*108a0*/  ISETP.NE.U32.AND P5, PT, R4, RZ, PT ;  /* 0x000000ff0400720c */ /* 0x000fc40003fa5070 */
[----:B------:R-:W-:-:S05]  /*108b0*/  IADD3 R4, R22, 0x100000, RZ ;  /* 0x0010000016047810 */ /* 0x000fca0007ffe0ff */
[----:B------:R2:W-:Y:S04]  /*108c0*/  LDGSTS.E [R4+-0x5fe00], [R26.64], P0 ;  /* 0xa02000001a047fae */ /* 0x0005e80008121848 */
[----:B-1----:R-:W4:Y:S01]  /*108d0*/  LDL.64 R188, [R1+0x4e8] ;  /* 0x0004e80001bc7983 */ /* 0x002f220000100a00 */
[----:B------:R-:W-:-:S03]  /*108e0*/  IADD3 R0, R22, 0x100000, RZ ;  /* 0x0010000016007810 */ /* 0x000fc60007ffe0ff */
[----:B--2---:R-:W2:Y:S04]  /*108f0*/  LDL.64 R26, [R1+0x4f0] ;  /* 0x0004f000011a7983 */ /* 0x004ea80000100a00 */
[----:B---3--:R1:W-:Y:S04]  /*10900*/  LDGSTS.E [R0+-0x5fa00], [R20.64], P2 ;  /* 0xa060000014007fae */ /* 0x0083e80009121848 */
[----:B-1----:R-:W3:Y:S04]  /*10910*/  LDL.64 R20, [R1+0x518] ;  /* 0x0005180001147983 */ /* 0x002ee80000100a00 */
[----:B----4-:R1:W-:Y:S04]  /*10920*/  LDGSTS.E [R0+-0x5f600], [R18.64], P4 ;  /* 0xa0a0000012007fae */ /* 0x0103e8000a121848 */
[----:B-1----:R-:W4:Y:S01]  /*10930*/  LDL.64 R18, [R1+0x500] ;  /* 0x0005000001127983 */ /* 0x002f220000100a00 */
[----:B------:R-:W-:-:S02]  /*10940*/  SEL R8, R7, RZ, !P3 ;  /* 0x000000ff07087207 */ /* 0x000fc40005800000 */
[----:B------:R-:W-:Y:S02]  /*10950*/  LOP3.LUT R25, R152, 0x1a, RZ, 0xfc, !PT ;  /* 0x0000001a98197812 */ /* 0x000fe400078efcff */
[----:B------:R-:W-:Y:S02]  /*10960*/  ISETP.NE.U32.AND P1, PT, R8, RZ, PT ;  /* 0x000000ff0800720c */ /* 0x000fe40003f25070 */
[----:B------:R-:W-:Y:S02]  /*10970*/  ISETP.NE.U32.AND P3, PT, R2, RZ, PT ;  /* 0x000000ff0200720c */ /* 0x000fe40003f65070 */
[C---:B------:R-:W-:Y:S02]  /*10980*/  LOP3.LUT R8, R152.reuse, 0x1e, RZ, 0xfc, !PT ;  /* 0x0000001e98087812 */ /* 0x040fe400078efcff */
[----:B------:R-:W-:Y:S02]  /*10990*/  ISETP.GE.AND P0, PT, R25, c[0x0][0x180], PT ;  /* 0x0000600019007a0c */ /* 0x000fe40003f06270 */
[----:B------:R-:W-:-:S02]  /*109a0*/  LOP3.LUT R2, R152, 0x22, RZ, 0xfc, !PT ;  /* 0x0000002298027812 */ /* 0x000fc400078efcff */
[----:B------:R-:W-:Y:S02]  /*109b0*/  ISETP.GE.AND P2, PT, R8, c[0x0][0x180], PT ;  /* 0x0000600008007a0c */ /* 0x000fe40003f46270 */
[C---:B------:R-:W-:Y:S02]  /*109c0*/  SEL R4, R7.reuse, RZ, !P0 ;  /* 0x000000ff07047207 */ /* 0x040fe40004000000 */
[----:B------:R-:W-:Y:S02]  /*109d0*/  ISETP.GE.AND P0, PT, R2, c[0x0][0x180], PT ;  /* 0x0000600002007a0c */ /* 0x000fe40003f06270 */
[C---:B------:R-:W-:Y:S02]  /*109e0*/  SEL R2, R7.reuse, RZ, !P2 ;  /* 0x000000ff07027207 */ /* 0x040fe40005000000 */
[----:B------:R-:W-:Y:S02]  /*109f0*/  ISETP.NE.U32.AND P2, PT, R4, RZ, PT ;  /* 0x000000ff0400720c */ /* 0x000fe40003f45070 */
[----:B------:R-:W-:-:S02]  /*10a00*/  SEL R8, R7, RZ, !P0 ;  /* 0x000000ff07087207 */ /* 0x000fc40004000000 */
[----:B------:R-:W-:Y:S02]  /*10a10*/  IADD3 R4, R22, 0x100000, RZ ;  /* 0x0010000016047810 */ /* 0x000fe40007ffe0ff */
[----:B------:R-:W-:Y:S02]  /*10a20*/  LOP3.LUT R25, R152, 0x26, RZ, 0xfc, !PT ;  /* 0x0000002698197812 */ /* 0x000fe400078efcff */
[----:B------:R-:W-:Y:S01]  /*10a30*/  ISETP.NE.U32.AND P4, PT, R8, RZ, PT ;  /* 0x000000ff0800720c */ /* 0x000fe20003f85070 */
[----:B------:R1:W-:Y:S01]  /*10a40*/  LDGSTS.E [R4+-0x5f200], [R244.64], P5 ;  /* 0xa0e00000f4047fae */ /* 0x0003e2000a921848 */
[----:B------:R-:W-:Y:S02]  /*10a50*/  LOP3.LUT R8, R152, 0x2a, RZ, 0xfc, !PT ;  /* 0x0000002a98087812 */ /* 0x000fe400078efcff */
[----:B------:R-:W-:Y:S01]  /*10a60*/  ISETP.NE.U32.AND P0, PT, R2, RZ, PT ;  /* 0x000000ff0200720c */ /* 0x000fe20003f05070 */
[----:B------:R2:W-:Y:S01]  /*10a70*/  LDGSTS.E [R0+-0x5ee00], [R234.64], P3 ;  /* 0xa1200000ea007fae */ /* 0x0005e20009921848 */
[----:B------:R-:W-:-:S02]  /*10a80*/  ISETP.GE.AND P5, PT, R25, c[0x0][0x180], PT ;  /* 0x0000600019007a0c */ /* 0x000fc40003fa6270 */
[----:B------:R-:W-:Y:S01]  /*10a90*/  LOP3.LUT R2, R152, 0x2e, RZ, 0xfc, !PT ;  /* 0x0000002e98027812 */ /* 0x000fe200078efcff */
[----:B------:R2:W-:Y:S01]  /*10aa0*/  LDGSTS.E [R0+-0x5ea00], [R216.64], P1 ;  /* 0xa1600000d8007fae */ /* 0x0005e20008921848 */
[----:B------:R-:W-:Y:S02]  /*10ab0*/  ISETP.GE.AND P3, PT, R8, c[0x0][0x180], PT ;  /* 0x0000600008007a0c */ /* 0x000fe40003f66270 */
[C---:B-1----:R-:W-:Y:S01]  /*10ac0*/  SEL R4, R7.reuse, RZ, !P5 ;  /* 0x000000ff07047207 */ /* 0x042fe20006800000 */
[----:B------:R1:W-:Y:S01]  /*10ad0*/  LDGSTS.E [R0+-0x5e600], [R188.64], P2 ;  /* 0xa1a00000bc007fae */ /* 0x0003e20009121848 */
[----:B------:R-:W-:Y:S02]  /*10ae0*/  ISETP.GE.AND P5, PT, R2, c[0x0][0x180], PT ;  /* 0x0000600002007a0c */ /* 0x000fe40003fa6270 */
[----:B------:R-:W-:Y:S02]  /*10af0*/  SEL R2, R7, RZ, !P3 ;  /* 0x000000ff07027207 */ /* 0x000fe40005800000 */
[----:B------:R-:W-:-:S02]  /*10b00*/  ISETP.NE.U32.AND P3, PT, R4, RZ, PT ;  /* 0x000000ff0400720c */ /* 0x000fc40003f65070 */
[----:B------:R-:W-:Y:S01]  /*10b10*/  ISETP.NE.U32.AND P1, PT, R2, RZ, PT ;  /* 0x000000ff0200720c */ /* 0x000fe20003f25070 */
[----:B--2---:R-:W2:Y:S01]  /*10b20*/  LDL.64 R216, [R1+0x510] ;  /* 0x0005100001d87983 */ /* 0x004ea20000100a00 */
[----:B------:R-:W-:-:S03]  /*10b30*/  IADD3 R2, R22, 0x100000, RZ ;  /* 0x0010000016027810 */ /* 0x000fc60007ffe0ff */
[----:B-1----:R-:W2:Y:S04]  /*10b40*/  LDL.64 R188, [R1+0x508] ;  /* 0x0005080001bc7983 */ /* 0x002ea80000100a00 */
[----:B------:R1:W-:Y:S04]  /*10b50*/  LDGSTS.E [R2+-0x5e200], [R26.64], P0 ;  /* 0xa1e000001a027fae */ /* 0x0003e80008121848 */
[----:B-1----:R-:W2:Y:S01]  /*10b60*/  LDL.64 R26, [R1+0x4f8] ;  /* 0x0004f800011a7983 */ /* 0x002ea20000100a00 */
[----:B------:R-:W-:-:S03]  /*10b70*/  LOP3.LUT R154, R128, 0x3f, RZ, 0xc0, !PT ;  /* 0x0000003f809a7812 */ /* 0x000fc600078ec0ff */
[----:B---3--:R1:W-:Y:S04]  /*10b80*/  LDGSTS.E [R0+-0x5de00], [R20.64], P4 ;  /* 0xa220000014007fae */ /* 0x0083e8000a121848 */
[----:B-1----:R-:W3:Y:S04]  /*10b90*/  LDL.64 R20, [R1+0x528] ;  /* 0x0005280001147983 */ /* 0x002ee80000100a00 */
[----:B----4-:R1:W-:Y:S04]  /*10ba0*/  LDGSTS.E [R2+-0x5da00], [R18.64], P3 ;  /* 0xa260000012027fae */ /* 0x0103e80009921848 */
[----:B-1----:R-:W4:Y:S04]  /*10bb0*/  LDL.LU R19, [R1+0x20] ;  /* 0x0000200001137983 */ /* 0x002f280000300800 */
[----:B------:R-:W4:Y:S04]  /*10bc0*/  LDL.LU R148, [R1+0x1c] ;  /* 0x00001c0001947983 */ /* 0x000f280000300800 */
[----:B------:R-:W4:Y:S04]  /*10bd0*/  LDL.LU R38, [R1+0x18] ;  /* 0x0000180001267983 */ /* 0x000f280000300800 */
[----:B------:R-:W4:Y:S04]  /*10be0*/  LDL.LU R134, [R1+0x14] ;  /* 0x0000140001867983 */ /* 0x000f280000300800 */
[----:B------:R-:W4:Y:S04]  /*10bf0*/  LDL.LU R18, [R1+0x10] ;  /* 0x0000100001127983 */ /* 0x000f280000300800 */
[----:B------:R-:W4:Y:S04]  /*10c00*/  LDL.LU R132, [R1+0xc] ;  /* 0x00000c0001847983 */ /* 0x000f280000300800 */
[----:B------:R-:W4:Y:S01]  /*10c10*/  LDL.LU R128, [R1+0x8] ;  /* 0x0000080001807983 */ /* 0x000f220000300800 */
[----:B------:R-:W-:-:S02]  /*10c20*/  SEL R4, R7, RZ, !P5 ;  /* 0x000000ff07047207 */ /* 0x000fc40006800000 */
[----:B------:R-:W-:Y:S02]  /*10c30*/  ISETP.GE.AND P2, PT, R154, c[0x0][0x180], PT ;  /* 0x000060009a007a0c */ /* 0x000fe40003f46270 */
[----:B------:R-:W-:Y:S02]  /*10c40*/  ISETP.NE.U32.AND P5, PT, R4, RZ, PT ;  /* 0x000000ff0400720c */ /* 0x000fe40003fa5070 */
[C---:B------:R-:W-:Y:S02]  /*10c50*/  LOP3.LUT R4, R152.reuse, 0x32, RZ, 0xfc, !PT ;  /* 0x0000003298047812 */ /* 0x040fe400078efcff */
[----:B------:R-:W-:Y:S02]  /*10c60*/  LOP3.LUT R0, R152, 0x36, RZ, 0xfc, !PT ;  /* 0x0000003698007812 */ /* 0x000fe400078efcff */
[----:B------:R-:W-:Y:S02]  /*10c70*/  ISETP.GE.AND P0, PT, R4, c[0x0][0x180], PT ;  /* 0x0000600004007a0c */ /* 0x000fe40003f06270 */
[----:B------:R-:W-:-:S02]  /*10c80*/  LOP3.LUT R4, R152, 0x3a, RZ, 0xfc, !PT ;  /* 0x0000003a98047812 */ /* 0x000fc400078efcff */
[C---:B------:R-:W-:Y:S02]  /*10c90*/  SEL R2, R7.reuse, RZ, !P2 ;  /* 0x000000ff07027207 */ /* 0x040fe40005000000 */
[----:B------:R-:W-:Y:S02]  /*10ca0*/  ISETP.GE.AND P2, PT, R0, c[0x0][0x180], PT ;  /* 0x0000600000007a0c */ /* 0x000fe40003f46270 */
[C---:B------:R-:W-:Y:S02]  /*10cb0*/  SEL R0, R7.reuse, RZ, !P0 ;  /* 0x000000ff07007207 */ /* 0x040fe40004000000 */
[----:B------:R-:W-:Y:S02]  /*10cc0*/  ISETP.GE.AND P4, PT, R4, c[0x0][0x180], PT ;  /* 0x0000600004007a0c */ /* 0x000fe40003f86270 */
[----:B------:R-:W-:Y:S02]  /*10cd0*/  SEL R4, R7, RZ, !P2 ;  /* 0x000000ff07047207 */ /* 0x000fe40005000000 */
[----:B------:R-:W-:-:S02]  /*10ce0*/  ISETP.NE.U32.AND P0, PT, R2, RZ, PT ;  /* 0x000000ff0200720c */ /* 0x000fc40003f05070 */
[----:B------:R-:W-:Y:S02]  /*10cf0*/  ISETP.NE.U32.AND P3, PT, R0, RZ, PT ;  /* 0x000000ff0000720c */ /* 0x000fe40003f65070 */
[----:B------:R-:W-:Y:S02]  /*10d00*/  SEL R2, R7, RZ, !P4 ;  /* 0x000000ff07027207 */ /* 0x000fe40006000000 */
[----:B------:R-:W-:Y:S02]  /*10d10*/  IADD3 R0, R22, 0x100000, RZ ;  /* 0x0010000016007810 */ /* 0x000fe40007ffe0ff */
[----:B------:R-:W-:Y:S02]  /*10d20*/  ISETP.NE.U32.AND P4, PT, R4, RZ, PT ;  /* 0x000000ff0400720c */ /* 0x000fe40003f85070 */
[----:B------:R-:W-:Y:S01]  /*10d30*/  IADD3 R4, R22, 0x100000, RZ ;  /* 0x0010000016047810 */ /* 0x000fe20007ffe0ff */
[----:B--2---:R1:W-:Y:S01]  /*10d40*/  LDGSTS.E [R0+-0x5d600], [R216.64], P1 ;  /* 0xa2a00000d8007fae */ /* 0x0043e20008921848 */
[----:B------:R-:W-:Y:S01]  /*10d50*/  ULDC UR5, c[0x0][0x180] ;  /* 0x0000600000057ab9 */ /* 0x000fe20000000800 */
[----:B------:R-:W-:-:S02]  /*10d60*/  ISETP.NE.U32.AND P2, PT, R2, RZ, PT ;  /* 0x000000ff0200720c */ /* 0x000fc40003f45070 */
[----:B------:R2:W-:Y:S01]  /*10d70*/  LDGSTS.E [R4+-0x5d200], [R188.64], P5 ;  /* 0xa2e00000bc047fae */ /* 0x0005e2000a921848 */
[----:B------:R-:W-:Y:S01]  /*10d80*/  UIADD3 UR4, UR5, -0x40, URZ ;  /* 0xffffffc005047890 */ /* 0x000fe2000fffe03f */
[----:B------:R-:W-:Y:S02]  /*10d90*/  IADD3 R2, R22, 0x100000, RZ ;  /* 0x0010000016027810 */ /* 0x000fe40007ffe0ff */
[----:B------:R-:W-:Y:S01]  /*10da0*/  LOP3.LUT R8, R152, 0x3e, RZ, 0xfc, !PT ;  /* 0x0000003e98087812 */ /* 0x000fe200078efcff */
[----:B------:R1:W-:Y:S01]  /*10db0*/  LDGSTS.E [R0+-0x5ce00], [R26.64], P3 ;  /* 0xa32000001a007fae */ /* 0x0003e20009921848 */
[----:B--2---:R-:W-:Y:S02]  /*10dc0*/  IMAD R4, R154, c[0x0][0x18c], RZ ;  /* 0x000063009a047a24 */ /* 0x004fe400078e02ff */
[----:B------:R-:W-:-:S03]  /*10dd0*/  ISETP.GE.AND P1, PT, R8, c[0x0][0x180], PT ;  /* 0x0000600008007a0c */ /* 0x000fc60003f26270 */
[----:B-1----:R-:W-:Y:S01]  /*10de0*/  LEA R0, P3, R4, c[0x0][0x168], 0x2 ;  /* 0x00005a0004007a11 */ /* 0x002fe200078610ff */
[----:B------:R-:W-:Y:S02]  /*10df0*/  IMAD R202, R23, c[0x0][0x190], RZ ;  /* 0x0000640017ca7a24 */ /* 0x000fe400078e02ff */
[----:B------:R-:W-:Y:S02]  /*10e00*/  IMAD R251, R251, c[0x0][0x190], RZ ;  /* 0x00006400fbfb7a24 */ /* 0x000fe400078e02ff */
[----:B------:R-:W-:Y:S02]  /*10e10*/  IMAD R250, R250, c[0x0][0x190], RZ ;  /* 0x00006400fafa7a24 */ /* 0x000fe400078e02ff */
[----:B------:R-:W-:Y:S02]  /*10e20*/  IMAD R252, R252, c[0x0][0x190], RZ ;  /* 0x00006400fcfc7a24 */ /* 0x000fe400078e02ff */
[----:B------:R-:W-:Y:S02]  /*10e30*/  IMAD R62, R62, c[0x0][0x190], RZ ;  /* 0x000064003e3e7a24 */ /* 0x000fe400078e02ff */
[----:B------:R-:W-:-:S02]  /*10e40*/  IMAD R48, R48, c[0x0][0x190], RZ ;  /* 0x0000640030307a24 */ /* 0x000fc400078e02ff */
[----:B------:R-:W-:Y:S02]  /*10e50*/  IMAD R64, R64, c[0x0][0x190], RZ ;  /* 0x0000640040407a24 */ /* 0x000fe400078e02ff */
[----:B------:R-:W-:Y:S01]  /*10e60*/  IMAD R41, R41, c[0x0][0x190], RZ ;  /* 0x0000640029297a24 */ /* 0x000fe200078e02ff */
[----:B---3--:R1:W-:Y:S01]  /*10e70*/  LDGSTS.E [R2+-0x5ca00], [R20.64], P4 ;  /* 0xa360000014027fae */ /* 0x0083e2000a121848 */
[----:B------:R-:W-:Y:S02]  /*10e80*/  ISETP.GE.AND P4, PT, R152, UR4, PT ;  /* 0x0000000498007c0c */ /* 0x000fe4000bf86270 */
[----:B-1----:R-:W-:Y:S02]  /*10e90*/  LEA.HI.X.SX32 R2, R4, c[0x0][0x16c], 0x2, P3 ;  /* 0x00005b0004027a11 */ /* 0x002fe400018f16ff */
[----:B------:R-:W-:Y:S01]  /*10ea0*/  ISETP.GT.AND P3, PT, R3, 0x7f, PT ;  /* 0x0000007f0300780c */ /* 0x000fe20003f64270 */
[----:B----4-:R-:W-:Y:S01]  /*10eb0*/  IMAD R22, R19, c[0x0][0x190], RZ ;  /* 0x0000640013167a24 */ /* 0x010fe200078e02ff */
[----:B------:R-:W-:-:S02]  /*10ec0*/  SEL R3, R7, RZ, !P1 ;  /* 0x000000ff07037207 */ /* 0x000fc40004800000 */
[----:B------:R-:W-:Y:S01]  /*10ed0*/  SEL R4, RZ, 0x4, P4 ;  /* 0x00000004ff047807 */ /* 0x000fe20002000000 */
[----:B------:R-:W-:Y:S01]  /*10ee0*/  IMAD R21, R148, c[0x0][0x190], RZ ;  /* 0x0000640094157a24 */ /* 0x000fe200078e02ff */
[----:B------:R-:W-:Y:S01]  /*10ef0*/  LEA R184, P1, R22, R0, 0x2 ;  /* 0x0000000016b87211 */ /* 0x000fe200078210ff */
[----:B------:R-:W-:Y:S01]  /*10f00*/  STL [R1+0x1158], R3 ;  /* 0x0011580301007387 */ /* 0x000fe20000100800 */
[----:B------:R-:W-:-:S03]  /*10f10*/  IMAD R20, R38, c[0x0][0x190], RZ ;  /* 0x0000640026147a24 */ /* 0x000fc600078e02ff */
[----:B------:R1:W-:Y:S01]  /*10f20*/  STL [R1+0x42c], R4 ;  /* 0x00042c0401007387 */ /* 0x0003e20000100800 */
[C---:B------:R-:W-:Y:S02]  /*10f30*/  LEA R38, P4, R21.reuse, R0, 0x2 ;  /* 0x0000000015267211 */ /* 0x040fe400078810ff */
[-C--:B------:R-:W-:Y:S01]  /*10f40*/  LEA.HI.X.SX32 R185, R22, R2.reuse, 0x2, P1 ;  /* 0x0000000216b97211 */ /* 0x080fe200008f16ff */
[----:B------:R-:W-:Y:S01]  /*10f50*/  IMAD R19, R134, c[0x0][0x190], RZ ;  /* 0x0000640086137a24 */ /* 0x000fe200078e02ff */
[----:B------:R-:W-:Y:S01]  /*10f60*/  LEA.HI.X.SX32 R39, R21, R2, 0x2, P4 ;  /* 0x0000000215277211 */ /* 0x000fe200020f16ff */
[----:B-1----:R-:W-:Y:S02]  /*10f70*/  IMAD R4, R66, c[0x0][0x190], RZ ;  /* 0x0000640042047a24 */ /* 0x002fe400078e02ff */
[----:B------:R-:W-:Y:S01]  /*10f80*/  IMAD R66, R14, c[0x0][0x190], RZ ;  /* 0x000064000e427a24 */ /* 0x000fe200078e02ff */
[----:B------:R-:W-:Y:S01]  /*10f90*/  LEA R14, P1, R20, R0, 0x2 ;  /* 0x00000000140e7211 */ /* 0x000fe200078210ff */
[----:B------:R-:W-:-:S02]  /*10fa0*/  IMAD R8, R132, c[0x0][0x190], RZ ;  /* 0x0000640084087a24 */ /* 0x000fc400078e02ff */
[----:B------:R-:W-:Y:S01]  /*10fb0*/  IMAD R132, R15, c[0x0][0x190], RZ ;  /* 0x000064000f847a24 */ /* 0x000fe200078e02ff */
[----:B------:R-:W-:Y:S01]  /*10fc0*/  LEA.HI.X.SX32 R15, R20, R2, 0x2, P1 ;  /* 0x00000002140f7211 */ /* 0x000fe200008f16ff */
[----:B------:R-:W-:Y:S01]  /*10fd0*/  IMAD R18, R18, c[0x0][0x190], RZ ;  /* 0x0000640012127a24 */ /* 0x000fe200078e02ff */
[----:B------:R-:W-:Y:S01]  /*10fe0*/  STL.64 [R1+0x1c8], R184 ;  /* 0x0001c8b801007387 */ /* 0x000fe20000100a00 */
[----:B------:R-:W-:-:S03]  /*10ff0*/  LEA R22, P4, R19, R0, 0x2 ;  /* 0x0000000013167211 */ /* 0x000fc600078810ff */
[----:B------:R-:W-:Y:S04]  /*11000*/  STL.64 [R1+0x1c0], R38 ;  /* 0x0001c02601007387 */ /* 0x000fe80000100a00 */
[----:B------:R1:W-:Y:S01]  /*11010*/  STL.64 [R1+0x1b8], R14 ;  /* 0x0001b80e01007387 */ /* 0x0003e20000100a00 */
[----:B------:R-:W-:Y:S01]  /*11020*/  LEA.HI.X.SX32 R23, R19, R2, 0x2, P4 ;  /* 0x0000000213177211 */ /* 0x000fe200020f16ff */
[----:B------:R-:W-:Y:S01]  /*11030*/  IMAD R7, R128, c[0x0][0x190], RZ ;  /* 0x0000640080077a24 */ /* 0x000fe200078e02ff */
[-C--:B------:R-:W-:Y:S02]  /*11040*/  LEA R20, P4, R8, R0.reuse, 0x2 ;  /* 0x0000000008147211 */ /* 0x080fe400078810ff */
[----:B-1----:R-:W-:-:S04]  /*11050*/  LEA R14, P1, R18, R0, 0x2 ;  /* 0x00000000120e7211 */ /* 0x002fc800078210ff */
[-C--:B------:R-:W-:Y:S01]  /*11060*/  LEA.HI.X.SX32 R15, R18, R2.reuse, 0x2, P1 ;  /* 0x00000002120f7211 */ /* 0x080fe200008f16ff */
[----:B------:R-:W-:Y:S04]  /*11070*/  STL.64 [R1+0x1b0], R22 ;  /* 0x0001b01601007387 */ /* 0x000fe80000100a00 */
[----:B------:R1:W-:Y:S01]  /*11080*/  STL.64 [R1+0x1a8], R14 ;  /* 0x0001a80e01007387 */ /* 0x0003e20000100a00 */
[----:B------:R-:W-:Y:S02]  /*11090*/  LEA.HI.X.SX32 R21, R8, R2, 0x2, P4 ;  /* 0x0000000208157211 */ /* 0x000fe400020f16ff */
[-C--:B------:R-:W-:Y:S02]  /*110a0*/  LEA R18, P4, R251, R0.reuse, 0x2 ;  /* 0x00000000fb127211 */ /* 0x080fe400078810ff */
[----:B-1----:R-:W-:-:S04]  /*110b0*/  LEA R14, P1, R7, R0, 0x2 ;  /* 0x00000000070e7211 */ /* 0x002fc800078210ff */
[-C--:B------:R-:W-:Y:S01]  /*110c0*/  LEA.HI.X.SX32 R15, R7, R2.reuse, 0x2, P1 ;  /* 0x00000002070f7211 */ /* 0x080fe200008f16ff */
[----:B------:R-:W-:Y:S04]  /*110d0*/  STL.64 [R1+0x1a0], R20 ;  /* 0x0001a01401007387 */ /* 0x000fe80000100a00 */
[----:B------:R1:W-:Y:S01]  /*110e0*/  STL.64 [R1+0x198], R14 ;  /* 0x0001980e01007387 */ /* 0x0003e20000100a00 */
[----:B------:R-:W-:Y:S02]  /*110f0*/  LEA.HI.X.SX32 R19, R251, R2, 0x2, P4 ;  /* 0x00000002fb137211 */ /* 0x000fe400020f16ff */
[----:B-1----:R-:W-:-:S04]  /*11100*/  LEA R14, P1, R250, R0, 0x2 ;  /* 0x00000000fa0e7211 */ /* 0x002fc800078210ff */
[----:B------:R-:W-:Y:S01]  /*11110*/  LEA.HI.X.SX32 R15, R250, R2, 0x2, P1 ;  /* 0x00000002fa0f7211 */ /* 0x000fe200008f16ff */
[----:B------:R1:W-:Y:S04]  /*11120*/  STL.64 [R1+0x190], R18 ;  /* 0x0001901201007387 */ /* 0x0003e80000100a00 */
[----:B------:R2:W-:Y:S01]  /*11130*/  STL.64 [R1+0x188], R14 ;  /* 0x0001880e01007387 */ /* 0x0005e20000100a00 */
[-C--:B-1----:R-:W-:Y:S02]  /*11140*/  LEA R18, P4, R252, R0.reuse, 0x2 ;  /* 0x00000000fc127211 */ /* 0x082fe400078810ff */
[----:B--2---:R-:W-:Y:S02]  /*11150*/  LEA R14, P1, R62, R0, 0x2 ;  /* 0x000000003e0e7211 */ /* 0x004fe400078210ff */
[----:B------:R-:W-:-:S02]  /*11160*/  LEA.HI.X.SX32 R19, R252, R2, 0x2, P4 ;  /* 0x00000002fc137211 */ /* 0x000fc400020f16ff */
[----:B------:R-:W-:-:S03]  /*11170*/  LEA.HI.X.SX32 R15, R62, R2, 0x2, P1 ;  /* 0x000000023e0f7211 */ /* 0x000fc600008f16ff */
[----:B------:R1:W-:Y:S04]  /*11180*/  STL.64 [R1+0x180], R18 ;  /* 0x0001801201007387 */ /* 0x0003e80000100a00 */
[----:B------:R2:W-:Y:S01]  /*11190*/  STL.64 [R1+0x178], R14 ;  /* 0x0001780e01007387 */ /* 0x0005e20000100a00 */
[-C--:B-1----:R-:W-:Y:S02]  /*111a0*/  LEA R18, P4, R48, R0.reuse, 0x2 ;  /* 0x0000000030127211 */ /* 0x082fe400078810ff */
[----:B--2---:R-:W-:Y:S02]  /*111b0*/  LEA R14, P1, R64, R0, 0x2 ;  /* 0x00000000400e7211 */ /* 0x004fe400078210ff */
[-C--:B------:R-:W-:Y:S02]  /*111c0*/  LEA.HI.X.SX32 R19, R48, R2.reuse, 0x2, P4 ;  /* 0x0000000230137211 */ /* 0x080fe400020f16ff */
[----:B------:R-:W-:-:S03]  /*111d0*/  LEA.HI.X.SX32 R15, R64, R2, 0x2, P1 ;  /* 0x00000002400f7211 */ /* 0x000fc600008f16ff */
[----:B------:R1:W-:Y:S04]  /*111e0*/  STL.64 [R1+0x170], R18 ;  /* 0x0001701201007387 */ /* 0x0003e80000100a00 */
[----:B------:R2:W-:Y:S01]  /*111f0*/  STL.64 [R1+0x168], R14 ;  /* 0x0001680e01007387 */ /* 0x0005e20000100a00 */
[CC--:B-1----:R-:W-:Y:S02]  /*11200*/  LEA R18, P4, R4.reuse, R0.reuse, 0x2 ;  /* 0x0000000004127211 */ /* 0x0c2fe400078810ff */
[C---:B--2---:R-:W-:Y:S02]  /*11210*/  LEA R14, P1, R41.reuse, R0, 0x2 ;  /* 0x00000000290e7211 */ /* 0x044fe400078210ff */
[-C--:B------:R-:W-:Y:S02]  /*11220*/  LEA.HI.X.SX32 R19, R4, R2.reuse, 0x2, P4 ;  /* 0x0000000204137211 */ /* 0x080fe400020f16ff */
[----:B------:R-:W-:-:S03]  /*11230*/  LEA.HI.X.SX32 R15, R41, R2, 0x2, P1 ;  /* 0x00000002290f7211 */ /* 0x000fc600008f16ff */
[----:B------:R1:W-:Y:S04]  /*11240*/  STL.64 [R1+0x160], R18 ;  /* 0x0001601201007387 */ /* 0x0003e80000100a00 */
[----:B------:R2:W-:Y:S04]  /*11250*/  STL.64 [R1+0x158], R14 ;  /* 0x0001580e01007387 */ /* 0x0005e80000100a00 */
[----:B------:R-:W3:Y:S01]  /*11260*/  LDL.LU R38, [R1] ;  /* 0x0000000001267983 */ /* 0x000ee20000300800 */
[----:B------:R-:W-:Y:S02]  /*11270*/  IMAD R6, R6, c[0x0][0x190], RZ ;  /* 0x0000640006067a24 */ /* 0x000fe400078e02ff */
[----:B------:R-:W-:-:S02]  /*11280*/  IMAD R68, R68, c[0x0][0x190], RZ ;  /* 0x0000640044447a24 */ /* 0x000fc400078e02ff */
[----:B------:R-:W-:Y:S01]  /*11290*/  IMAD R191, R191, c[0x0][0x190], RZ ;  /* 0x00006400bfbf7a24 */ /* 0x000fe200078e02ff */
[-C--:B-1----:R-:W-:Y:S01]  /*112a0*/  LEA R18, P4, R6, R0.reuse, 0x2 ;  /* 0x0000000006127211 */ /* 0x082fe200078810ff */
[----:B------:R-:W-:Y:S01]  /*112b0*/  IMAD R70, R70, c[0x0][0x190], RZ ;  /* 0x0000640046467a24 */ /* 0x000fe200078e02ff */
[----:B--2---:R-:W-:Y:S02]  /*112c0*/  LEA R14, P1, R68, R0, 0x2 ;  /* 0x00000000440e7211 */ /* 0x004fe400078210ff */
[----:B------:R-:W-:Y:S02]  /*112d0*/  LEA.HI.X.SX32 R19, R6, R2, 0x2, P4 ;  /* 0x0000000206137211 */ /* 0x000fe400020f16ff */
[----:B------:R-:W-:Y:S01]  /*112e0*/  LEA R4, P4, R191, R0, 0x2 ;  /* 0x00000000bf047211 */ /* 0x000fe200078810ff */
[----:B------:R-:W-:Y:S01]  /*112f0*/  IMAD R182, R5, c[0x0][0x190], RZ ;  /* 0x0000640005b67a24 */ /* 0x000fe200078e02ff */
[-C--:B------:R-:W-:Y:S01]  /*11300*/  LEA.HI.X.SX32 R15, R68, R2.reuse, 0x2, P1 ;  /* 0x00000002440f7211 */ /* 0x080fe200008f16ff */
[----:B------:R-:W-:Y:S01]  /*11310*/  IMAD R24, R24, c[0x0][0x190], RZ ;  /* 0x0000640018187a24 */ /* 0x000fe200078e02ff */
[----:B------:R-:W-:-:S02]  /*11320*/  LEA.HI.X.SX32 R5, R191, R2, 0x2, P4 ;  /* 0x00000002bf057211 */ /* 0x000fc400020f16ff */
[----:B------:R-:W-:Y:S01]  /*11330*/  LEA R6, P1, R70, R0, 0x2 ;  /* 0x0000000046067211 */ /* 0x000fe200078210ff */
[----:B------:R-:W-:Y:S01]  /*11340*/  STL.64 [R1+0x150], R18 ;  /* 0x0001501201007387 */ /* 0x000fe20000100a00 */
[----:B------:R-:W-:Y:S02]  /*11350*/  IMAD R72, R72, c[0x0][0x190], RZ ;  /* 0x0000640048487a24 */ /* 0x000fe400078e02ff */
[----:B------:R-:W-:Y:S01]  /*11360*/  LEA.HI.X.SX32 R7, R70, R2, 0x2, P1 ;  /* 0x0000000246077211 */ /* 0x000fe200008f16ff */
[----:B------:R1:W-:Y:S01]  /*11370*/  STL.64 [R1+0x140], R4 ;  /* 0x0001400401007387 */ /* 0x0003e20000100a00 */
[----:B------:R-:W-:-:S03]  /*11380*/  IMAD R193, R193, c[0x0][0x190], RZ ;  /* 0x00006400c1c17a24 */ /* 0x000fc600078e02ff */
[----:B------:R-:W-:Y:S04]  /*11390*/  STL.64 [R1+0x148], R14 ;  /* 0x0001480e01007387 */ /* 0x000fe80000100a00 */
[----:B------:R2:W-:Y:S01]  /*113a0*/  STL.64 [R1+0x138], R6 ;  /* 0x0001380601007387 */ /* 0x0005e20000100a00 */
[----:B-1----:R-:W-:-:S04]  /*113b0*/  LEA R4, P4, R24, R0, 0x2 ;  /* 0x0000000018047211 */ /* 0x002fc800078810ff */
[----:B------:R-:W-:Y:S02]  /*113c0*/  LEA.HI.X.SX32 R5, R24, R2, 0x2, P4 ;  /* 0x0000000218057211 */ /* 0x000fe400020f16ff */
[----:B--2---:R-:W-:-:S03]  /*113d0*/  LEA R6, P1, R72, R0, 0x2 ;  /* 0x0000000048067211 */ /* 0x004fc600078210ff */
[----:B------:R1:W-:Y:S01]  /*113e0*/  STL.64 [R1+0x130], R4 ;  /* 0x0001300401007387 */ /* 0x0003e20000100a00 */
[----:B------:R-:W-:Y:S01]  /*113f0*/  IMAD R74, R74, c[0x0][0x190], RZ ;  /* 0x000064004a4a7a24 */ /* 0x000fe200078e02ff */
[----:B------:R-:W-:Y:S01]  /*11400*/  LEA.HI.X.SX32 R7, R72, R2, 0x2, P1 ;  /* 0x0000000248077211 */ /* 0x000fe200008f16ff */
[----:B------:R-:W-:-:S04]  /*11410*/  IMAD R9, R9, c[0x0][0x190], RZ ;  /* 0x0000640009097a24 */ /* 0x000fc800078e02ff */
        /* <DEDUP_REMOVED lines=17> */
[----:B-1----:R-:W-:Y:S01]  /*11530*/  LEA R4, P4, R195, R0, 0x2 ;  /* 0x00000000c3047211 */ /* 0x002fe200078810ff */
[----:B------:R-:W-:-:S03]  /*11540*/  IMAD R80, R80, c[0x0][0x190], RZ ;  /* 0x0000640050507a24 */ /* 0x000fc600078e02ff */
[----:B------:R-:W-:Y:S02]  /*11550*/  LEA.HI.X.SX32 R5, R195, R2, 0x2, P4 ;  /* 0x00000002c3057211 */ /* 0x000fe400020f16ff */
[----:B--2---:R-:W-:-:S03]  /*11560*/  LEA R6, P1, R78, R0, 0x2 ;  /* 0x000000004e067211 */ /* 0x004fc600078210ff */
[----:B------:R1:W-:Y:S01]  /*11570*/  STL.64 [R1+0x100], R4 ;  /* 0x0001000401007387 */ /* 0x0003e20000100a00 */
[----:B------:R-:W-:Y:S01]  /*11580*/  IMAD R197, R197, c[0x0][0x190], RZ ;  /* 0x00006400c5c57a24 */ /* 0x000fe200078e02ff */
[----:B------:R-:W-:Y:S02]  /*11590*/  LEA.HI.X.SX32 R7, R78, R2, 0x2, P1 ;  /* 0x000000024e077211 */ /* 0x000fe400008f16ff */
[----:B------:R-:W-:-:S03]  /*115a0*/  LEA R8, P1, R80, R0, 0x2 ;  /* 0x0000000050087211 */ /* 0x000fc600078210ff */
[----:B------:R2:W-:Y:S01]  /*115b0*/  STL.64 [R1+0xf8], R6 ;  /* 0x0000f80601007387 */ /* 0x0005e20000100a00 */
[C---:B-1----:R-:W-:Y:S01]  /*115c0*/  LEA R4, P4, R49.reuse, R0, 0x2 ;  /* 0x0000000031047211 */ /* 0x042fe200078810ff */
[----:B------:R-:W-:Y:S01]  /*115d0*/  IMAD R82, R82, c[0x0][0x190], RZ ;  /* 0x0000640052527a24 */ /* 0x000fe200078e02ff */
[-C--:B------:R-:W-:Y:S02]  /*115e0*/  LEA.HI.X.SX32 R9, R80, R2.reuse, 0x2, P1 ;  /* 0x0000000250097211 */ /* 0x080fe400008f16ff */
[----:B------:R-:W-:Y:S02]  /*115f0*/  LEA.HI.X.SX32 R5, R49, R2, 0x2, P4 ;  /* 0x0000000231057211 */ /* 0x000fe400020f16ff */
[----:B--2---:R-:W-:Y:S01]  /*11600*/  LEA R6, P4, R197, R0, 0x2 ;  /* 0x00000000c5067211 */ /* 0x004fe200078810ff */
[----:B------:R-:W-:Y:S02]  /*11610*/  IMAD R199, R199, c[0x0][0x190], RZ ;  /* 0x00006400c7c77a24 */ /* 0x000fe400078e02ff */
[----:B------:R-:W-:Y:S01]  /*11620*/  STL.64 [R1+0xf0], R4 ;  /* 0x0000f00401007387 */ /* 0x000fe20000100a00 */
[----:B------:R-:W-:-:S03]  /*11630*/  LEA.HI.X.SX32 R7, R197, R2, 0x2, P4 ;  /* 0x00000002c5077211 */ /* 0x000fc600020f16ff */
[----:B------:R1:W-:Y:S04]  /*11640*/  STL.64 [R1+0xe8], R8 ;  /* 0x0000e80801007387 */ /* 0x0003e80000100a00 */
[----:B------:R2:W-:Y:S01]  /*11650*/  STL.64 [R1+0xe0], R6 ;  /* 0x0000e00601007387 */ /* 0x0005e20000100a00 */
[CC--:B-1----:R-:W-:Y:S02]  /*11660*/  LEA R8, P1, R82.reuse, R0.reuse, 0x2 ;  /* 0x0000000052087211 */ /* 0x0c2fe400078210ff */
[C---:B--2---:R-:W-:Y:S02]  /*11670*/  LEA R6, P4, R199.reuse, R0, 0x2 ;  /* 0x00000000c7067211 */ /* 0x044fe400078810ff */
[-C--:B------:R-:W-:Y:S01]  /*11680*/  LEA.HI.X.SX32 R9, R82, R2.reuse, 0x2, P1 ;  /* 0x0000000252097211 */ /* 0x080fe200008f16ff */
[----:B------:R-:W-:Y:S01]  /*11690*/  IMAD R10, R10, c[0x0][0x190], RZ ;  /* 0x000064000a0a7a24 */ /* 0x000fe200078e02ff */
[----:B------:R-:W-:-:S03]  /*116a0*/  LEA.HI.X.SX32 R7, R199, R2, 0x2, P4 ;  /* 0x00000002c7077211 */ /* 0x000fc600020f16ff */
[----:B------:R-:W-:Y:S01]  /*116b0*/  STL.64 [R1+0xd8], R8 ;  /* 0x0000d80801007387 */ /* 0x000fe20000100a00 */
[----:B------:R-:W-:-:S03]  /*116c0*/  IMAD R83, R83, c[0x0][0x190], RZ ;  /* 0x0000640053537a24 */ /* 0x000fc600078e02ff */
[----:B------:R1:W-:Y:S01]  /*116d0*/  STL.64 [R1+0xd0], R6 ;  /* 0x0000d00601007387 */ /* 0x0003e20000100a00 */
[----:B------:R-:W-:Y:S02]  /*116e0*/  IMAD R11, R11, c[0x0][0x190], RZ ;  /* 0x000064000b0b7a24 */ /* 0x000fe400078e02ff */
[----:B------:R-:W-:Y:S01]  /*116f0*/  IMAD R87, R87, c[0x0][0x190], RZ ;  /* 0x0000640057577a24 */ /* 0x000fe200078e02ff */
[----:B-1----:R-:W-:-:S04]  /*11700*/  LEA R6, P1, R10, R0, 0x2 ;  /* 0x000000000a067211 */ /* 0x002fc800078210ff */
[----:B------:R-:W-:Y:S01]  /*11710*/  LEA.HI.X.SX32 R7, R10, R2, 0x2, P1 ;  /* 0x000000020a077211 */ /* 0x000fe200008f16ff */
[----:B------:R-:W-:Y:S02]  /*11720*/  IMAD R50, R50, c[0x0][0x190], RZ ;  /* 0x0000640032327a24 */ /* 0x000fe400078e02ff */
[----:B------:R-:W-:Y:S02]  /*11730*/  IMAD R89, R89, c[0x0][0x190], RZ ;  /* 0x0000640059597a24 */ /* 0x000fe400078e02ff */
[----:B------:R-:W-:Y:S02]  /*11740*/  IMAD R201, R201, c[0x0][0x190], RZ ;  /* 0x00006400c9c97a24 */ /* 0x000fe400078e02ff */
[----:B------:R-:W-:Y:S02]  /*11750*/  IMAD R91, R91, c[0x0][0x190], RZ ;  /* 0x000064005b5b7a24 */ /* 0x000fe400078e02ff */
[----:B------:R-:W-:Y:S02]  /*11760*/  IMAD R93, R93, c[0x0][0x190], RZ ;  /* 0x000064005d5d7a24 */ /* 0x000fe400078e02ff */
[----:B------:R-:W-:-:S02]  /*11770*/  IMAD R205, R205, c[0x0][0x190], RZ ;  /* 0x00006400cdcd7a24 */ /* 0x000fc400078e02ff */
        /* <DEDUP_REMOVED lines=9> */
[----:B---3--:R-:W-:-:S05]  /*11810*/  IMAD R4, R38, c[0x0][0x190], RZ ;  /* 0x0000640026047a24 */ /* 0x008fca00078e02ff */
[----:B------:R-:W-:-:S04]  /*11820*/  LEA R8, P5, R4, R0, 0x2 ;  /* 0x0000000004087211 */ /* 0x000fc800078a10ff */
[----:B------:R-:W-:-:S05]  /*11830*/  LEA.HI.X.SX32 R9, R4, R2, 0x2, P5 ;  /* 0x0000000204097211 */ /* 0x000fca00028f16ff */
[----:B------:R1:W-:Y:S04]  /*11840*/  STL.64 [R1+0x430], R8 ;  /* 0x0004300801007387 */ /* 0x0003e80000100a00 */
[----:B------:R2:W-:Y:S01]  /*11850*/  STL.64 [R1+0xc8], R6 ;  /* 0x0000c80601007387 */ /* 0x0005e20000100a00 */
[-C--:B-1----:R-:W-:Y:S02]  /*11860*/  LEA R8, P4, R83, R0.reuse, 0x2 ;  /* 0x0000000053087211 */ /* 0x082fe400078810ff */
[----:B--2---:R-:W-:Y:S02]  /*11870*/  LEA R6, P1, R11, R0, 0x2 ;  /* 0x000000000b067211 */ /* 0x004fe400078210ff */
[----:B------:R-:W-:Y:S02]  /*11880*/  LEA.HI.X.SX32 R9, R83, R2, 0x2, P4 ;  /* 0x0000000253097211 */ /* 0x000fe400020f16ff */
[----:B------:R-:W-:-:S02]  /*11890*/  LEA R4, P4, R87, R0, 0x2 ;  /* 0x0000000057047211 */ /* 0x000fc400078810ff */
[-C--:B------:R-:W-:Y:S02]  /*118a0*/  LEA.HI.X.SX32 R7, R11, R2.reuse, 0x2, P1 ;  /* 0x000000020b077211 */ /* 0x080fe400008f16ff */
[----:B------:R-:W-:-:S03]  /*118b0*/  LEA.HI.X.SX32 R5, R87, R2, 0x2, P4 ;  /* 0x0000000257057211 */ /* 0x000fc600020f16ff */
[----:B------:R1:W-:Y:S04]  /*118c0*/  STL.64 [R1+0xb8], R6 ;  /* 0x0000b80601007387 */ /* 0x0003e80000100a00 */
[----:B------:R-:W-:Y:S04]  /*118d0*/  STL.64 [R1+0xc0], R8 ;  /* 0x0000c00801007387 */ /* 0x000fe80000100a00 */
[----:B------:R2:W-:Y:S01]  /*118e0*/  STL.64 [R1+0xb0], R4 ;  /* 0x0000b00401007387 */ /* 0x0005e20000100a00 */
[----:B-1----:R-:W-:-:S04]  /*118f0*/  LEA R6, P1, R50, R0, 0x2 ;  /* 0x0000000032067211 */ /* 0x002fc800078210ff */
[----:B------:R-:W-:Y:S02]  /*11900*/  LEA.HI.X.SX32 R7, R50, R2, 0x2, P1 ;  /* 0x0000000232077211 */ /* 0x000fe400008f16ff */
[----:B--2---:R-:W-:-:S04]  /*11910*/  LEA R4, P4, R89, R0, 0x2 ;  /* 0x0000000059047211 */ /* 0x004fc800078810ff */
        /* <DEDUP_REMOVED lines=33> */
[----:B------:R-:W-:Y:S01]  /*11b30*/  IMAD R103, R103, c[0x0][0x190], RZ ;  /* 0x0000640067677a24 */ /* 0x000fe200078e02ff */
[-C--:B-1----:R-:W-:Y:S02]  /*11b40*/  LEA R6, P1, R211, R0.reuse, 0x2 ;  /* 0x00000000d3067211 */ /* 0x082fe400078210ff */
[----:B--2---:R-:W-:Y:S02]  /*11b50*/  LEA R4, P4, R101, R0, 0x2 ;  /* 0x0000000065047211 */ /* 0x004fe400078810ff */
[----:B------:R-:W-:-:S02]  /*11b60*/  LEA.HI.X.SX32 R7, R211, R2, 0x2, P1 ;  /* 0x00000002d3077211 */ /* 0x000fc400008f16ff */
[----:B------:R-:W-:-:S03]  /*11b70*/  LEA.HI.X.SX32 R5, R101, R2, 0x2, P4 ;  /* 0x0000000265057211 */ /* 0x000fc600020f16ff */
[----:B------:R1:W-:Y:S04]  /*11b80*/  STL.64 [R1+0x48], R6 ;  /* 0x0000480601007387 */ /* 0x0003e80000100a00 */
[----:B------:R2:W-:Y:S01]  /*11b90*/  STL.64 [R1+0x40], R4 ;  /* 0x0000400401007387 */ /* 0x0005e20000100a00 */
[----:B------:R-:W-:Y:S01]  /*11ba0*/  IMAD R12, R12, c[0x0][0x190], RZ ;  /* 0x000064000c0c7a24 */ /* 0x000fe200078e02ff */
[-C--:B-1----:R-:W-:Y:S02]  /*11bb0*/  LEA R6, P1, R207, R0.reuse, 0x2 ;  /* 0x00000000cf067211 */ /* 0x082fe400078210ff */
[----:B--2---:R-:W-:Y:S02]  /*11bc0*/  LEA R4, P4, R103, R0, 0x2 ;  /* 0x0000000067047211 */ /* 0x004fe400078810ff */
[-C--:B------:R-:W-:Y:S01]  /*11bd0*/  LEA.HI.X.SX32 R7, R207, R2.reuse, 0x2, P1 ;  /* 0x00000002cf077211 */ /* 0x080fe200008f16ff */
[----:B------:R-:W-:Y:S01]  /*11be0*/  IMAD R105, R105, c[0x0][0x190], RZ ;  /* 0x0000640069697a24 */ /* 0x000fe200078e02ff */
[----:B------:R-:W-:-:S03]  /*11bf0*/  LEA.HI.X.SX32 R5, R103, R2, 0x2, P4 ;  /* 0x0000000267057211 */ /* 0x000fc600020f16ff */
[----:B------:R1:W-:Y:S04]  /*11c00*/  STL.64 [R1+0x38], R6 ;  /* 0x0000380601007387 */ /* 0x0003e80000100a00 */
[----:B------:R2:W-:Y:S01]  /*11c10*/  STL.64 [R1+0x30], R4 ;  /* 0x0000300401007387 */ /* 0x0005e20000100a00 */
[----:B------:R-:W-:Y:S02]  /*11c20*/  IMAD R209, R209, c[0x0][0x190], RZ ;  /* 0x00006400d1d17a24 */ /* 0x000fe400078e02ff */
[----:B------:R-:W-:Y:S01]  /*11c30*/  IMAD R107, R107, c[0x0][0x190], RZ ;  /* 0x000064006b6b7a24 */ /* 0x000fe200078e02ff */
[----:B------:R-:W3:Y:S01]  /*11c40*/  LDL.LU R38, [R1+0x1d0] ;  /* 0x0001d00001267983 */ /* 0x000ee20000300800 */
[-C--:B-1----:R-:W-:Y:S02]  /*11c50*/  LEA R6, P1, R12, R0.reuse, 0x2 ;  /* 0x000000000c067211 */ /* 0x082fe400078210ff */
[----:B--2---:R-:W-:-:S02]  /*11c60*/  LEA R4, P4, R105, R0, 0x2 ;  /* 0x0000000069047211 */ /* 0x004fc400078810ff */
[-C--:B------:R-:W-:Y:S02]  /*11c70*/  LEA.HI.X.SX32 R7, R12, R2.reuse, 0x2, P1 ;  /* 0x000000020c077211 */ /* 0x080fe400008f16ff */
        /* <DEDUP_REMOVED lines=9> */
[----:B------:R1:W-:Y:S01]  /*11d10*/  STL.64 [R1+0x18], R6 ;  /* 0x0000180601007387 */ /* 0x0003e20000100a00 */
[----:B------:R-:W-:-:S03]  /*11d20*/  IMAD R111, R111, c[0x0][0x190], RZ ;  /* 0x000064006f6f7a24 */ /* 0x000fc600078e02ff */
[----:B------:R2:W-:Y:S01]  /*11d30*/  STL.64 [R1+0x10], R4 ;  /* 0x0000100401007387 */ /* 0x0005e20000100a00 */
[----:B------:R-:W-:Y:S01]  /*11d40*/  IMAD R229, R229, c[0x0][0x190], RZ ;  /* 0x00006400e5e57a24 */ /* 0x000fe200078e02ff */
[CC--:B-1----:R-:W-:Y:S02]  /*11d50*/  LEA R6, P1, R34.reuse, R0.reuse, 0x2 ;  /* 0x0000000022067211 */ /* 0x0c2fe400078210ff */
[C---:B--2---:R-:W-:Y:S02]  /*11d60*/  LEA R4, P4, R109.reuse, R0, 0x2 ;  /* 0x000000006d047211 */ /* 0x044fe400078810ff */
[-C--:B------:R-:W-:Y:S02]  /*11d70*/  LEA.HI.X.SX32 R7, R34, R2.reuse, 0x2, P1 ;  /* 0x0000000222077211 */ /* 0x080fe400008f16ff */
[----:B------:R-:W-:Y:S01]  /*11d80*/  LEA.HI.X.SX32 R5, R109, R2, 0x2, P4 ;  /* 0x000000026d057211 */ /* 0x000fe200020f16ff */
[----:B------:R-:W-:Y:S01]  /*11d90*/  IMAD R30, R30, c[0x0][0x190], RZ ;  /* 0x000064001e1e7a24 */ /* 0x000fe200078e02ff */
[----:B------:R-:W-:Y:S01]  /*11da0*/  LEA R248, P1, R111, R0, 0x2 ;  /* 0x000000006ff87211 */ /* 0x000fe200078210ff */
[----:B------:R1:W-:Y:S01]  /*11db0*/  STL.64 [R1+0x8], R6 ;  /* 0x0000080601007387 */ /* 0x0003e20000100a00 */
[----:B------:R-:W-:-:S03]  /*11dc0*/  IMAD R113, R113, c[0x0][0x190], RZ ;  /* 0x0000640071717a24 */ /* 0x000fc600078e02ff */
[----:B------:R2:W-:Y:S01]  /*11dd0*/  STL.64 [R1], R4 ;  /* 0x0000000401007387 */ /* 0x0005e20000100a00 */
[----:B------:R-:W-:Y:S01]  /*11de0*/  LEA.HI.X.SX32 R249, R111, R2, 0x2, P1 ;  /* 0x000000026ff97211 */ /* 0x000fe200008f16ff */
[----:B------:R-:W-:Y:S02]  /*11df0*/  IMAD R213, R213, c[0x0][0x190], RZ ;  /* 0x00006400d5d57a24 */ /* 0x000fe400078e02ff */
[----:B------:R-:W-:Y:S01]  /*11e00*/  IMAD R115, R115, c[0x0][0x190], RZ ;  /* 0x0000640073737a24 */ /* 0x000fe200078e02ff */
[-C--:B-1----:R-:W-:Y:S02]  /*11e10*/  LEA R6, P1, R30, R0.reuse, 0x2 ;  /* 0x000000001e067211 */ /* 0x082fe400078210ff */
[C---:B--2---:R-:W-:Y:S01]  /*11e20*/  LEA R4, P4, R229.reuse, R0, 0x2 ;  /* 0x00000000e5047211 */ /* 0x044fe200078810ff */
[----:B------:R-:W-:Y:S01]  /*11e30*/  IMAD R28, R28, c[0x0][0x190], RZ ;  /* 0x000064001c1c7a24 */ /* 0x000fe200078e02ff */
[-C--:B------:R-:W-:Y:S02]  /*11e40*/  LEA.HI.X.SX32 R7, R30, R2.reuse, 0x2, P1 ;  /* 0x000000021e077211 */ /* 0x080fe400008f16ff */
[----:B------:R-:W-:-:S02]  /*11e50*/  LEA.HI.X.SX32 R5, R229, R2, 0x2, P4 ;  /* 0x00000002e5057211 */ /* 0x000fc400020f16ff */
[-C--:B------:R-:W-:Y:S02]  /*11e60*/  LEA R8, P4, R113, R0.reuse, 0x2 ;  /* 0x0000000071087211 */ /* 0x080fe400078810ff */
[----:B------:R-:W-:Y:S01]  /*11e70*/  LEA R10, P1, R213, R0, 0x2 ;  /* 0x00000000d50a7211 */ /* 0x000fe200078210ff */
[----:B------:R-:W-:Y:S01]  /*11e80*/  IMAD R117, R117, c[0x0][0x190], RZ ;  /* 0x0000640075757a24 */ /* 0x000fe200078e02ff */
[----:B------:R-:W-:Y:S02]  /*11e90*/  LEA.HI.X.SX32 R9, R113, R2, 0x2, P4 ;  /* 0x0000000271097211 */ /* 0x000fe400020f16ff */
[----:B------:R-:W-:Y:S01]  /*11ea0*/  LEA R12, P4, R115, R0, 0x2 ;  /* 0x00000000730c7211 */ /* 0x000fe200078810ff */
[----:B------:R-:W-:Y:S01]  /*11eb0*/  IMAD R215, R215, c[0x0][0x190], RZ ;  /* 0x00006400d7d77a24 */ /* 0x000fe200078e02ff */
[----:B------:R-:W-:Y:S01]  /*11ec0*/  LEA.HI.X.SX32 R11, R213, R2, 0x2, P1 ;  /* 0x00000002d50b7211 */ /* 0x000fe200008f16ff */
[----:B------:R-:W-:Y:S01]  /*11ed0*/  IMAD R27, R13, c[0x0][0x190], RZ ;  /* 0x000064000d1b7a24 */ /* 0x000fe200078e02ff */
[----:B------:R-:W-:Y:S01]  /*11ee0*/  LEA R14, P1, R28, R0, 0x2 ;  /* 0x000000001c0e7211 */ /* 0x000fe200078210ff */
[----:B------:R-:W-:Y:S01]  /*11ef0*/  IMAD R168, R16, c[0x0][0x190], RZ ;  /* 0x0000640010a87a24 */ /* 0x000fe200078e02ff */
[----:B------:R-:W-:Y:S01]  /*11f00*/  LEA.HI.X.SX32 R13, R115, R2, 0x2, P4 ;  /* 0x00000002730d7211 */ /* 0x000fe200020f16ff */
[----:B------:R-:W-:Y:S01]  /*11f10*/  IMAD R119, R119, c[0x0][0x190], RZ ;  /* 0x0000640077777a24 */ /* 0x000fe200078e02ff */
[----:B------:R-:W-:Y:S01]  /*11f20*/  LEA R16, P4, R117, R0, 0x2 ;  /* 0x0000000075107211 */ /* 0x000fe200078810ff */
[----:B------:R-:W-:Y:S01]  /*11f30*/  STL.64 [R1+0x1120], R248 ;  /* 0x001120f801007387 */ /* 0x000fe20000100a00 */
[----:B------:R-:W-:Y:S01]  /*11f40*/  LEA.HI.X.SX32 R15, R28, R2, 0x2, P1 ;  /* 0x000000021c0f7211 */ /* 0x000fe200008f16ff */
[----:B------:R-:W-:Y:S01]  /*11f50*/  IMAD R183, R183, c[0x0][0x190], RZ ;  /* 0x00006400b7b77a24 */ /* 0x000fe200078e02ff */
[----:B------:R-:W-:Y:S01]  /*11f60*/  LEA R18, P1, R215, R0, 0x2 ;  /* 0x00000000d7127211 */ /* 0x000fe200078210ff */
[----:B------:R-:W-:Y:S01]  /*11f70*/  STL.64 [R1+0x1128], R4 ;  /* 0x0011280401007387 */ /* 0x000fe20000100a00 */
[----:B------:R-:W-:Y:S01]  /*11f80*/  IMAD R174, R17, c[0x0][0x190], RZ ;  /* 0x0000640011ae7a24 */ /* 0x000fe200078e02ff */
[----:B------:R-:W-:-:S02]  /*11f90*/  LEA.HI.X.SX32 R17, R117, R2, 0x2, P4 ;  /* 0x0000000275117211 */ /* 0x000fc400020f16ff */
[----:B------:R-:W-:Y:S01]  /*11fa0*/  STL.64 [R1+0x1130], R6 ;  /* 0x0011300601007387 */ /* 0x000fe20000100a00 */
[----:B------:R-:W-:Y:S01]  /*11fb0*/  IMAD R121, R121, c[0x0][0x190], RZ ;  /* 0x0000640079797a24 */ /* 0x000fe200078e02ff */
[----:B------:R-:W-:Y:S02]  /*11fc0*/  LEA R20, P4, R119, R0, 0x2 ;  /* 0x0000000077147211 */ /* 0x000fe400078810ff */
[----:B------:R-:W-:Y:S01]  /*11fd0*/  STL.64 [R1+0x1140], R8 ;  /* 0x0011400801007387 */ /* 0x000fe20000100a00 */
[----:B------:R-:W-:-:S03]  /*11fe0*/  LEA.HI.X.SX32 R19, R215, R2, 0x2, P1 ;  /* 0x00000002d7137211 */ /* 0x000fc600008f16ff */
[----:B------:R-:W-:Y:S01]  /*11ff0*/  STL [R1+0x115c], R10 ;  /* 0x00115c0a01007387 */ /* 0x000fe20000100800 */
[----:B------:R-:W-:-:S03]  /*12000*/  LEA R22, P1, R183, R0, 0x2 ;  /* 0x00000000b7167211 */ /* 0x000fc600078210ff */
[----:B------:R-:W-:Y:S01]  /*12010*/  STL [R1+0x1148], R11 ;  /* 0x0011480b01007387 */ /* 0x000fe20000100800 */
[----:B------:R-:W-:-:S03]  /*12020*/  LEA.HI.X.SX32 R21, R119, R2, 0x2, P4 ;  /* 0x0000000277157211 */ /* 0x000fc600020f16ff */
[----:B------:R-:W2:Y:S01]  /*12030*/  LDL.LU R43, [R1+0x1d4] ;  /* 0x0001d400012b7983 */ /* 0x000ea20000300800 */
[----:B------:R-:W-:Y:S01]  /*12040*/  IMAD R123, R123, c[0x0][0x190], RZ ;  /* 0x000064007b7b7a24 */ /* 0x000fe200078e02ff */
[----:B------:R-:W-:Y:S02]  /*12050*/  LEA R24, P4, R121, R0, 0x2 ;  /* 0x0000000079187211 */ /* 0x000fe400078810ff */
[----:B------:R-:W4:Y:S01]  /*12060*/  LDL.LU R218, [R1+0x1d8] ;  /* 0x0001d80001da7983 */ /* 0x000f220000300800 */
[----:B------:R-:W-:-:S03]  /*12070*/  LEA.HI.X.SX32 R23, R183, R2, 0x2, P1 ;  /* 0x00000002b7177211 */ /* 0x000fc600008f16ff */
[----:B------:R-:W4:Y:S01]  /*12080*/  LDL.LU R216, [R1+0x1dc] ;  /* 0x0001dc0001d87983 */ /* 0x000f220000300800 */
[----:B------:R-:W-:Y:S01]  /*12090*/  IMAD R198, R198, c[0x0][0x190], RZ ;  /* 0x00006400c6c67a24 */ /* 0x000fe200078e02ff */
[----:B------:R-:W-:Y:S02]  /*120a0*/  LEA R26, P1, R27, R0, 0x2 ;  /* 0x000000001b1a7211 */ /* 0x000fe400078210ff */
[----:B------:R-:W-:Y:S01]  /*120b0*/  STL.64 [R1+0x1150], R12 ;  /* 0x0011500c01007387 */ /* 0x000fe20000100a00 */
[----:B------:R-:W-:-:S03]  /*120c0*/  LEA.HI.X.SX32 R25, R121, R2, 0x2, P4 ;  /* 0x0000000279197211 */ /* 0x000fc600020f16ff */
[----:B------:R-:W-:Y:S01]  /*120d0*/  STL [R1+0x1164], R14 ;  /* 0x0011640e01007387 */ /* 0x000fe20000100800 */
[----:B------:R-:W-:-:S03]  /*120e0*/  IMAD R125, R125, c[0x0][0x190], RZ ;  /* 0x000064007d7d7a24 */ /* 0x000fc600078e02ff */
[----:B------:R-:W-:Y:S01]  /*120f0*/  STL [R1+0x1160], R15 ;  /* 0x0011600f01007387 */ /* 0x000fe20000100800 */
[----:B------:R-:W-:-:S03]  /*12100*/  LEA R28, P4, R123, R0, 0x2 ;  /* 0x000000007b1c7211 */ /* 0x000fc600078810ff */
[----:B------:R-:W-:Y:S01]  /*12110*/  STL [R1+0x116c], R16 ;  /* 0x00116c1001007387 */ /* 0x000fe20000100800 */
[----:B------:R-:W-:-:S03]  /*12120*/  LEA.HI.X.SX32 R27, R27, R2, 0x2, P1 ;  /* 0x000000021b1b7211 */ /* 0x000fc600008f16ff */
[----:B------:R-:W-:Y:S01]  /*12130*/  STL [R1+0x1168], R17 ;  /* 0x0011681101007387 */ /* 0x000fe20000100800 */
[----:B------:R-:W-:Y:S01]  /*12140*/  IMAD R219, R219, c[0x0][0x190], RZ ;  /* 0x00006400dbdb7a24 */ /* 0x000fe200078e02ff */
[----:B------:R-:W-:Y:S02]  /*12150*/  LEA R30, P1, R198, R0, 0x2 ;  /* 0x00000000c61e7211 */ /* 0x000fe400078210ff */
[----:B------:R-:W-:Y:S01]  /*12160*/  STL [R1+0x1174], R18 ;  /* 0x0011741201007387 */ /* 0x000fe20000100800 */
[----:B------:R-:W-:-:S03]  /*12170*/  IMAD R114, R32, c[0x0][0x190], RZ ;  /* 0x0000640020727a24 */ /* 0x000fc600078e02ff */
[----:B------:R-:W-:Y:S01]  /*12180*/  STL [R1+0x1170], R19 ;  /* 0x0011701301007387 */ /* 0x000fe20000100800 */
[----:B------:R-:W-:-:S03]  /*12190*/  LEA.HI.X.SX32 R29, R123, R2, 0x2, P4 ;  /* 0x000000027b1d7211 */ /* 0x000fc600020f16ff */
[----:B------:R-:W-:Y:S01]  /*121a0*/  STL [R1+0x117c], R20 ;  /* 0x00117c1401007387 */ /* 0x000fe20000100800 */
[----:B------:R-:W-:Y:S01]  /*121b0*/  IMAD R53, R31, c[0x0][0x190], RZ ;  /* 0x000064001f357a24 */ /* 0x000fe200078e02ff */
[----:B------:R-:W-:Y:S02]  /*121c0*/  LEA R32, P4, R125, R0, 0x2 ;  /* 0x000000007d207211 */ /* 0x000fe400078810ff */
[----:B------:R-:W-:Y:S01]  /*121d0*/  STL [R1+0x1178], R21 ;  /* 0x0011781501007387 */ /* 0x000fe20000100800 */
[----:B------:R-:W-:-:S03]  /*121e0*/  LEA.HI.X.SX32 R31, R198, R2, 0x2, P1 ;  /* 0x00000002c61f7211 */ /* 0x000fc600008f16ff */
[----:B------:R-:W-:Y:S01]  /*121f0*/  STL.64 [R1+0x1180], R22 ;  /* 0x0011801601007387 */ /* 0x000fe20000100a00 */
[----:B------:R-:W-:-:S03]  /*12200*/  LEA R34, P1, R219, R0, 0x2 ;  /* 0x00000000db227211 */ /* 0x000fc600078210ff */
[----:B------:R-:W-:Y:S01]  /*12210*/  STL [R1+0x118c], R24 ;  /* 0x00118c1801007387 */ /* 0x000fe20000100800 */
[----:B------:R-:W-:-:S03]  /*12220*/  IMAD R156, R33, c[0x0][0x190], RZ ;  /* 0x00006400219c7a24 */ /* 0x000fc600078e02ff */
[----:B------:R1:W-:Y:S01]  /*12230*/  STL [R1+0x1188], R25 ;  /* 0x0011881901007387 */ /* 0x0003e20000100800 */
[----:B------:R-:W-:-:S03]  /*12240*/  LEA.HI.X.SX32 R33, R125, R2, 0x2, P4 ;  /* 0x000000027d217211 */ /* 0x000fc600020f16ff */
[----:B------:R-:W-:Y:S01]  /*12250*/  STL [R1+0x1194], R26 ;  /* 0x0011941a01007387 */ /* 0x000fe20000100800 */
[----:B------:R-:W-:-:S03]  /*12260*/  IMAD R77, R35, c[0x0][0x190], RZ ;  /* 0x00006400234d7a24 */ /* 0x000fc600078e02ff */
[----:B------:R-:W-:Y:S01]  /*12270*/  STL [R1+0x1190], R27 ;  /* 0x0011901b01007387 */ /* 0x000fe20000100800 */
[----:B------:R-:W-:-:S03]  /*12280*/  LEA.HI.X.SX32 R35, R219, R2, 0x2, P1 ;  /* 0x00000002db237211 */ /* 0x000fc600008f16ff */
[----:B------:R-:W-:Y:S04]  /*12290*/  STL [R1+0x119c], R28 ;  /* 0x00119c1c01007387 */ /* 0x000fe80000100800 */
[----:B------:R-:W-:Y:S04]  /*122a0*/  STL [R1+0x1198], R29 ;  /* 0x0011981d01007387 */ /* 0x000fe80000100800 */
[----:B------:R-:W-:Y:S04]  /*122b0*/  STL [R1+0x11a4], R30 ;  /* 0x0011a41e01007387 */ /* 0x000fe80000100800 */
[----:B------:R-:W-:Y:S04]  /*122c0*/  STL [R1+0x11a0], R31 ;  /* 0x0011a01f01007387 */ /* 0x000fe80000100800 */
[----:B------:R-:W-:Y:S04]  /*122d0*/  STL [R1+0x11ac], R32 ;  /* 0x0011ac2001007387 */ /* 0x000fe80000100800 */
[----:B------:R-:W-:Y:S04]  /*122e0*/  STL [R1+0x11a8], R33 ;  /* 0x0011a82101007387 */ /* 0x000fe80000100800 */
[----:B------:R-:W-:Y:S04]  /*122f0*/  STL [R1+0x11b4], R34 ;  /* 0x0011b42201007387 */ /* 0x000fe80000100800 */
[----:B------:R-:W-:Y:S04]  /*12300*/  STL [R1+0x11b0], R35 ;  /* 0x0011b02301007387 */ /* 0x000fe80000100800 */
[----:B------:R-:W4:Y:S01]  /*12310*/  LDL.LU R214, [R1+0x1e0] ;  /* 0x0001e00001d67983 */ /* 0x000f220000300800 */
[----:B------:R-:W-:-:S02]  /*12320*/  IMAD R127, R127, c[0x0][0x190], RZ ;  /* 0x000064007f7f7a24 */ /* 0x000fc400078e02ff */
[----:B------:R-:W-:Y:S02]  /*12330*/  IMAD R129, R129, c[0x0][0x190], RZ ;  /* 0x0000640081817a24 */ /* 0x000fe400078e02ff */
[----:B------:R-:W-:Y:S01]  /*12340*/  IMAD R134, R36, c[0x0][0x190], RZ ;  /* 0x0000640024867a24 */ /* 0x000fe200078e02ff */
[----:B------:R-:W-:Y:S01]  /*12350*/  LEA R36, P4, R127, R0, 0x2 ;  /* 0x000000007f247211 */ /* 0x000fe200078810ff */
[----:B------:R-:W-:Y:S02]  /*12360*/  IMAD R223, R223, c[0x0][0x190], RZ ;  /* 0x00006400dfdf7a24 */ /* 0x000fe400078e02ff */
[----:B------:R-:W-:Y:S01]  /*12370*/  IMAD R221, R221, c[0x0][0x190], RZ ;  /* 0x00006400dddd7a24 */ /* 0x000fe200078e02ff */
[----:B------:R-:W-:Y:S01]  /*12380*/  LEA.HI.X.SX32 R37, R127, R2, 0x2, P4 ;  /* 0x000000027f257211 */ /* 0x000fe200020f16ff */
[----:B------:R-:W-:Y:S01]  /*12390*/  IMAD R131, R131, c[0x0][0x190], RZ ;  /* 0x0000640083837a24 */ /* 0x000fe200078e02ff */
[----:B------:R-:W-:Y:S01]  /*123a0*/  LEA R40, P4, R223, R0, 0x2 ;  /* 0x00000000df287211 */ /* 0x000fe200078810ff */
[----:B------:R-:W-:-:S02]  /*123b0*/  IMAD R158, R42, c[0x0][0x190], RZ ;  /* 0x000064002a9e7a24 */ /* 0x000fc400078e02ff */
[----:B------:R-:W-:Y:S01]  /*123c0*/  IMAD R195, R44, c[0x0][0x190], RZ ;  /* 0x000064002cc37a24 */ /* 0x000fe200078e02ff */
[----:B------:R-:W-:Y:S02]  /*123d0*/  LEA.HI.X.SX32 R41, R223, R2, 0x2, P4 ;  /* 0x00000002df297211 */ /* 0x000fe400020f16ff */
[----:B------:R-:W-:Y:S01]  /*123e0*/  LEA R44, P4, R131, R0, 0x2 ;  /* 0x00000000832c7211 */ /* 0x000fe200078810ff */
[----:B------:R-:W-:Y:S01]  /*123f0*/  STL [R1+0x11bc], R36 ;  /* 0x0011bc2401007387 */ /* 0x000fe20000100800 */
[----:B------:R-:W-:Y:S02]  /*12400*/  IMAD R58, R45, c[0x0][0x190], RZ ;  /* 0x000064002d3a7a24 */ /* 0x000fe400078e02ff */
[----:B------:R-:W-:Y:S01]  /*12410*/  LEA.HI.X.SX32 R45, R131, R2, 0x2, P4 ;  /* 0x00000002832d7211 */ /* 0x000fe200020f16ff */
[----:B------:R-:W-:Y:S01]  /*12420*/  STL [R1+0x11b8], R37 ;  /* 0x0011b82501007387 */ /* 0x000fe20000100800 */
[----:B------:R-:W-:Y:S02]  /*12430*/  IMAD R90, R231, c[0x0][0x190], RZ ;  /* 0x00006400e75a7a24 */ /* 0x000fe400078e02ff */
[----:B---3--:R-:W-:Y:S01]  /*12440*/  IMAD R207, R38, c[0x0][0x190], RZ ;  /* 0x0000640026cf7a24 */ /* 0x008fe200078e02ff */
[----:B------:R-:W-:-:S04]  /*12450*/  LEA R38, P1, R129, R0, 0x2 ;  /* 0x0000000081267211 */ /* 0x000fc800078210ff */
[----:B------:R-:W-:Y:S02]  /*12460*/  LEA.HI.X.SX32 R39, R129, R2, 0x2, P1 ;  /* 0x0000000281277211 */ /* 0x000fe400008f16ff */
[----:B------:R-:W-:Y:S01]  /*12470*/  LEA R42, P1, R221, R0, 0x2 ;  /* 0x00000000dd2a7211 */ /* 0x000fe200078210ff */
[----:B------:R-:W-:Y:S04]  /*12480*/  STL [R1+0x11c4], R38 ;  /* 0x0011c42601007387 */ /* 0x000fe80000100800 */
[----:B------:R-:W-:Y:S04]  /*12490*/  STL [R1+0x11c0], R39 ;  /* 0x0011c02701007387 */ /* 0x000fe80000100800 */
[----:B------:R-:W-:Y:S04]  /*124a0*/  STL [R1+0x11cc], R40 ;  /* 0x0011cc2801007387 */ /* 0x000fe80000100800 */
[----:B------:R-:W-:Y:S01]  /*124b0*/  STL [R1+0x11c8], R41 ;  /* 0x0011c82901007387 */ /* 0x000fe20000100800 */
[----:B--2---:R-:W-:Y:S01]  /*124c0*/  IMAD R219, R43, c[0x0][0x190], RZ ;  /* 0x000064002bdb7a24 */ /* 0x004fe200078e02ff */
[----:B------:R-:W-:Y:S01]  /*124d0*/  LEA.HI.X.SX32 R43, R221, R2, 0x2, P1 ;  /* 0x00000002dd2b7211 */ /* 0x000fe200008f16ff */
[----:B----4-:R-:W-:-:S04]  /*124e0*/  IMAD R228, R218, c[0x0][0x190], RZ ;  /* 0x00006400dae47a24 */ /* 0x010fc800078e02ff */
[----:B------:R2:W-:Y:S04]  /*124f0*/  STL [R1+0x11d0], R43 ;  /* 0x0011d02b01007387 */ /* 0x0005e80000100800 */
[----:B------:R3:W-:Y:S01]  /*12500*/  STL.64 [R1+0x11d8], R44 ;  /* 0x0011d82c01007387 */ /* 0x0007e20000100a00 */
[----:B------:R-:W-:-:S03]  /*12510*/  IMAD R230, R216, c[0x0][0x190], RZ ;  /* 0x00006400d8e67a24 */ /* 0x000fc600078e02ff */
[----:B------:R-:W4:Y:S01]  /*12520*/  LDL.LU R218, [R1+0x1e4] ;  /* 0x0001e40001da7983 */ /* 0x000f220000300800 */
[----:B------:R-:W-:-:S03]  /*12530*/  IMAD R231, R214, c[0x0][0x190], RZ ;  /* 0x00006400d6e77a24 */ /* 0x000fc600078e02ff */
[----:B------:R-:W2:Y:S04]  /*12540*/  LDL.LU R214, [R1+0x1e8] ;  /* 0x0001e80001d67983 */ /* 0x000ea80000300800 */
[----:B------:R-:W3:Y:S04]  /*12550*/  LDL.LU R232, [R1+0x1ec] ;  /* 0x0001ec0001e87983 */ /* 0x000ee80000300800 */
[----:B------:R-:W3:Y:S04]  /*12560*/  LDL.LU R216, [R1+0x1f0] ;  /* 0x0001f00001d87983 */ /* 0x000ee80000300800 */
[----:B------:R-:W3:Y:S04]  /*12570*/  LDL.LU R220, [R1+0x1f4] ;  /* 0x0001f40001dc7983 */ /* 0x000ee80000300800 */
[----:B------:R-:W3:Y:S01]  /*12580*/  LDL.LU R226, [R1+0x1f8] ;  /* 0x0001f80001e27983 */ /* 0x000ee20000300800 */
[----:B------:R-:W-:-:S02]  /*12590*/  IMAD R150, R241, c[0x0][0x190], RZ ;  /* 0x00006400f1967a24 */ /* 0x000fc400078e02ff */
[----:B------:R-:W-:Y:S02]  /*125a0*/  IMAD R164, R243, c[0x0][0x190], RZ ;  /* 0x00006400f3a47a24 */ /* 0x000fe400078e02ff */
[----:B----4-:R-:W-:Y:S02]  /*125b0*/  IMAD R241, R218, c[0x0][0x190], RZ ;  /* 0x00006400daf17a24 */ /* 0x010fe400078e02ff */
[----:B------:R-:W4:Y:S01]  /*125c0*/  LDL.LU R218, [R1+0x1fc] ;  /* 0x0001fc0001da7983 */ /* 0x000f220000300800 */
[----:B--2---:R-:W-:-:S03]  /*125d0*/  IMAD R243, R214, c[0x0][0x190], RZ ;  /* 0x00006400d6f37a24 */ /* 0x004fc600078e02ff */
[----:B------:R-:W1:Y:S01]  /*125e0*/  LDL.LU R214, [R1+0x200] ;  /* 0x0002000001d67983 */ /* 0x000e620000300800 */
[----:B---3--:R-:W-:-:S03]  /*125f0*/  IMAD R245, R232, c[0x0][0x190], RZ ;  /* 0x00006400e8f57a24 */ /* 0x008fc600078e02ff */
[----:B------:R-:W2:Y:S01]  /*12600*/  LDL.LU R232, [R1+0x204] ;  /* 0x0002040001e87983 */ /* 0x000ea20000300800 */
[----:B------:R-:W-:-:S03]  /*12610*/  IMAD R247, R216, c[0x0][0x190], RZ ;  /* 0x00006400d8f77a24 */ /* 0x000fc600078e02ff */
[----:B------:R-:W3:Y:S01]  /*12620*/  LDL.LU R216, [R1+0x208] ;  /* 0x0002080001d87983 */ /* 0x000ee20000300800 */
[----:B------:R-:W-:-:S03]  /*12630*/  IMAD R250, R220, c[0x0][0x190], RZ ;  /* 0x00006400dcfa7a24 */ /* 0x000fc600078e02ff */
[----:B------:R-:W3:Y:S01]  /*12640*/  LDL.LU R220, [R1+0x20c] ;  /* 0x00020c0001dc7983 */ /* 0x000ee20000300800 */
[----:B------:R-:W-:-:S03]  /*12650*/  IMAD R251, R226, c[0x0][0x190], RZ ;  /* 0x00006400e2fb7a24 */ /* 0x000fc600078e02ff */
[----:B------:R-:W3:Y:S01]  /*12660*/  LDL.LU R226, [R1+0x210] ;  /* 0x0002100001e27983 */ /* 0x000ee20000300800 */
[----:B----4-:R-:W-:-:S03]  /*12670*/  IMAD R252, R218, c[0x0][0x190], RZ ;  /* 0x00006400dafc7a24 */ /* 0x010fc600078e02ff */
[----:B------:R-:W4:Y:S01]  /*12680*/  LDL.LU R218, [R1+0x214] ;  /* 0x0002140001da7983 */ /* 0x000f220000300800 */
[----:B-1----:R-:W-:-:S03]  /*12690*/  IMAD R25, R214, c[0x0][0x190], RZ ;  /* 0x00006400d6197a24 */ /* 0x002fc600078e02ff */
[----:B------:R-:W4:Y:S01]  /*126a0*/  LDL.LU R214, [R1+0x218] ;  /* 0x0002180001d67983 */ /* 0x000f220000300800 */
[----:B--2---:R-:W-:-:S03]  /*126b0*/  IMAD R43, R232, c[0x0][0x190], RZ ;  /* 0x00006400e82b7a24 */ /* 0x004fc600078e02ff */
[----:B------:R-:W2:Y:S01]  /*126c0*/  LDL.LU R232, [R1+0x220] ;  /* 0x0002200001e87983 */ /* 0x000ea20000300800 */
[----:B---3--:R-:W-:-:S03]  /*126d0*/  IMAD R248, R216, c[0x0][0x190], RZ ;  /* 0x00006400d8f87a24 */ /* 0x008fc600078e02ff */
[----:B------:R-:W3:Y:S01]  /*126e0*/  LDL.LU R216, [R1+0x228] ;  /* 0x0002280001d87983 */ /* 0x000ee20000300800 */
[----:B------:R-:W-:-:S03]  /*126f0*/  IMAD R40, R220, c[0x0][0x190], RZ ;  /* 0x00006400dc287a24 */ /* 0x000fc600078e02ff */
[----:B------:R-:W3:Y:S01]  /*12700*/  LDL.LU R220, [R1+0x230] ;  /* 0x0002300001dc7983 */ /* 0x000ee20000300800 */
[----:B------:R-:W-:-:S03]  /*12710*/  IMAD R6, R226, c[0x0][0x190], RZ ;  /* 0x00006400e2067a24 */ /* 0x000fc600078e02ff */
[----:B------:R-:W3:Y:S01]  /*12720*/  LDL.LU R226, [R1+0x238] ;  /* 0x0002380001e27983 */ /* 0x000ee20000300800 */
[----:B----4-:R-:W-:-:S03]  /*12730*/  IMAD R41, R218, c[0x0][0x190], RZ ;  /* 0x00006400da297a24 */ /* 0x010fc600078e02ff */
[----:B------:R-:W4:Y:S01]  /*12740*/  LDL.LU R218, [R1+0x240] ;  /* 0x0002400001da7983 */ /* 0x000f220000300800 */
[----:B------:R-:W-:-:S03]  /*12750*/  IMAD R16, R214, c[0x0][0x190], RZ ;  /* 0x00006400d6107a24 */ /* 0x000fc600078e02ff */
[----:B------:R-:W4:Y:S01]  /*12760*/  LDL.LU R214, [R1+0x248] ;  /* 0x0002480001d67983 */ /* 0x000f220000300800 */
[----:B--2---:R-:W-:-:S03]  /*12770*/  IMAD R38, R232, c[0x0][0x190], RZ ;  /* 0x00006400e8267a24 */ /* 0x004fc600078e02ff */
[----:B------:R-:W2:Y:S01]  /*12780*/  LDL.LU R232, [R1+0x250] ;  /* 0x0002500001e87983 */ /* 0x000ea20000300800 */
[----:B---3--:R-:W-:-:S03]  /*12790*/  IMAD R249, R216, c[0x0][0x190], RZ ;  /* 0x00006400d8f97a24 */ /* 0x008fc600078e02ff */
[----:B------:R-:W3:Y:S01]  /*127a0*/  LDL.LU R216, [R1+0x258] ;  /* 0x0002580001d87983 */ /* 0x000ee20000300800 */
[----:B------:R-:W-:-:S03]  /*127b0*/  IMAD R39, R220, c[0x0][0x190], RZ ;  /* 0x00006400dc277a24 */ /* 0x000fc600078e02ff */
[----:B------:R-:W2:Y:S01]  /*127c0*/  LDL.LU R220, [R1+0x260] ;  /* 0x0002600001dc7983 */ /* 0x000ea20000300800 */
[----:B------:R-:W-:-:S03]  /*127d0*/  IMAD R17, R226, c[0x0][0x190], RZ ;  /* 0x00006400e2117a24 */ /* 0x000fc600078e02ff */
[----:B------:R-:W2:Y:S01]  /*127e0*/  LDL.LU R226, [R1+0x268] ;  /* 0x0002680001e27983 */ /* 0x000ea20000300800 */
[----:B----4-:R-:W-:-:S03]  /*127f0*/  IMAD R22, R218, c[0x0][0x190], RZ ;  /* 0x00006400da167a24 */ /* 0x010fc600078e02ff */
[----:B------:R-:W4:Y:S01]  /*12800*/  LDL.LU R218, [R1+0x270] ;  /* 0x0002700001da7983 */ /* 0x000f220000300800 */
[----:B------:R-:W-:-:S03]  /*12810*/  IMAD R36, R214, c[0x0][0x190], RZ ;  /* 0x00006400d6247a24 */ /* 0x000fc600078e02ff */
[----:B------:R-:W4:Y:S01]  /*12820*/  LDL.LU R214, [R1+0x278] ;  /* 0x0002780001d67983 */ /* 0x000f220000300800 */
[----:B---3--:R-:W-:-:S03]  /*12830*/  IMAD R11, R216, c[0x0][0x190], RZ ;  /* 0x00006400d80b7a24 */ /* 0x008fc600078e02ff */
[----:B------:R-:W3:Y:S01]  /*12840*/  LDL.LU R216, [R1+0x280] ;  /* 0x0002800001d87983 */ /* 0x000ee20000300800 */
[----:B--2---:R-:W-:-:S03]  /*12850*/  IMAD R19, R220, c[0x0][0x190], RZ ;  /* 0x00006400dc137a24 */ /* 0x004fc600078e02ff */
[----:B------:R-:W2:Y:S01]  /*12860*/  LDL.LU R220, [R1+0x288] ;  /* 0x0002880001dc7983 */ /* 0x000ea20000300800 */
[----:B------:R-:W-:-:S03]  /*12870*/  IMAD R34, R226, c[0x0][0x190], RZ ;  /* 0x00006400e2227a24 */ /* 0x000fc600078e02ff */
[----:B------:R-:W2:Y:S01]  /*12880*/  LDL.LU R226, [R1+0x290] ;  /* 0x0002900001e27983 */ /* 0x000ea20000300800 */
[----:B------:R-:W-:Y:S02]  /*12890*/  IMAD R37, R232, c[0x0][0x190], RZ ;  /* 0x00006400e8257a24 */ /* 0x000fe400078e02ff */
[----:B------:R-:W-:Y:S02]  /*128a0*/  IMAD R54, R54, c[0x0][0x190], RZ ;  /* 0x0000640036367a24 */ /* 0x000fe400078e02ff */
[----:B------:R-:W-:Y:S02]  /*128b0*/  IMAD R133, R133, c[0x0][0x190], RZ ;  /* 0x0000640085857a24 */ /* 0x000fe400078e02ff */
[----:B------:R-:W-:Y:S01]  /*128c0*/  IMAD R154, R46, c[0x0][0x190], RZ ;  /* 0x000064002e9a7a24 */ /* 0x000fe200078e02ff */
[-C--:B------:R-:W-:Y:S01]  /*128d0*/  LEA R46, P1, R54, R0.reuse, 0x2 ;  /* 0x00000000362e7211 */ /* 0x080fe200078210ff */
[----:B------:R-:W-:Y:S01]  /*128e0*/  IMAD R135, R135, c[0x0][0x190], RZ ;  /* 0x0000640087877a24 */ /* 0x000fe200078e02ff */
[----:B------:R-:W-:-:S02]  /*128f0*/  LEA R48, P4, R133, R0, 0x2 ;  /* 0x0000000085307211 */ /* 0x000fc400078810ff */
        /* <DEDUP_REMOVED lines=13> */
[----:B------:R-:W-:-:S02]  /*129d0*/  LEA R56, P4, R137, R0, 0x2 ;  /* 0x0000000089387211 */ /* 0x000fc400078810ff */
        /* <DEDUP_REMOVED lines=27> */
[----:B------:R-:W-:-:S02]  /*12b90*/  LEA.HI.X.SX32 R69, R143, R2, 0x2, P4 ;  /* 0x000000028f457211 */ /* 0x000fc400020f16ff */
[----:B------:R-:W-:Y:S01]  /*12ba0*/  LEA R72, P4, R145, R0, 0x2 ;  /* 0x0000000091487211 */ /* 0x000fe200078810ff */
[----:B------:R-:W-:Y:S01]  /*12bb0*/  IMAD R126, R126, c[0x0][0x190], RZ ;  /* 0x000064007e7e7a24 */ /* 0x000fe200078e02ff */
[----:B------:R-:W-:Y:S01]  /*12bc0*/  LEA.HI.X.SX32 R71, R77, R2, 0x2, P1 ;  /* 0x000000024d477211 */ /* 0x000fe200008f16ff */
[----:B------:R-:W-:Y:S01]  /*12bd0*/  IMAD R170, R73, c[0x0][0x190], RZ ;  /* 0x0000640049aa7a24 */ /* 0x000fe200078e02ff */
[----:B------:R-:W-:Y:S01]  /*12be0*/  LEA R74, P1, R147, R0, 0x2 ;  /* 0x00000000934a7211 */ /* 0x000fe200078210ff */
[----:B------:R-:W-:Y:S01]  /*12bf0*/  IMAD R149, R149, c[0x0][0x190], RZ ;  /* 0x0000640095957a24 */ /* 0x000fe200078e02ff */
[----:B------:R-:W-:Y:S01]  /*12c00*/  LEA.HI.X.SX32 R73, R145, R2, 0x2, P4 ;  /* 0x0000000291497211 */ /* 0x000fe200020f16ff */
[----:B------:R-:W-:Y:S02]  /*12c10*/  IMAD R172, R75, c[0x0][0x190], RZ ;  /* 0x000064004bac7a24 */ /* 0x000fe400078e02ff */
[----:B----4-:R-:W-:Y:S02]  /*12c20*/  IMAD R35, R218, c[0x0][0x190], RZ ;  /* 0x00006400da237a24 */ /* 0x010fe400078e02ff */
        /* <DEDUP_REMOVED lines=8> */
[----:B------:R-:W2:Y:S04]  /*12cb0*/  LDL.LU R226, [R1+0x2b8] ;  /* 0x0002b80001e27983 */ /* 0x000ea80000300800 */
[----:B------:R-:W2:Y:S04]  /*12cc0*/  LDL.LU R234, [R1+0x2c0] ;  /* 0x0002c00001ea7983 */ /* 0x000ea80000300800 */
[----:B------:R-:W2:Y:S04]  /*12cd0*/  LDL.LU R232, [R1+0x2c8] ;  /* 0x0002c80001e87983 */ /* 0x000ea80000300800 */
[----:B------:R-:W2:Y:S04]  /*12ce0*/  LDL.LU R236, [R1+0x2d0] ;  /* 0x0002d00001ec7983 */ /* 0x000ea80000300800 */
[----:B------:R-:W2:Y:S04]  /*12cf0*/  LDL.LU R240, [R1+0x2d8] ;  /* 0x0002d80001f07983 */ /* 0x000ea80000300800 */
[----:B------:R-:W2:Y:S04]  /*12d00*/  LDL.LU R244, [R1+0x2e0] ;  /* 0x0002e00001f47983 */ /* 0x000ea80000300800 */
[----:B------:R-:W2:Y:S04]  /*12d10*/  LDL.LU R5, [R1+0x2e8] ;  /* 0x0002e80001057983 */ /* 0x000ea80000300800 */
[----:B------:R-:W2:Y:S01]  /*12d20*/  LDL.LU R23, [R1+0x2f0] ;  /* 0x0002f00001177983 */ /* 0x000ea20000300800 */
[----:B------:R-:W-:-:S02]  /*12d30*/  LEA R76, P4, R85, R0, 0x2 ;  /* 0x00000000554c7211 */ /* 0x000fc400078810ff */
[----:B------:R-:W-:Y:S01]  /*12d40*/  LEA.HI.X.SX32 R75, R147, R2, 0x2, P1 ;  /* 0x00000002934b7211 */ /* 0x000fe200008f16ff */
[----:B------:R-:W-:Y:S01]  /*12d50*/  IMAD R160, R173, c[0x0][0x190], RZ ;  /* 0x00006400ada07a24 */ /* 0x000fe200078e02ff */
[C---:B------:R-:W-:Y:S01]  /*12d60*/  LEA R78, P1, R126.reuse, R0, 0x2 ;  /* 0x000000007e4e7211 */ /* 0x040fe200078210ff */
        /* <DEDUP_REMOVED lines=15> */
[----:B------:R-:W2:Y:S01]  /*12e60*/  LDL.LU R15, [R1+0x2f8] ;  /* 0x0002f800010f7983 */ /* 0x000ea20000300800 */
        /* <DEDUP_REMOVED lines=78> */
[----:B------:R-:W2:Y:S01]  /*13350*/  LDL.LU R13, [R1+0x308] ;  /* 0x00030800010d7983 */ /* 0x000ea20000300800 */
[----:B------:R-:W-:-:S02]  /*13360*/  LEA R124, P4, R171, R0, 0x2 ;  /* 0x00000000ab7c7211 */ /* 0x000fc400078810ff */
[----:B------:R-:W-:Y:S01]  /*13370*/  LEA.HI.X.SX32 R123, R156, R2, 0x2, P1 ;  /* 0x000000029c7b7211 */ /* 0x000fe200008f16ff */
[----:B------:R-:W-:Y:S01]  /*13380*/  IMAD R237, R144, c[0x0][0x190], RZ ;  /* 0x0000640090ed7a24 */ /* 0x000fe200078e02ff */
[----:B------:R-:W-:Y:S01]  /*13390*/  LEA R126, P1, R158, R0, 0x2 ;  /* 0x000000009e7e7211 */ /* 0x000fe200078210ff */
[----:B------:R-:W-:Y:S01]  /*133a0*/  IMAD R239, R146, c[0x0][0x190], RZ ;  /* 0x0000640092ef7a24 */ /* 0x000fe200078e02ff */
[----:B------:R-:W-:Y:S01]  /*133b0*/  LEA.HI.X.SX32 R125, R171, R2, 0x2, P4 ;  /* 0x00000002ab7d7211 */ /* 0x000fe200020f16ff */
[----:B------:R-:W2:Y:S01]  /*133c0*/  LDL.LU R12, [R1+0x310] ;  /* 0x00031000010c7983 */ /* 0x000ea20000300800 */
[----:B------:R-:W-:Y:S02]  /*133d0*/  LEA R128, P4, R160, R0, 0x2 ;  /* 0x00000000a0807211 */ /* 0x000fe400078810ff */
[----:B------:R-:W-:Y:S02]  /*133e0*/  LEA.HI.X.SX32 R127, R158, R2, 0x2, P1 ;  /* 0x000000029e7f7211 */ /* 0x000fe400008f16ff */
[----:B------:R-:W-:-:S02]  /*133f0*/  LEA R130, P1, R164, R0, 0x2 ;  /* 0x00000000a4827211 */ /* 0x000fc400078210ff */
[----:B------:R-:W-:Y:S02]  /*13400*/  LEA.HI.X.SX32 R129, R160, R2, 0x2, P4 ;  /* 0x00000002a0817211 */ /* 0x000fe400020f16ff */
[----:B------:R-:W-:Y:S02]  /*13410*/  LEA R132, P4, R166, R0, 0x2 ;  /* 0x00000000a6847211 */ /* 0x000fe400078810ff */
[----:B------:R-:W-:Y:S02]  /*13420*/  LEA.HI.X.SX32 R131, R164, R2, 0x2, P1 ;  /* 0x00000002a4837211 */ /* 0x000fe400008f16ff */
        /* <DEDUP_REMOVED lines=77> */
[----:B------:R-:W-:Y:S01]  /*13900*/  LEA.HI.X.SX32 R209, R209, R2, 0x2, P4 ;  /* 0x00000002d1d17211 */ /* 0x000fe200020f16ff */
[----:B----4-:R-:W-:Y:S01]  /*13910*/  IMAD R10, R214, c[0x0][0x190], RZ ;  /* 0x00006400d60a7a24 */ /* 0x010fe200078e02ff */
[----:B------:R-:W-:Y:S02]  /*13920*/  LEA R212, P4, R213, R0, 0x2 ;  /* 0x00000000d5d47211 */ /* 0x000fe400078810ff */
[----:B------:R-:W-:Y:S02]  /*13930*/  LEA.HI.X.SX32 R211, R211, R2, 0x2, P1 ;  /* 0x00000002d3d37211 */ /* 0x000fe400008f16ff */
[----:B------:R-:W-:Y:S01]  /*13940*/  LEA R214, P1, R215, R0, 0x2 ;  /* 0x00000000d7d67211 */ /* 0x000fe200078210ff */
[----:B---3--:R-:W-:Y:S01]  /*13950*/  IMAD R3, R216, c[0x0][0x190], RZ ;  /* 0x00006400d8037a24 */ /* 0x008fe200078e02ff */
[----:B------:R-:W-:Y:S01]  /*13960*/  LEA.HI.X.SX32 R213, R213, R2, 0x2, P4 ;  /* 0x00000002d5d57211 */ /* 0x000fe200020f16ff */
[----:B------:R-:W-:Y:S01]  /*13970*/  IMAD R30, R218, c[0x0][0x190], RZ ;  /* 0x00006400da1e7a24 */ /* 0x000fe200078e02ff */
[----:B------:R-:W-:-:S02]  /*13980*/  LEA R216, P4, R217, R0, 0x2 ;  /* 0x00000000d9d87211 */ /* 0x000fc400078810ff */
[----:B------:R-:W-:Y:S02]  /*13990*/  LEA.HI.X.SX32 R215, R215, R2, 0x2, P1 ;  /* 0x00000002d7d77211 */ /* 0x000fe400008f16ff */
[----:B------:R-:W-:Y:S01]  /*139a0*/  LEA R218, P1, R219, R0, 0x2 ;  /* 0x00000000dbda7211 */ /* 0x000fe200078210ff */
[----:B--2---:R-:W-:Y:S01]  /*139b0*/  IMAD R28, R220, c[0x0][0x190], RZ ;  /* 0x00006400dc1c7a24 */ /* 0x004fe200078e02ff */
[----:B------:R-:W-:Y:S02]  /*139c0*/  LEA.HI.X.SX32 R217, R217, R2, 0x2, P4 ;  /* 0x00000002d9d97211 */ /* 0x000fe400020f16ff */
[----:B------:R-:W-:Y:S02]  /*139d0*/  LEA R220, P4, R224, R0, 0x2 ;  /* 0x00000000e0dc7211 */ /* 0x000fe400078810ff */
[----:B------:R-:W-:Y:S02]  /*139e0*/  LEA.HI.X.SX32 R219, R219, R2, 0x2, P1 ;  /* 0x00000002dbdb7211 */ /* 0x000fe400008f16ff */
[----:B------:R-:W-:-:S02]  /*139f0*/  LEA R222, P1, R223, R0, 0x2 ;  /* 0x00000000dfde7211 */ /* 0x000fc400078210ff */
[----:B------:R-:W-:Y:S01]  /*13a00*/  LEA.HI.X.SX32 R221, R224, R2, 0x2, P4 ;  /* 0x00000002e0dd7211 */ /* 0x000fe200020f16ff */
[----:B------:R-:W-:Y:S01]  /*13a10*/  IMAD R8, R226, c[0x0][0x190], RZ ;  /* 0x00006400e2087a24 */ /* 0x000fe200078e02ff */
[----:B------:R-:W-:Y:S02]  /*13a20*/  LEA R224, P4, R228, R0, 0x2 ;  /* 0x00000000e4e07211 */ /* 0x000fe400078810ff */
[----:B------:R-:W-:Y:S02]  /*13a30*/  LEA.HI.X.SX32 R223, R223, R2, 0x2, P1 ;  /* 0x00000002dfdf7211 */ /* 0x000fe400008f16ff */
[----:B------:R-:W-:Y:S02]  /*13a40*/  LEA R226, P1, R230, R0, 0x2 ;  /* 0x00000000e6e27211 */ /* 0x000fe400078210ff */
[----:B------:R-:W-:Y:S02]  /*13a50*/  LEA.HI.X.SX32 R225, R228, R2, 0x2, P4 ;  /* 0x00000002e4e17211 */ /* 0x000fe400020f16ff */
[----:B------:R-:W-:-:S02]  /*13a60*/  LEA R228, P4, R229, R0, 0x2 ;  /* 0x00000000e5e47211 */ /* 0x000fc400078810ff */
[----:B------:R-:W-:Y:S02]  /*13a70*/  LEA.HI.X.SX32 R227, R230, R2, 0x2, P1 ;  /* 0x00000002e6e37211 */ /* 0x000fe400008f16ff */
[----:B------:R-:W-:Y:S01]  /*13a80*/  LEA R230, P1, R231, R0, 0x2 ;  /* 0x00000000e7e67211 */ /* 0x000fe200078210ff */
[----:B------:R-:W-:Y:S01]  /*13a90*/  IMAD R9, R232, c[0x0][0x190], RZ ;  /* 0x00006400e8097a24 */ /* 0x000fe200078e02ff */
[----:B------:R-:W-:Y:S01]  /*13aa0*/  LEA.HI.X.SX32 R229, R229, R2, 0x2, P4 ;  /* 0x00000002e5e57211 */ /* 0x000fe200020f16ff */
[----:B------:R-:W-:Y:S01]  /*13ab0*/  IMAD R29, R234, c[0x0][0x190], RZ ;  /* 0x00006400ea1d7a24 */ /* 0x000fe200078e02ff */
[----:B------:R-:W-:Y:S02]  /*13ac0*/  LEA R232, P4, R233, R0, 0x2 ;  /* 0x00000000e9e87211 */ /* 0x000fe400078810ff */
[----:B------:R-:W-:Y:S02]  /*13ad0*/  LEA.HI.X.SX32 R231, R231, R2, 0x2, P1 ;  /* 0x00000002e7e77211 */ /* 0x000fe400008f16ff */
[----:B------:R-:W-:Y:S01]  /*13ae0*/  LEA R234, P1, R235, R0, 0x2 ;  /* 0x00000000ebea7211 */ /* 0x000fe200078210ff */
[----:B------:R-:W-:Y:S01]  /*13af0*/  IMAD R18, R236, c[0x0][0x190], RZ ;  /* 0x00006400ec127a24 */ /* 0x000fe200078e02ff */
[----:B------:R-:W-:-:S02]  /*13b00*/  LEA.HI.X.SX32 R233, R233, R2, 0x2, P4 ;  /* 0x00000002e9e97211 */ /* 0x000fc400020f16ff */
[----:B------:R-:W-:Y:S02]  /*13b10*/  LEA R236, P4, R237, R0, 0x2 ;  /* 0x00000000edec7211 */ /* 0x000fe400078810ff */
[----:B------:R-:W-:Y:S02]  /*13b20*/  LEA.HI.X.SX32 R235, R235, R2, 0x2, P1 ;  /* 0x00000002ebeb7211 */ /* 0x000fe400008f16ff */
[----:B------:R-:W-:Y:S01]  /*13b30*/  LEA R238, P1, R239, R0, 0x2 ;  /* 0x00000000efee7211 */ /* 0x000fe200078210ff */
[----:B------:R-:W-:Y:S01]  /*13b40*/  IMAD R26, R240, c[0x0][0x190], RZ ;  /* 0x00006400f01a7a24 */ /* 0x000fe200078e02ff */
[----:B------:R-:W-:Y:S02]  /*13b50*/  LEA.HI.X.SX32 R237, R237, R2, 0x2, P4 ;  /* 0x00000002eded7211 */ /* 0x000fe400020f16ff */
[----:B------:R-:W-:Y:S02]  /*13b60*/  LEA R240, P4, R241, R0, 0x2 ;  /* 0x00000000f1f07211 */ /* 0x000fe400078810ff */
[----:B------:R-:W-:-:S02]  /*13b70*/  LEA.HI.X.SX32 R239, R239, R2, 0x2, P1 ;  /* 0x00000002efef7211 */ /* 0x000fc400008f16ff */
[----:B------:R-:W-:Y:S01]  /*13b80*/  LEA R242, P1, R243, R0, 0x2 ;  /* 0x00000000f3f27211 */ /* 0x000fe200078210ff */
[----:B------:R-:W-:Y:S01]  /*13b90*/  IMAD R27, R244, c[0x0][0x190], RZ ;  /* 0x00006400f41b7a24 */ /* 0x000fe200078e02ff */
[----:B------:R-:W-:Y:S02]  /*13ba0*/  LEA.HI.X.SX32 R241, R241, R2, 0x2, P4 ;  /* 0x00000002f1f17211 */ /* 0x000fe400020f16ff */
[----:B------:R-:W-:Y:S02]  /*13bb0*/  LEA R244, P4, R245, R0, 0x2 ;  /* 0x00000000f5f47211 */ /* 0x000fe400078810ff */
[----:B------:R-:W-:Y:S02]  /*13bc0*/  LEA.HI.X.SX32 R243, R243, R2, 0x2, P1 ;  /* 0x00000002f3f37211 */ /* 0x000fe400008f16ff */
[----:B------:R-:W-:Y:S01]  /*13bd0*/  LEA R246, P1, R247, R0, 0x2 ;  /* 0x00000000f7f67211 */ /* 0x000fe200078210ff */
[----:B------:R-:W-:Y:S01]  /*13be0*/  IMAD R24, R5, c[0x0][0x190], RZ ;  /* 0x0000640005187a24 */ /* 0x000fe200078e02ff */
[----:B------:R-:W-:Y:S01]  /*13bf0*/  LEA.HI.X.SX32 R245, R245, R2, 0x2, P4 ;  /* 0x00000002f5f57211 */ /* 0x000fe200020f16ff */
[----:B------:R-:W-:Y:S01]  /*13c00*/  IMAD.MOV.U32 R5, RZ, RZ, R25 ;  /* 0x000000ffff057224 */ /* 0x000fe200078e0019 */
[----:B------:R-:W-:-:S02]  /*13c10*/  LEA R44, P4, R250, R0, 0x2 ;  /* 0x00000000fa2c7211 */ /* 0x000fc400078810ff */
[----:B------:R-:W-:Y:S02]  /*13c20*/  LEA.HI.X.SX32 R247, R247, R2, 0x2, P1 ;  /* 0x00000002f7f77211 */ /* 0x000fe400008f16ff */
[----:B------:R-:W-:Y:S01]  /*13c30*/  LEA R4, P1, R251, R0, 0x2 ;  /* 0x00000000fb047211 */ /* 0x000fe200078210ff */
[----:B------:R-:W-:Y:S01]  /*13c40*/  IMAD R25, R23, c[0x0][0x190], RZ ;  /* 0x0000640017197a24 */ /* 0x000fe200078e02ff */
[-C--:B------:R-:W-:Y:S01]  /*13c50*/  LEA.HI.X.SX32 R45, R250, R2.reuse, 0x2, P4 ;  /* 0x00000002fa2d7211 */ /* 0x080fe200020f16ff */
[----:B------:R-:W-:Y:S01]  /*13c60*/  IMAD.MOV.U32 R23, RZ, RZ, R5 ;  /* 0x000000ffff177224 */ /* 0x000fe200078e0005 */
[----:B------:R-:W-:Y:S01]  /*13c70*/  LEA.HI.X.SX32 R5, R251, R2, 0x2, P1 ;  /* 0x00000002fb057211 */ /* 0x000fe200008f16ff */
[----:B------:R-:W-:Y:S01]  /*13c80*/  IMAD.MOV.U32 R250, RZ, RZ, R22 ;  /* 0x000000fffffa7224 */ /* 0x000fe200078e0016 */
[CC--:B------:R-:W-:Y:S01]  /*13c90*/  LEA R22, P4, R252.reuse, R0.reuse, 0x2 ;  /* 0x00000000fc167211 */ /* 0x0c0fe200078810ff */
[----:B------:R1:W-:Y:S04]  /*13ca0*/  STL.64 [R1+0x1d0], R44 ;  /* 0x0001d02c01007387 */ /* 0x0003e80000100a00 */
[----:B-1----:R1:W5:Y:S04]  /*13cb0*/  LDL.LU.64 R44, [R1+0x11d8] ;  /* 0x0011d800012c7983 */ /* 0x0023680000300a00 */
[----:B------:R2:W-:Y:S04]  /*13cc0*/  STL.64 [R1+0x1d8], R4 ;  /* 0x0001d80401007387 */ /* 0x0005e80000100a00 */
[----:B------:R-:W3:Y:S01]  /*13cd0*/  LDL.LU R251, [R1+0x320] ;  /* 0x0003200001fb7983 */ /* 0x000ee20000300800 */
[----:B--2---:R-:W-:Y:S01]  /*13ce0*/  LEA R4, P1, R23, R0, 0x2 ;  /* 0x0000000017047211 */ /* 0x004fe200078210ff */
[----:B------:R-:W-:Y:S01]  /*13cf0*/  IMAD.MOV.U32 R5, RZ, RZ, R23 ;  /* 0x000000ffff057224 */ /* 0x000fe200078e0017 */
[----:B------:R-:W-:-:S02]  /*13d00*/  LEA.HI.X.SX32 R23, R252, R2, 0x2, P4 ;  /* 0x00000002fc177211 */ /* 0x000fc400020f16ff */
[----:B------:R-:W2:Y:S02]  /*13d10*/  LDL.LU R252, [R1+0x318] ;  /* 0x0003180001fc7983 */ /* 0x000ea40000300800 */
[----:B------:R-:W-:Y:S02]  /*13d20*/  LEA.HI.X.SX32 R5, R5, R2, 0x2, P1 ;  /* 0x0000000205057211 */ /* 0x000fe400008f16ff */
[----:B------:R4:W-:Y:S04]  /*13d30*/  STL.64 [R1+0x1e0], R22 ;  /* 0x0001e01601007387 */ /* 0x0009e80000100a00 */
[----:B------:R1:W-:Y:S01]  /*13d40*/  STL.64 [R1+0x1e8], R4 ;  /* 0x0001e80401007387 */ /* 0x0003e20000100a00 */
[----:B----4-:R-:W-:-:S04]  /*13d50*/  LEA R22, P4, R43, R0, 0x2 ;  /* 0x000000002b167211 */ /* 0x010fc800078810ff */
[----:B------:R-:W-:Y:S01]  /*13d60*/  LEA.HI.X.SX32 R23, R43, R2, 0x2, P4 ;  /* 0x000000022b177211 */ /* 0x000fe200020f16ff */
[----:B-1----:R-:W-:Y:S01]  /*13d70*/  IMAD.MOV.U32 R5, RZ, RZ, R250 ;  /* 0x000000ffff057224 */ /* 0x002fe200078e00fa */
[C---:B------:R-:W-:Y:S01]  /*13d80*/  LEA R4, P1, R248.reuse, R0, 0x2 ;  /* 0x00000000f8047211 */ /* 0x040fe200078210ff */
[----:B------:R-:W4:Y:S04]  /*13d90*/  LDL.LU R250, [R1+0x328] ;  /* 0x0003280001fa7983 */ /* 0x000f280000300800 */
[----:B------:R1:W5:Y:S04]  /*13da0*/  LDL.LU R43, [R1+0x11d0] ;  /* 0x0011d000012b7983 */ /* 0x0003680000300800 */
[----:B------:R1:W-:Y:S02]  /*13db0*/  STL.64 [R1+0x1f0], R22 ;  /* 0x0001f01601007387 */ /* 0x0003e40000100a00 */
[----:B-1----:R-:W-:Y:S01]  /*13dc0*/  IMAD.MOV.U32 R23, RZ, RZ, R5 ;  /* 0x000000ffff177224 */ /* 0x002fe200078e0005 */
[----:B------:R-:W-:-:S02]  /*13dd0*/  LEA.HI.X.SX32 R5, R248, R2, 0x2, P1 ;  /* 0x00000002f8057211 */ /* 0x000fc400008f16ff */
[C---:B------:R-:W-:Y:S01]  /*13de0*/  LEA R22, P4, R40.reuse, R0, 0x2 ;  /* 0x0000000028167211 */ /* 0x040fe200078810ff */
[----:B------:R-:W2:Y:S04]  /*13df0*/  LDL.LU R248, [R1+0x32c] ;  /* 0x00032c0001f87983 */ /* 0x000ea80000300800 */
[----:B------:R1:W-:Y:S02]  /*13e00*/  STL.64 [R1+0x1f8], R4 ;  /* 0x0001f80401007387 */ /* 0x0003e40000100a00 */
[----:B-1----:R-:W-:Y:S01]  /*13e10*/  IMAD.MOV.U32 R5, RZ, RZ, R23 ;  /* 0x000000ffff057224 */ /* 0x002fe200078e0017 */
[----:B------:R-:W-:Y:S02]  /*13e20*/  LEA.HI.X.SX32 R23, R40, R2, 0x2, P4 ;  /* 0x0000000228177211 */ /* 0x000fe400020f16ff */
[C---:B------:R-:W-:Y:S01]  /*13e30*/  LEA R4, P1, R6.reuse, R0, 0x2 ;  /* 0x0000000006047211 */ /* 0x040fe200078210ff */
        /* <DEDUP_REMOVED lines=15> */
[----:B------:R-:W3:Y:S04]  /*13f30*/  LDL.LU R16, [R1+0x334] ;  /* 0x0003340001107983 */ /* 0x000ee80000300800 */
[----:B------:R1:W-:Y:S02]  /*13f40*/  STL.64 [R1+0x218], R4 ;  /* 0x0002180401007387 */ /* 0x0003e40000100a00 */
[----:B-1----:R-:W-:Y:S02]  /*13f50*/  MOV R5, R23 ;  /* 0x0000001700057202 */ /* 0x002fe40000000f00 */
[----:B------:R-:W-:Y:S02]  /*13f60*/  LEA.HI.X.SX32 R23, R38, R2, 0x2, P4 ;  /* 0x0000000226177211 */ /* 0x000fe400020f16ff */
[C---:B------:R-:W-:Y:S01]  /*13f70*/  LEA R4, P1, R249.reuse, R0, 0x2 ;  /* 0x00000000f9047211 */ /* 0x040fe200078210ff */
[----:B------:R1:W5:Y:S04]  /*13f80*/  LDL.LU R38, [R1+0x11c4] ;  /* 0x0011c40001267983 */ /* 0x0003680000300800 */
[----:B------:R1:W-:Y:S02]  /*13f90*/  STL.64 [R1+0x220], R22 ;  /* 0x0002201601007387 */ /* 0x0003e40000100a00 */
[----:B-1----:R-:W-:Y:S01]  /*13fa0*/  IMAD.MOV.U32 R23, RZ, RZ, R5 ;  /* 0x000000ffff177224 */ /* 0x002fe200078e0005 */
[----:B------:R-:W-:-:S02]  /*13fb0*/  LEA.HI.X.SX32 R5, R249, R2, 0x2, P1 ;  /* 0x00000002f9057211 */ /* 0x000fc400008f16ff */
[C---:B------:R-:W-:Y:S01]  /*13fc0*/  LEA R22, P4, R39.reuse, R0, 0x2 ;  /* 0x0000000027167211 */ /* 0x040fe200078810ff */
[----:B------:R-:W4:Y:S04]  /*13fd0*/  LDL.LU R249, [R1+0x338] ;  /* 0x0003380001f97983 */ /* 0x000f280000300800 */
[----:B------:R1:W-:Y:S02]  /*13fe0*/  STL.64 [R1+0x228], R4 ;  /* 0x0002280401007387 */ /* 0x0003e40000100a00 */
[----:B-1----:R-:W-:Y:S01]  /*13ff0*/  IMAD.MOV.U32 R5, RZ, RZ, R23 ;  /* 0x000000ffff057224 */ /* 0x002fe200078e0017 */
[----:B------:R-:W-:Y:S02]  /*14000*/  LEA.HI.X.SX32 R23, R39, R2, 0x2, P4 ;  /* 0x0000000227177211 */ /* 0x000fe400020f16ff */
[-C--:B------:R-:W-:Y:S01]  /*14010*/  LEA R4, P1, R17, R0.reuse, 0x2 ;  /* 0x0000000011047211 */ /* 0x080fe200078210ff */
[----:B------:R1:W5:Y:S04]  /*14020*/  LDL.LU R39, [R1+0x11c0] ;  /* 0x0011c00001277983 */ /* 0x0003680000300800 */
[----:B------:R1:W-:Y:S02]  /*14030*/  STL.64 [R1+0x230], R22 ;  /* 0x0002301601007387 */ /* 0x0003e40000100a00 */
[----:B-1----:R-:W-:Y:S01]  /*14040*/  LEA R22, P4, R5, R0, 0x2 ;  /* 0x0000000005167211 */ /* 0x002fe200078810ff */
[----:B------:R-:W-:Y:S01]  /*14050*/  IMAD.MOV.U32 R23, RZ, RZ, R5 ;  /* 0x000000ffff177224 */ /* 0x000fe200078e0005 */
[----:B------:R-:W-:-:S02]  /*14060*/  LEA.HI.X.SX32 R5, R17, R2, 0x2, P1 ;  /* 0x0000000211057211 */ /* 0x000fc400008f16ff */
[----:B------:R-:W4:Y:S02]  /*14070*/  LDL.LU R17, [R1+0x33c] ;  /* 0x00033c0001117983 */ /* 0x000f240000300800 */
[----:B------:R-:W-:Y:S02]  /*14080*/  LEA.HI.X.SX32 R23, R23, R2, 0x2, P4 ;  /* 0x0000000217177211 */ /* 0x000fe400020f16ff */
[----:B------:R1:W-:Y:S04]  /*14090*/  STL.64 [R1+0x238], R4 ;  /* 0x0002380401007387 */ /* 0x0003e80000100a00 */
[----:B------:R1:W-:Y:S02]  /*140a0*/  STL.64 [R1+0x240], R22 ;  /* 0x0002401601007387 */ /* 0x0003e40000100a00 */
[----:B-1----:R-:W-:-:S04]  /*140b0*/  LEA R4, P1, R36, R0, 0x2 ;  /* 0x0000000024047211 */ /* 0x002fc800078210ff */
[----:B------:R-:W-:Y:S02]  /*140c0*/  LEA.HI.X.SX32 R5, R36, R2, 0x2, P1 ;  /* 0x0000000224057211 */ /* 0x000fe400008f16ff */
[C---:B------:R-:W-:Y:S01]  /*140d0*/  LEA R22, P4, R37.reuse, R0, 0x2 ;  /* 0x0000000025167211 */ /* 0x040fe200078810ff */
[----:B------:R1:W5:Y:S03]  /*140e0*/  LDL.LU R36, [R1+0x11bc] ;  /* 0x0011bc0001247983 */ /* 0x0003660000300800 */
[----:B------:R-:W-:Y:S01]  /*140f0*/  LEA.HI.X.SX32 R23, R37, R2, 0x2, P4 ;  /* 0x0000000225177211 */ /* 0x000fe200020f16ff */
[----:B------:R1:W-:Y:S02]  /*14100*/  STL.64 [R1+0x248], R4 ;  /* 0x0002480401007387 */ /* 0x0003e40000100a00 */
[----:B-1----:R-:W-:Y:S01]  /*14110*/  IMAD.MOV.U32 R5, RZ, RZ, R19 ;  /* 0x000000ffff057224 */ /* 0x002fe200078e0013 */
[-C--:B------:R-:W-:Y:S01]  /*14120*/  LEA R4, P1, R11, R0.reuse, 0x2 ;  /* 0x000000000b047211 */ /* 0x080fe200078210ff */
[----:B------:R-:W4:Y:S04]  /*14130*/  LDL.LU R19, [R1+0x340] ;  /* 0x0003400001137983 */ /* 0x000f280000300800 */
[----:B------:R1:W5:Y:S04]  /*14140*/  LDL.LU R37, [R1+0x11b8] ;  /* 0x0011b80001257983 */ /* 0x0003680000300800 */
[----:B------:R1:W-:Y:S02]  /*14150*/  STL.64 [R1+0x250], R22 ;  /* 0x0002501601007387 */ /* 0x0003e40000100a00 */
[----:B-1----:R-:W-:Y:S01]  /*14160*/  LEA R22, P4, R5, R0, 0x2 ;  /* 0x0000000005167211 */ /* 0x002fe200078810ff */
[----:B------:R-:W-:Y:S01]  /*14170*/  IMAD.MOV.U32 R23, RZ, RZ, R5 ;  /* 0x000000ffff177224 */ /* 0x000fe200078e0005 */
[----:B------:R-:W-:-:S04]  /*14180*/  LEA.HI.X.SX32 R5, R11, R2, 0x2, P1 ;  /* 0x000000020b057211 */ /* 0x000fc800008f16ff */
[----:B------:R-:W-:Y:S01]  /*14190*/  LEA.HI.X.SX32 R23, R23, R2, 0x2, P4 ;  /* 0x0000000217177211 */ /* 0x000fe200020f16ff */
[----:B------:R1:W-:Y:S02]  /*141a0*/  STL.64 [R1+0x258], R4 ;  /* 0x0002580401007387 */ /* 0x0003e40000100a00 */
[----:B-1----:R-:W-:-:S04]  /*141b0*/  LEA R4, P1, R34, R0, 0x2 ;  /* 0x0000000022047211 */ /* 0x002fc800078210ff */
[----:B------:R-:W-:Y:S01]  /*141c0*/  LEA.HI.X.SX32 R5, R34, R2, 0x2, P1 ;  /* 0x0000000222057211 */ /* 0x000fe200008f16ff */
[----:B--2---:R-:W-:Y:S02]  /*141d0*/  IMAD R11, R6, c[0x0][0x190], RZ ;  /* 0x00006400060b7a24 */ /* 0x004fe400078e02ff */
[----:B------:R-:W2:Y:S04]  /*141e0*/  LDL.LU R6, [R1+0x348] ;  /* 0x0003480001067983 */ /* 0x000ea80000300800 */
[----:B------:R1:W-:Y:S04]  /*141f0*/  STL.64 [R1+0x260], R22 ;  /* 0x0002601601007387 */ /* 0x0003e80000100a00 */
[----:B------:R1:W5:Y:S04]  /*14200*/  LDL.LU R34, [R1+0x11b4] ;  /* 0x0011b40001227983 */ /* 0x0003680000300800 */
[----:B------:R1:W-:Y:S02]  /*14210*/  STL.64 [R1+0x268], R4 ;  /* 0x0002680401007387 */ /* 0x0003e40000100a00 */
[----:B-1----:R-:W-:-:S04]  /*14220*/  LEA R22, P4, R35, R0, 0x2 ;  /* 0x0000000023167211 */ /* 0x002fc800078810ff */
[----:B------:R-:W-:Y:S01]  /*14230*/  LEA.HI.X.SX32 R23, R35, R2, 0x2, P4 ;  /* 0x0000000223177211 */ /* 0x000fe200020f16ff */
[----:B------:R-:W-:Y:S01]  /*14240*/  IMAD.MOV.U32 R5, RZ, RZ, R20 ;  /* 0x000000ffff057224 */ /* 0x000fe200078e0014 */
[-C--:B------:R-:W-:Y:S01]  /*14250*/  LEA R4, P1, R21, R0.reuse, 0x2 ;  /* 0x0000000015047211 */ /* 0x080fe200078210ff */
[----:B---3--:R-:W-:Y:S02]  /*14260*/  IMAD R20, R16, c[0x0][0x190], RZ ;  /* 0x0000640010147a24 */ /* 0x008fe400078e02ff */
[----:B------:R-:W3:Y:S04]  /*14270*/  LDL.LU R16, [R1+0x350] ;  /* 0x0003500001107983 */ /* 0x000ee80000300800 */
[----:B------:R1:W5:Y:S04]  /*14280*/  LDL.LU R35, [R1+0x11b0] ;  /* 0x0011b00001237983 */ /* 0x0003680000300800 */
[----:B------:R1:W-:Y:S02]  /*14290*/  STL.64 [R1+0x270], R22 ;  /* 0x0002701601007387 */ /* 0x0003e40000100a00 */
[----:B-1----:R-:W-:Y:S01]  /*142a0*/  LEA R22, P4, R5, R0, 0x2 ;  /* 0x0000000005167211 */ /* 0x002fe200078810ff */
[----:B------:R-:W-:Y:S01]  /*142b0*/  IMAD.MOV.U32 R23, RZ, RZ, R5 ;  /* 0x000000ffff177224 */ /* 0x000fe200078e0005 */
[----:B------:R-:W-:-:S04]  /*142c0*/  LEA.HI.X.SX32 R5, R21, R2, 0x2, P1 ;  /* 0x0000000215057211 */ /* 0x000fc800008f16ff */
[----:B------:R-:W-:Y:S01]  /*142d0*/  LEA.HI.X.SX32 R23, R23, R2, 0x2, P4 ;  /* 0x0000000217177211 */ /* 0x000fe200020f16ff */
[----:B------:R1:W-:Y:S02]  /*142e0*/  STL.64 [R1+0x278], R4 ;  /* 0x0002780401007387 */ /* 0x0003e40000100a00 */
[C---:B-1----:R-:W-:Y:S01]  /*142f0*/  LEA R4, P1, R32.reuse, R0, 0x2 ;  /* 0x0000000020047211 */ /* 0x042fe200078210ff */
[----:B----4-:R-:W-:Y:S02]  /*14300*/  IMAD R21, R249, c[0x0][0x190], RZ ;  /* 0x00006400f9157a24 */ /* 0x010fe400078e02ff */
[----:B------:R-:W4:Y:S01]  /*14310*/  LDL.LU R249, [R1+0x35c] ;  /* 0x00035c0001f97983 */ /* 0x000f220000300800 */
[----:B------:R-:W-:-:S03]  /*14320*/  LEA.HI.X.SX32 R5, R32, R2, 0x2, P1 ;  /* 0x0000000220057211 */ /* 0x000fc600008f16ff */
[----:B------:R1:W-:Y:S04]  /*14330*/  STL.64 [R1+0x280], R22 ;  /* 0x0002801601007387 */ /* 0x0003e80000100a00 */
[----:B------:R1:W5:Y:S04]  /*14340*/  LDL.LU R32, [R1+0x11ac] ;  /* 0x0011ac0001207983 */ /* 0x0003680000300800 */
[----:B------:R1:W-:Y:S02]  /*14350*/  STL.64 [R1+0x288], R4 ;  /* 0x0002880401007387 */ /* 0x0003e40000100a00 */
[----:B-1----:R-:W-:-:S04]  /*14360*/  LEA R22, P4, R33, R0, 0x2 ;  /* 0x0000000021167211 */ /* 0x002fc800078810ff */
[----:B------:R-:W-:Y:S01]  /*14370*/  LEA.HI.X.SX32 R23, R33, R2, 0x2, P4 ;  /* 0x0000000221177211 */ /* 0x000fe200020f16ff */
[----:B------:R-:W-:Y:S01]  /*14380*/  IMAD.MOV.U32 R5, RZ, RZ, R18 ;  /* 0x000000ffff057224 */ /* 0x000fe200078e0012 */
[----:B------:R-:W-:Y:S01]  /*14390*/  LEA R4, P1, R7, R0, 0x2 ;  /* 0x0000000007047211 */ /* 0x000fe200078210ff */
[----:B------:R-:W-:Y:S02]  /*143a0*/  IMAD R18, R17, c[0x0][0x190], RZ ;  /* 0x0000640011127a24 */ /* 0x000fe400078e02ff */
[----:B------:R-:W4:Y:S04]  /*143b0*/  LDL.LU R17, [R1+0x368] ;  /* 0x0003680001117983 */ /* 0x000f280000300800 */
        /* <DEDUP_REMOVED lines=9> */
[----:B------:R-:W-:Y:S01]  /*14450*/  LEA R4, P1, R10, R0, 0x2 ;  /* 0x000000000a047211 */ /* 0x000fe200078210ff */
[----:B------:R1:W5:Y:S04]  /*14460*/  LDL.LU R30, [R1+0x11a4] ;  /* 0x0011a400011e7983 */ /* 0x0003680000300800 */
[----:B------:R1:W-:Y:S02]  /*14470*/  STL.64 [R1+0x2a0], R22 ;  /* 0x0002a01601007387 */ /* 0x0003e40000100a00 */
[----:B-1----:R-:W-:-:S02]  /*14480*/  MOV R23, R5 ;  /* 0x0000000500177202 */ /* 0x002fc40000000f00 */
[----:B------:R-:W-:Y:S02]  /*14490*/  LEA.HI.X.SX32 R5, R10, R2, 0x2, P1 ;  /* 0x000000020a057211 */ /* 0x000fe400008f16ff */
[C---:B------:R-:W-:Y:S01]  /*144a0*/  LEA R22, P4, R31.reuse, R0, 0x2 ;  /* 0x000000001f167211 */ /* 0x040fe200078810ff */
[----:B------:R-:W4:Y:S04]  /*144b0*/  LDL.LU R10, [R1+0x378] ;  /* 0x00037800010a7983 */ /* 0x000f280000300800 */
[----:B------:R1:W-:Y:S02]  /*144c0*/  STL.64 [R1+0x2a8], R4 ;  /* 0x0002a80401007387 */ /* 0x0003e40000100a00 */
[----:B-1----:R-:W-:Y:S01]  /*144d0*/  IMAD.MOV.U32 R5, RZ, RZ, R23 ;  /* 0x000000ffff057224 */ /* 0x002fe200078e0017 */
[----:B------:R-:W-:-:S02]  /*144e0*/  LEA.HI.X.SX32 R23, R31, R2, 0x2, P4 ;  /* 0x000000021f177211 */ /* 0x000fc400020f16ff */
[C---:B------:R-:W-:Y:S01]  /*144f0*/  LEA R4, P1, R3.reuse, R0, 0x2 ;  /* 0x0000000003047211 */ /* 0x040fe200078210ff */
[----:B------:R1:W5:Y:S04]  /*14500*/  LDL.LU R31, [R1+0x11a0] ;  /* 0x0011a000011f7983 */ /* 0x0003680000300800 */
[----:B------:R1:W-:Y:S02]  /*14510*/  STL.64 [R1+0x2b0], R22 ;  /* 0x0002b01601007387 */ /* 0x0003e40000100a00 */
[----:B-1----:R-:W-:Y:S01]  /*14520*/  IMAD.MOV.U32 R23, RZ, RZ, R5 ;  /* 0x000000ffff177224 */ /* 0x002fe200078e0005 */
        /* <DEDUP_REMOVED lines=16> */
[-C--:B------:R-:W-:Y:S01]  /*14630*/  LEA R4, P1, R9, R0.reuse, 0x2 ;  /* 0x0000000009047211 */ /* 0x080fe200078210ff */
[----:B------:R1:W5:Y:S04]  /*14640*/  LDL.LU R29, [R1+0x1198] ;  /* 0x00119800011d7983 */ /* 0x0003680000300800 */
[----:B------:R1:W-:Y:S02]  /*14650*/  STL.64 [R1+0x2d0], R22 ;  /* 0x0002d01601007387 */ /* 0x0003e40000100a00 */
[----:B-1----:R-:W-:Y:S01]  /*14660*/  LEA R22, P4, R5, R0, 0x2 ;  /* 0x0000000005167211 */ /* 0x002fe200078810ff */
[----:B------:R-:W-:Y:S01]  /*14670*/  IMAD.MOV.U32 R23, RZ, RZ, R5 ;  /* 0x000000ffff177224 */ /* 0x000fe200078e0005 */
[-C--:B------:R-:W-:Y:S02]  /*14680*/  LEA.HI.X.SX32 R5, R9, R2.reuse, 0x2, P1 ;  /* 0x0000000209057211 */ /* 0x080fe400008f16ff */
[----:B------:R-:W4:Y:S02]  /*14690*/  LDL.LU R9, [R1+0x390] ;  /* 0x0003900001097983 */ /* 0x000f240000300800 */
[----:B------:R-:W-:-:S02]  /*146a0*/  LEA.HI.X.SX32 R23, R23, R2, 0x2, P4 ;  /* 0x0000000217177211 */ /* 0x000fc400020f16ff */
[----:B------:R1:W-:Y:S04]  /*146b0*/  STL.64 [R1+0x2d8], R4 ;  /* 0x0002d80401007387 */ /* 0x0003e80000100a00 */
[----:B------:R2:W-:Y:S01]  /*146c0*/  STL.64 [R1+0x2e0], R22 ;  /* 0x0002e01601007387 */ /* 0x0005e20000100a00 */
[----:B-1----:R-:W-:-:S04]  /*146d0*/  LEA R4, P1, R26, R0, 0x2 ;  /* 0x000000001a047211 */ /* 0x002fc800078210ff */
[----:B------:R-:W-:Y:S02]  /*146e0*/  LEA.HI.X.SX32 R5, R26, R2, 0x2, P1 ;  /* 0x000000021a057211 */ /* 0x000fe400008f16ff */
[C---:B--2---:R-:W-:Y:S01]  /*146f0*/  LEA R22, P4, R27.reuse, R0, 0x2 ;  /* 0x000000001b167211 */ /* 0x044fe200078810ff */
[----:B------:R1:W5:Y:S03]  /*14700*/  LDL.LU R26, [R1+0x1194] ;  /* 0x00119400011a7983 */ /* 0x0003660000300800 */
[----:B------:R-:W-:Y:S01]  /*14710*/  LEA.HI.X.SX32 R23, R27, R2, 0x2, P4 ;  /* 0x000000021b177211 */ /* 0x000fe200020f16ff */
[----:B------:R2:W-:Y:S01]  /*14720*/  STL.64 [R1+0x2e8], R4 ;  /* 0x0002e80401007387 */ /* 0x0005e20000100a00 */
[----:B------:R-:W-:-:S03]  /*14730*/  IMAD R14, R14, c[0x0][0x190], RZ ;  /* 0x000064000e0e7a24 */ /* 0x000fc600078e02ff */
[----:B------:R1:W5:Y:S01]  /*14740*/  LDL.LU R27, [R1+0x1190] ;  /* 0x00119000011b7983 */ /* 0x0003620000300800 */
[----:B------:R-:W-:-:S03]  /*14750*/  IMAD R15, R15, c[0x0][0x190], RZ ;  /* 0x000064000f0f7a24 */ /* 0x000fc600078e02ff */
[----:B------:R1:W-:Y:S01]  /*14760*/  STL.64 [R1+0x2f0], R22 ;  /* 0x0002f01601007387 */ /* 0x0003e20000100a00 */
[----:B--2---:R-:W-:-:S04]  /*14770*/  LEA R4, P1, R24, R0, 0x2 ;  /* 0x0000000018047211 */ /* 0x004fc800078210ff */
[----:B------:R-:W-:Y:S02]  /*14780*/  LEA.HI.X.SX32 R5, R24, R2, 0x2, P1 ;  /* 0x0000000218057211 */ /* 0x000fe400008f16ff */
[----:B------:R2:W5:Y:S01]  /*14790*/  LDL.LU R24, [R1+0x118c] ;  /* 0x00118c0001187983 */ /* 0x0005620000300800 */
[----:B-1----:R-:W-:-:S03]  /*147a0*/  LEA R22, P4, R25, R0, 0x2 ;  /* 0x0000000019167211 */ /* 0x002fc600078810ff */
[----:B------:R1:W-:Y:S01]  /*147b0*/  STL.64 [R1+0x2f8], R4 ;  /* 0x0002f80401007387 */ /* 0x0003e20000100a00 */
[----:B------:R-:W-:Y:S01]  /*147c0*/  LEA.HI.X.SX32 R23, R25, R2, 0x2, P4 ;  /* 0x0000000219177211 */ /* 0x000fe200020f16ff */
[----:B------:R-:W-:Y:S02]  /*147d0*/  IMAD R13, R13, c[0x0][0x190], RZ ;  /* 0x000064000d0d7a24 */ /* 0x000fe400078e02ff */
[----:B-1----:R-:W-:Y:S01]  /*147e0*/  IMAD.MOV.U32 R5, RZ, RZ, R14 ;  /* 0x000000ffff057224 */ /* 0x002fe200078e000e */
[----:B------:R-:W-:Y:S01]  /*147f0*/  LEA R4, P1, R15, R0, 0x2 ;  /* 0x000000000f047211 */ /* 0x000fe200078210ff */
[----:B------:R-:W-:Y:S02]  /*14800*/  IMAD R12, R12, c[0x0][0x190], RZ ;  /* 0x000064000c0c7a24 */ /* 0x000fe400078e02ff */
[----:B------:R-:W-:Y:S02]  /*14810*/  IMAD R252, R252, c[0x0][0x190], RZ ;  /* 0x00006400fcfc7a24 */ /* 0x000fe400078e02ff */
[----:B------:R-:W-:-:S02]  /*14820*/  IMAD R251, R251, c[0x0][0x190], RZ ;  /* 0x00006400fbfb7a24 */ /* 0x000fc400078e02ff */
[----:B------:R-:W-:Y:S02]  /*14830*/  IMAD R250, R250, c[0x0][0x190], RZ ;  /* 0x00006400fafa7a24 */ /* 0x000fe400078e02ff */
[----:B------:R-:W-:Y:S02]  /*14840*/  IMAD R248, R248, c[0x0][0x190], RZ ;  /* 0x00006400f8f87a24 */ /* 0x000fe400078e02ff */
[----:B------:R-:W-:Y:S02]  /*14850*/  IMAD R19, R19, c[0x0][0x190], RZ ;  /* 0x0000640013137a24 */ /* 0x000fe400078e02ff */
[----:B------:R-:W-:Y:S02]  /*14860*/  IMAD R6, R6, c[0x0][0x190], RZ ;  /* 0x0000640006067a24 */ /* 0x000fe400078e02ff */
[----:B---3--:R-:W-:Y:S02]  /*14870*/  IMAD R16, R16, c[0x0][0x190], RZ ;  /* 0x0000640010107a24 */ /* 0x008fe400078e02ff */
[----:B----4-:R-:W-:-:S02]  /*14880*/  IMAD R249, R249, c[0x0][0x190], RZ ;  /* 0x00006400f9f97a24 */ /* 0x010fc400078e02ff */
[----:B------:R-:W-:Y:S02]  /*14890*/  IMAD R14, R10, c[0x0][0x190], RZ ;  /* 0x000064000a0e7a24 */ /* 0x000fe400078e02ff */
        /* <DEDUP_REMOVED lines=8> */
[----:B-1----:R-:W-:Y:S01]  /*14920*/  LEA R4, P1, R13, R0, 0x2 ;  /* 0x000000000d047211 */ /* 0x002fe200078210ff */
[----:B------:R-:W-:Y:S02]  /*14930*/  IMAD R15, R3, c[0x0][0x190], RZ ;  /* 0x00006400030f7a24 */ /* 0x000fe400078e02ff */
[----:B------:R-:W4:Y:S01]  /*14940*/  LDL.LU R3, [R1+0x3a8] ;  /* 0x0003a80001037983 */ /* 0x000f220000300800 */
[----:B------:R-:W-:-:S03]  /*14950*/  LEA.HI.X.SX32 R5, R13, R2, 0x2, P1 ;  /* 0x000000020d057211 */ /* 0x000fc600008f16ff */
[----:B------:R1:W-:Y:S04]  /*14960*/  STL.64 [R1+0x310], R22 ;  /* 0x0003101601007387 */ /* 0x0003e80000100a00 */
[----:B------:R-:W2:Y:S04]  /*14970*/  LDL.LU R13, [R1+0x3b0] ;  /* 0x0003b000010d7983 */ /* 0x000ea80000300800 */
[----:B------:R1:W-:Y:S02]  /*14980*/  STL.64 [R1+0x318], R4 ;  /* 0x0003180401007387 */ /* 0x0003e40000100a00 */
[----:B-1----:R-:W-:-:S04]  /*14990*/  LEA R22, P4, R12, R0, 0x2 ;  /* 0x000000000c167211 */ /* 0x002fc800078810ff */
[----:B------:R-:W-:Y:S02]  /*149a0*/  LEA.HI.X.SX32 R23, R12, R2, 0x2, P4 ;  /* 0x000000020c177211 */ /* 0x000fe400020f16ff */
[----:B------:R-:W-:-:S03]  /*149b0*/  LEA R4, P1, R252, R0, 0x2 ;  /* 0x00000000fc047211 */ /* 0x000fc600078210ff */
[----:B------:R1:W-:Y:S01]  /*149c0*/  STL.64 [R1+0x320], R22 ;  /* 0x0003201601007387 */ /* 0x0003e20000100a00 */
[----:B------:R-:W-:-:S03]  /*149d0*/  LEA.HI.X.SX32 R5, R252, R2, 0x2, P1 ;  /* 0x00000002fc057211 */ /* 0x000fc600008f16ff */
[----:B------:R-:W2:Y:S04]  /*149e0*/  LDL.LU R12, [R1+0x3b8] ;  /* 0x0003b800010c7983 */ /* 0x000ea80000300800 */
[----:B------:R1:W-:Y:S02]  /*149f0*/  STL.64 [R1+0x328], R4 ;  /* 0x0003280401007387 */ /* 0x0003e40000100a00 */
[----:B-1----:R-:W-:Y:S01]  /*14a00*/  LEA R22, P4, R251, R0, 0x2 ;  /* 0x00000000fb167211 */ /* 0x002fe200078810ff */
[----:B------:R-:W-:-:S03]  /*14a10*/  IMAD R8, R8, c[0x0][0x190], RZ ;  /* 0x0000640008087a24 */ /* 0x000fc600078e02ff */
[----:B------:R-:W-:Y:S02]  /*14a20*/  LEA.HI.X.SX32 R23, R251, R2, 0x2, P4 ;  /* 0x00000002fb177211 */ /* 0x000fe400020f16ff */
[-C--:B------:R-:W-:Y:S01]  /*14a30*/  LEA R4, P1, R250, R0.reuse, 0x2 ;  /* 0x00000000fa047211 */ /* 0x080fe200078210ff */
[----:B------:R-:W-:Y:S02]  /*14a40*/  IMAD.MOV.U32 R251, RZ, RZ, R8 ;  /* 0x000000fffffb7224 */ /* 0x000fe400078e0008 */
[----:B------:R1:W-:Y:S01]  /*14a50*/  STL.64 [R1+0x330], R22 ;  /* 0x0003301601007387 */ /* 0x0003e20000100a00 */
[----:B------:R-:W-:Y:S02]  /*14a60*/  LEA R8, P4, R248, R0, 0x2 ;  /* 0x00000000f8087211 */ /* 0x000fe400078810ff */
[----:B------:R-:W-:Y:S01]  /*14a70*/  LEA.HI.X.SX32 R5, R250, R2, 0x2, P1 ;  /* 0x00000002fa057211 */ /* 0x000fe200008f16ff */
[----:B-1----:R1:W5:Y:S04]  /*14a80*/  LDL.LU.64 R22, [R1+0x1180] ;  /* 0x0011800001167983 */ /* 0x0023680000300a00 */
[----:B------:R-:W2:Y:S01]  /*14a90*/  LDL.LU R250, [R1+0x398] ;  /* 0x0003980001fa7983 */ /* 0x000ea20000300800 */
[----:B------:R-:W-:-:S02]  /*14aa0*/  IMAD R252, R9, c[0x0][0x190], RZ ;  /* 0x0000640009fc7a24 */ /* 0x000fc400078e02ff */
[----:B------:R-:W-:Y:S02]  /*14ab0*/  IMAD.MOV.U32 R9, RZ, RZ, R248 ;  /* 0x000000ffff097224 */ /* 0x000fe400078e00f8 */
[----:B------:R-:W2:Y:S03]  /*14ac0*/  LDL.LU R248, [R1+0x3bc] ;  /* 0x0003bc0001f87983 */ /* 0x000ea60000300800 */
[----:B------:R-:W-:Y:S01]  /*14ad0*/  LEA.HI.X.SX32 R9, R9, R2, 0x2, P4 ;  /* 0x0000000209097211 */ /* 0x000fe200020f16ff */
[----:B------:R1:W-:Y:S04]  /*14ae0*/  STL.64 [R1+0x338], R4 ;  /* 0x0003380401007387 */ /* 0x0003e80000100a00 */
[----:B------:R1:W-:Y:S02]  /*14af0*/  STL.64 [R1+0x340], R8 ;  /* 0x0003400801007387 */ /* 0x0003e40000100a00 */
[----:B-1----:R-:W-:-:S04]  /*14b00*/  LEA R4, P1, R11, R0, 0x2 ;  /* 0x000000000b047211 */ /* 0x002fc800078210ff */
[----:B------:R-:W-:Y:S02]  /*14b10*/  LEA.HI.X.SX32 R5, R11, R2, 0x2, P1 ;  /* 0x000000020b057211 */ /* 0x000fe400008f16ff */
[C---:B------:R-:W-:Y:S01]  /*14b20*/  LEA R8, P4, R20.reuse, R0, 0x2 ;  /* 0x0000000014087211 */ /* 0x040fe200078810ff */
[----:B------:R-:W2:Y:S03]  /*14b30*/  LDL.LU R11, [R1+0x3c0] ;  /* 0x0003c000010b7983 */ /* 0x000ea60000300800 */
[----:B------:R-:W-:Y:S01]  /*14b40*/  LEA.HI.X.SX32 R9, R20, R2, 0x2, P4 ;  /* 0x0000000214097211 */ /* 0x000fe200020f16ff */
[----:B------:R1:W-:Y:S04]  /*14b50*/  STL.64 [R1+0x348], R4 ;  /* 0x0003480401007387 */ /* 0x0003e80000100a00 */
[----:B------:R1:W5:Y:S02]  /*14b60*/  LDL.LU R20, [R1+0x117c] ;  /* 0x00117c0001147983 */ /* 0x0003640000300800 */
[----:B-1----:R-:W-:-:S02]  /*14b70*/  MOV R5, R251 ;  /* 0x000000fb00057202 */ /* 0x002fc40000000f00 */
        /* <DEDUP_REMOVED lines=22> */
[----:B------:R1:W-:Y:S01]  /*14ce0*/  STL.64 [R1+0x380], R8 ;  /* 0x0003800801007387 */ /* 0x0003e20000100a00 */
[----:B------:R-:W-:Y:S02]  /*14cf0*/  IMAD R17, R17, c[0x0][0x190], RZ ;  /* 0x0000640011117a24 */ /* 0x000fe400078e02ff */
[----:B-1----:R-:W-:Y:S01]  /*14d00*/  IMAD.MOV.U32 R9, RZ, RZ, R5 ;  /* 0x000000ffff097224 */ /* 0x002fe200078e0005 */
[----:B------:R-:W-:Y:S02]  /*14d10*/  LEA.HI.X.SX32 R5, R16, R2, 0x2, P1 ;  /* 0x0000000210057211 */ /* 0x000fe400008f16ff */
[----:B------:R-:W-:Y:S01]  /*14d20*/  LEA R8, P4, R249, R0, 0x2 ;  /* 0x00000000f9087211 */ /* 0x000fe200078810ff */
[----:B------:R1:W5:Y:S04]  /*14d30*/  LDL.LU R16, [R1+0x116c] ;  /* 0x00116c0001107983 */ /* 0x0003680000300800 */
[----:B------:R1:W-:Y:S01]  /*14d40*/  STL.64 [R1+0x388], R4 ;  /* 0x0003880401007387 */ /* 0x0003e20000100a00 */
[----:B------:R-:W-:-:S02]  /*14d50*/  IMAD R7, R7, c[0x0][0x190], RZ ;  /* 0x0000640007077a24 */ /* 0x000fc400078e02ff */
[----:B-1----:R-:W-:Y:S01]  /*14d60*/  IMAD.MOV.U32 R5, RZ, RZ, R9 ;  /* 0x000000ffff057224 */ /* 0x002fe200078e0009 */
[----:B------:R-:W-:Y:S02]  /*14d70*/  LEA.HI.X.SX32 R9, R249, R2, 0x2, P4 ;  /* 0x00000002f9097211 */ /* 0x000fe400020f16ff */
[C---:B------:R-:W-:Y:S01]  /*14d80*/  LEA R4, P1, R17.reuse, R0, 0x2 ;  /* 0x0000000011047211 */ /* 0x040fe200078210ff */
[----:B------:R-:W2:Y:S04]  /*14d90*/  LDL.LU R249, [R1+0x400] ;  /* 0x0004000001f97983 */ /* 0x000ea80000300800 */
        /* <DEDUP_REMOVED lines=9> */
[----:B------:R-:W2:Y:S04]  /*14e30*/  LDL.LU R7, [R1+0x404] ;  /* 0x0004040001077983 */ /* 0x000ea80000300800 */
        /* <DEDUP_REMOVED lines=9> */
[----:B------:R1:W5:Y:S02]  /*14ed0*/  LDL.LU R15, [R1+0x1160] ;  /* 0x00116000010f7983 */ /* 0x0003640000300800 */
[----:B------:R-:W-:-:S02]  /*14ee0*/  LEA.HI.X.SX32 R5, R5, R2, 0x2, P1 ;  /* 0x0000000205057211 */ /* 0x000fc400008f16ff */
[----:B------:R1:W-:Y:S04]  /*14ef0*/  STL.64 [R1+0x3b0], R8 ;  /* 0x0003b00801007387 */ /* 0x0003e80000100a00 */
[----:B------:R-:W-:Y:S01]  /*14f00*/  STL.64 [R1+0x3b8], R4 ;  /* 0x0003b80401007387 */ /* 0x000fe20000100a00 */
[----:B-1----:R-:W-:-:S04]  /*14f10*/  LEA R8, P4, R252, R0, 0x2 ;  /* 0x00000000fc087211 */ /* 0x002fc800078810ff */
[----:B------:R-:W-:Y:S02]  /*14f20*/  LEA.HI.X.SX32 R9, R252, R2, 0x2, P4 ;  /* 0x00000002fc097211 */ /* 0x000fe400020f16ff */
[----:B------:R-:W2:Y:S01]  /*14f30*/  LDL.LU R252, [R1+0x3e0] ;  /* 0x0003e00001fc7983 */ /* 0x000ea20000300800 */
[----:B---3--:R-:W-:-:S03]  /*14f40*/  IMAD R10, R10, c[0x0][0x190], RZ ;  /* 0x000064000a0a7a24 */ /* 0x008fc600078e02ff */
[----:B------:R1:W-:Y:S01]  /*14f50*/  STL.64 [R1+0x3c0], R8 ;  /* 0x0003c00801007387 */ /* 0x0003e20000100a00 */
[----:B----4-:R-:W-:Y:S02]  /*14f60*/  IMAD R3, R3, c[0x0][0x190], RZ ;  /* 0x0000640003037a24 */ /* 0x010fe400078e02ff */
[----:B--2---:R-:W-:Y:S02]  /*14f70*/  IMAD R13, R13, c[0x0][0x190], RZ ;  /* 0x000064000d0d7a24 */ /* 0x004fe400078e02ff */
[----:B------:R-:W-:Y:S01]  /*14f80*/  IMAD R250, R250, c[0x0][0x190], RZ ;  /* 0x00006400fafa7a24 */ /* 0x000fe200078e02ff */
[----:B-1----:R-:W-:-:S04]  /*14f90*/  LEA R8, P4, R10, R0, 0x2 ;  /* 0x000000000a087211 */ /* 0x002fc800078810ff */
[----:B------:R-:W-:Y:S02]  /*14fa0*/  LEA R4, P1, R250, R0, 0x2 ;  /* 0x00000000fa047211 */ /* 0x000fe400078210ff */
[-C--:B------:R-:W-:Y:S02]  /*14fb0*/  LEA.HI.X.SX32 R9, R10, R2.reuse, 0x2, P4 ;  /* 0x000000020a097211 */ /* 0x080fe400020f16ff */
[----:B------:R-:W-:-:S05]  /*14fc0*/  LEA.HI.X.SX32 R5, R250, R2, 0x2, P1 ;  /* 0x00000002fa057211 */ /* 0x000fca00008f16ff */
[----:B------:R1:W-:Y:S04]  /*14fd0*/  STL.64 [R1+0x3c8], R4 ;  /* 0x0003c80401007387 */ /* 0x0003e80000100a00 */
[----:B------:R2:W5:Y:S04]  /*14fe0*/  LDL.LU R10, [R1+0x115c] ;  /* 0x00115c00010a7983 */ /* 0x0005680000300800 */
[----:B------:R3:W-:Y:S01]  /*14ff0*/  STL.64 [R1+0x3d0], R8 ;  /* 0x0003d00801007387 */ /* 0x0007e20000100a00 */
[----:B-1----:R-:W-:Y:S01]  /*15000*/  LEA R4, P1, R3, R0, 0x2 ;  /* 0x0000000003047211 */ /* 0x002fe200078210ff */
[----:B------:R-:W-:-:S03]  /*15010*/  IMAD R12, R12, c[0x0][0x190], RZ ;  /* 0x000064000c0c7a24 */ /* 0x000fc600078e02ff */
[----:B------:R-:W-:Y:S01]  /*15020*/  LEA.HI.X.SX32 R5, R3, R2, 0x2, P1 ;  /* 0x0000000203057211 */ /* 0x000fe200008f16ff */
[----:B------:R-:W-:Y:S01]  /*15030*/  IMAD R248, R248, c[0x0][0x190], RZ ;  /* 0x00006400f8f87a24 */ /* 0x000fe200078e02ff */
[----:B------:R-:W4:Y:S01]  /*15040*/  LDL.LU R3, [R1+0x1158] ;  /* 0x0011580001037983 */ /* 0x000f220000300800 */
[----:B---3--:R-:W-:-:S04]  /*15050*/  LEA R8, P4, R13, R0, 0x2 ;  /* 0x000000000d087211 */ /* 0x008fc800078810ff */
[----:B------:R-:W-:Y:S01]  /*15060*/  LEA.HI.X.SX32 R9, R13, R2, 0x2, P4 ;  /* 0x000000020d097211 */ /* 0x000fe200020f16ff */
[----:B------:R1:W-:Y:S04]  /*15070*/  STL.64 [R1+0x3d8], R4 ;  /* 0x0003d80401007387 */ /* 0x0003e80000100a00 */
[----:B------:R3:W-:Y:S01]  /*15080*/  STL.64 [R1+0x3e0], R8 ;  /* 0x0003e00801007387 */ /* 0x0007e20000100a00 */
[----:B------:R-:W-:Y:S01]  /*15090*/  IMAD R11, R11, c[0x0][0x190], RZ ;  /* 0x000064000b0b7a24 */ /* 0x000fe200078e02ff */
[-C--:B-1----:R-:W-:Y:S02]  /*150a0*/  LEA R4, P1, R12, R0.reuse, 0x2 ;  /* 0x000000000c047211 */ /* 0x082fe400078210ff */
[----:B---3--:R-:W-:Y:S02]  /*150b0*/  LEA R8, P4, R248, R0, 0x2 ;  /* 0x00000000f8087211 */ /* 0x008fe400078810ff */
[----:B------:R-:W-:-:S02]  /*150c0*/  LEA.HI.X.SX32 R5, R12, R2, 0x2, P1 ;  /* 0x000000020c057211 */ /* 0x000fc400008f16ff */
[----:B------:R-:W-:Y:S01]  /*150d0*/  LEA.HI.X.SX32 R9, R248, R2, 0x2, P4 ;  /* 0x00000002f8097211 */ /* 0x000fe200020f16ff */
[----:B------:R-:W-:Y:S01]  /*150e0*/  IMAD R251, R251, c[0x0][0x190], RZ ;  /* 0x00006400fbfb7a24 */ /* 0x000fe200078e02ff */
[C---:B------:R-:W-:Y:S01]  /*150f0*/  LEA R12, P1, R11.reuse, R0, 0x2 ;  /* 0x000000000b0c7211 */ /* 0x040fe200078210ff */
[----:B------:R1:W-:Y:S03]  /*15100*/  STL.64 [R1+0x3e8], R4 ;  /* 0x0003e80401007387 */ /* 0x0003e60000100a00 */
[----:B------:R-:W-:Y:S01]  /*15110*/  LEA.HI.X.SX32 R13, R11, R2, 0x2, P1 ;  /* 0x000000020b0d7211 */ /* 0x000fe200008f16ff */
[----:B-1----:R-:W3:Y:S01]  /*15120*/  LDL.64 R4, [R1+0x520] ;  /* 0x0005200001047983 */ /* 0x002ee20000100a00 */
[----:B------:R-:W-:Y:S02]  /*15130*/  IMAD R250, R252, c[0x0][0x190], RZ ;  /* 0x00006400fcfa7a24 */ /* 0x000fe400078e02ff */
[----:B------:R-:W-:-:S02]  /*15140*/  IMAD R252, R249, c[0x0][0x190], RZ ;  /* 0x00006400f9fc7a24 */ /* 0x000fc400078e02ff */
[----:B------:R-:W2:Y:S04]  /*15150*/  LDL.64 R248, [R1+0x530] ;  /* 0x0005300001f87983 */ /* 0x000ea80000100a00 */
[----:B------:R1:W-:Y:S04]  /*15160*/  STL.64 [R1+0x3f0], R8 ;  /* 0x0003f00801007387 */ /* 0x0003e80000100a00 */
[----:B------:R-:W-:Y:S01]  /*15170*/  STL.64 [R1+0x3f8], R12 ;  /* 0x0003f80c01007387 */ /* 0x000fe20000100a00 */
[----:B-1----:R-:W-:-:S04]  /*15180*/  LEA R8, P4, R251, R0, 0x2 ;  /* 0x00000000fb087211 */ /* 0x002fc800078810ff */
[----:B------:R-:W-:Y:S02]  /*15190*/  LEA.HI.X.SX32 R9, R251, R2, 0x2, P4 ;  /* 0x00000002fb097211 */ /* 0x000fe400020f16ff */
[----:B------:R-:W2:Y:S04]  /*151a0*/  LDL R251, [R1+0xc74] ;  /* 0x000c740001fb7983 */ /* 0x000ea80000100800 */
[----:B------:R1:W-:Y:S04]  /*151b0*/  STL.64 [R1+0x400], R8 ;  /* 0x0004000801007387 */ /* 0x0003e80000100a00 */
[----:B-1----:R-:W2:Y:S01]  /*151c0*/  LDL.LU R9, [R1+0x414] ;  /* 0x0004140001097983 */ /* 0x002ea20000300800 */
[----:B------:R-:W-:Y:S01]  /*151d0*/  IMAD R6, R6, c[0x0][0x190], RZ ;  /* 0x0000640006067a24 */ /* 0x000fe200078e02ff */
[----:B------:R-:W-:-:S04]  /*151e0*/  LEA R12, P1, R250, R0, 0x2 ;  /* 0x00000000fa0c7211 */ /* 0x000fc800078210ff */
[----:B------:R-:W-:Y:S02]  /*151f0*/  LEA R8, P4, R6, R0, 0x2 ;  /* 0x0000000006087211 */ /* 0x000fe400078810ff */
[----:B------:R-:W-:-:S05]  /*15200*/  LEA.HI.X.SX32 R13, R250, R2, 0x2, P1 ;  /* 0x00000002fa0d7211 */ /* 0x000fca00008f16ff */
[----:B------:R-:W-:Y:S01]  /*15210*/  STL.64 [R1+0x408], R12 ;  /* 0x0004080c01007387 */ /* 0x000fe20000100a00 */
[----:B------:R-:W-:-:S03]  /*15220*/  IMAD R11, R7, c[0x0][0x190], RZ ;  /* 0x00006400070b7a24 */ /* 0x000fc600078e02ff */
[----:B------:R-:W1:Y:S01]  /*15230*/  S2R R7, SR_TID.X ;  /* 0x0000000000077919 */ /* 0x000e620000002100 */
[----:B--2---:R-:W-:Y:S01]  /*15240*/  IMAD R250, R9, c[0x0][0x190], RZ ;  /* 0x0000640009fa7a24 */ /* 0x004fe200078e02ff */
[----:B------:R-:W-:-:S05]  /*15250*/  LEA.HI.X.SX32 R9, R6, R2, 0x2, P4 ;  /* 0x0000000206097211 */ /* 0x000fca00020f16ff */
[----:B------:R2:W-:Y:S04]  /*15260*/  STL.64 [R1+0x410], R8 ;  /* 0x0004100801007387 */ /* 0x0005e80000100a00 */
[----:B--2---:R-:W2:Y:S01]  /*15270*/  LDL.LU R9, [R1+0x42c] ;  /* 0x00042c0001097983 */ /* 0x004ea20000300800 */
[----:B-1----:R-:W-:Y:S02]  /*15280*/  SHF.R.U32.HI R7, RZ, 0x6, R7 ;  /* 0x00000006ff077819 */ /* 0x002fe40000011607 */
[-C--:B------:R-:W-:Y:S02]  /*15290*/  LEA R8, P5, R11, R0.reuse, 0x2 ;  /* 0x000000000b087211 */ /* 0x080fe400078a10ff */
[----:B------:R-:W-:Y:S02]  /*152a0*/  LEA R12, P1, R252, R0, 0x2 ;  /* 0x00000000fc0c7211 */ /* 0x000fe400078210ff */
[----:B------:R-:W-:-:S02]  /*152b0*/  SGXT.U32 R7, R7, 0x1 ;  /* 0x000000010707781a */ /* 0x000fc40000000000 */
[----:B------:R-:W-:Y:S02]  /*152c0*/  LEA R6, P4, R250, R0, 0x2 ;  /* 0x00000000fa067211 */ /* 0x000fe400078810ff */
[----:B------:R-:W-:Y:S02]  /*152d0*/  LEA.HI.X.SX32 R13, R252, R2, 0x2, P1 ;  /* 0x00000002fc0d7211 */ /* 0x000fe400008f16ff */
[----:B------:R-:W-:-:S03]  /*152e0*/  LOP3.LUT R7, R7, 0x4, RZ, 0xfc, !PT ;  /* 0x0000000407077812 */ /* 0x000fc600078efcff */
[----:B------:R1:W-:Y:S01]  /*152f0*/  STL.64 [R1+0x418], R12 ;  /* 0x0004180c01007387 */ /* 0x0003e20000100a00 */
[----:B------:R-:W-:Y:S02]  /*15300*/  ISETP.GE.AND P1, PT, R7, UR4, PT ;  /* 0x0000000407007c0c */ /* 0x000fe4000bf26270 */
[----:B------:R-:W-:Y:S02]  /*15310*/  LEA.HI.X.SX32 R7, R250, R2, 0x2, P4 ;  /* 0x00000002fa077211 */ /* 0x000fe400020f16ff */
[C---:B------:R-:W-:Y:S02]  /*15320*/  IADD3 R250, R251.reuse, 0x100000, RZ ;  /* 0x00100000fbfa7810 */ /* 0x040fe40007ffe0ff */
[----:B------:R-:W-:-:S03]  /*15330*/  IADD3 R251, R251, 0x100000, RZ ;  /* 0x00100000fbfb7810 */ /* 0x000fc60007ffe0ff */
[----:B---3--:R3:W-:Y:S04]  /*15340*/  LDGSTS.E [R250+-0x5c600], [R4.64], P2 ;  /* 0xa3a0000004fa7fae */ /* 0x0087e80009121848 */
[----:B-1----:R1:W5:Y:S04]  /*15350*/  LDL.LU.64 R12, [R1+0x1150] ;  /* 0x00115000010c7983 */ /* 0x0023680000300a00 */
[----:B------:R-:W1:Y:S01]  /*15360*/  S2R R252, SR_TID.X ;  /* 0x0000000000fc7919 */ /* 0x000e620000002100 */
[----:B--2---:R-:W-:Y:S02]  /*15370*/  SEL R0, R9, RZ, P3 ;  /* 0x000000ff09007207 */ /* 0x004fe40001800000 */
[----:B------:R-:W-:-:S02]  /*15380*/  LEA.HI.X.SX32 R9, R11, R2, 0x2, P5 ;  /* 0x000000020b097211 */ /* 0x000fc400028f16ff */
[----:B----4-:R-:W-:Y:S01]  /*15390*/  ISETP.NE.U32.AND P5, PT, R3, RZ, PT ;  /* 0x000000ff0300720c */ /* 0x010fe20003fa5070 */
[----:B------:R2:W5:Y:S04]  /*153a0*/  LDL.LU R11, [R1+0x1148] ;  /* 0x00114800010b7983 */ /* 0x0005680000300800 */
[----:B------:R4:W-:Y:S08]  /*153b0*/  STL.64 [R1+0x428], R8 ;  /* 0x0004280801007387 */ /* 0x0009f00000100a00 */
[----:B------:R1:W-:Y:S04]  /*153c0*/  LDGSTS.E [R251+-0x5c200], [R248.64], P5 ;  /* 0xa3e00000f8fb7fae */ /* 0x0003e8000a921848 */
[----:B----4-:R2:W5:Y:S04]  /*153d0*/  LDL.LU.64 R8, [R1+0x1140] ;  /* 0x0011400001087983 */ /* 0x0105680000300a00 */
[----:B------:R2:W5:Y:S04]  /*153e0*/  LDL.LU R3, [R1+0x1138] ;  /* 0x0011380001037983 */ /* 0x0005680000300800 */
[----:B------:R4:W-:Y:S04]  /*153f0*/  STL.64 [R1+0x420], R6 ;  /* 0x0004200601007387 */ /* 0x0009e80000100a00 */
[----:B----4-:R2:W5:Y:S04]  /*15400*/  LDL.LU.64 R6, [R1+0x1130] ;  /* 0x0011300001067983 */ /* 0x0105680000300a00 */
[----:B---3--:R2:W5:Y:S04]  /*15410*/  LDL.LU.64 R4, [R1+0x1128] ;  /* 0x0011280001047983 */ /* 0x0085680000300a00 */
[----:B-1----:R2:W5:Y:S01]  /*15420*/  LDL.LU.64 R248, [R1+0x1120] ;  /* 0x0011200001f87983 */ /* 0x0025620000300a00 */
[----:B------:R-:W-:-:S04]  /*15430*/  SHF.R.U32.HI R252, RZ, 0x6, R252 ;  /* 0x00000006fffc7819 */ /* 0x000fc800000116fc */
[----:B------:R-:W-:-:S04]  /*15440*/  SGXT.U32 R252, R252, 0x1 ;  /* 0x00000001fcfc781a */ /* 0x000fc80000000000 */
[----:B------:R-:W-:Y:S02]  /*15450*/  LOP3.LUT R252, R252, 0x8, RZ, 0xfc, !PT ;  /* 0x00000008fcfc7812 */ /* 0x000fe400078efcff */
[----:B------:R-:W-:Y:S02]  /*15460*/  ISETP.NE.U32.AND P4, PT, R0, RZ, PT ;  /* 0x000000ff0000720c */ /* 0x000fe40003f85070 */
[----:B------:R-:W-:Y:S02]  /*15470*/  SEL R0, RZ, 0x4, P1 ;  /* 0x00000004ff007807 */ /* 0x000fe40000800000 */
[----:B------:R-:W-:Y:S02]  /*15480*/  ISETP.GE.AND P1, PT, R252, UR4, PT ;  /* 0x00000004fc007c0c */ /* 0x000fe4000bf26270 */
[----:B------:R-:W1:Y:S01]  /*15490*/  S2R R252, SR_TID.X ;  /* 0x0000000000fc7919 */ /* 0x000e620000002100 */
[----:B------:R-:W-:Y:S02]  /*154a0*/  SEL R2, R0, RZ, P3 ;  /* 0x000000ff00027207 */ /* 0x000fe40001800000 */
[----:B------:R-:W-:-:S04]  /*154b0*/  SEL R0, RZ, 0x4, P1 ;  /* 0x00000004ff007807 */ /* 0x000fc80000800000 */
[----:B------:R-:W-:Y:S02]  /*154c0*/  SEL R0, R0, RZ, P3 ;  /* 0x000000ff00007207 */ /* 0x000fe40001800000 */
[----:B------:R-:W-:Y:S02]  /*154d0*/  ISETP.NE.U32.AND P1, PT, R2, RZ, PT ;  /* 0x000000ff0200720c */ /* 0x000fe40003f25070 */
[----:B------:R-:W-:Y:S02]  /*154e0*/  ISETP.NE.U32.AND P2, PT, R0, RZ, PT ;  /* 0x000000ff0000720c */ /* 0x000fe40003f45070 */
[----:B-1----:R-:W-:-:S04]  /*154f0*/  SHF.R.U32.HI R252, RZ, 0x6, R252 ;  /* 0x00000006fffc7819 */ /* 0x002fc800000116fc */
[----:B------:R-:W-:-:S04]  /*15500*/  SGXT.U32 R252, R252, 0x1 ;  /* 0x00000001fcfc781a */ /* 0x000fc80000000000 */
[----:B------:R-:W-:Y:S02]  /*15510*/  LOP3.LUT R250, R252, 0xc, RZ, 0xfc, !PT ;  /* 0x0000000cfcfa7812 */ /* 0x000fe400078efcff */
[----:B------:R-:W-:Y:S02]  /*15520*/  MOV R252, c[0x0][0x188] ;  /* 0x0000620000fc7a02 */ /* 0x000fe40000000f00 */
[----:B------:R-:W-:Y:S02]  /*15530*/  ISETP.GE.AND P5, PT, R250, UR4, PT ;  /* 0x00000004fa007c0c */ /* 0x000fe4000bfa6270 */
[----:B--2---:R1:W-:Y:S04]  /*15540*/  STL.64 [R1+0x1a60], R132 ;  /* 0x001a608401007387 */ /* 0x0043e80000100a00 */
[----:B------:R-:W0:Y:S04]  /*15550*/  LDGDEPBAR ;  /* 0x00000000000079af */ /* 0x000e280000000000 */
[----:B-1----:R-:W2:Y:S04]  /*15560*/  LDL.64 R132, [R1+0x1c8] ;  /* 0x0001c80001847983 */ /* 0x002ea80000100a00 */
[----:B------:R1:W-:Y:S04]  /*15570*/  STL.64 [R1+0x1a58], R140 ;  /* 0x001a588c01007387 */ /* 0x0003e80000100a00 */
[----:B-1----:R-:W3:Y:S04]  /*15580*/  LDL.64 R140, [R1+0x1a8] ;  /* 0x0001a800018c7983 */ /* 0x002ee80000100a00 */
[----:B------:R1:W-:Y:S04]  /*15590*/  STL.64 [R1+0x1a50], R148 ;  /* 0x001a509401007387 */ /* 0x0003e80000100a00 */
[----:B-1----:R-:W4:Y:S04]  /*155a0*/  LDL.64 R148, [R1+0x188] ;  /* 0x0001880001947983 */ /* 0x002f280000100a00 */
        /* <DEDUP_REMOVED lines=17> */
[----:B------:R-:W1:Y:S04]  /*156c0*/  S2R R250, SR_TID.X ;  /* 0x0000000000fa7919 */ /* 0x000e680000002100 */
[----:B-1----:R-:W4:Y:S04]  /*156d0*/  LDL.64 R220, [R1+0x68] ;  /* 0x0000680001dc7983 */ /* 0x002f280000100a00 */
[----:B------:R1:W-:Y:S04]  /*156e0*/  STL.64 [R1+0x1a00], R228 ;  /* 0x001a00e401007387 */ /* 0x0003e80000100a00 */
[----:B-1----:R-:W4:Y:S01]  /*156f0*/  LDL.64 R228, [R1+0x48] ;  /* 0x0000480001e47983 */ /* 0x002f220000100a00 */
[----:B-----5:R-:W-:-:S02]  /*15700*/  LOP3.LUT R251, R3, 0x20, RZ, 0x3c, !PT ;  /* 0x0000002003fb7812 */ /* 0x020fc400078e3cff */
[----:B------:R-:W-:Y:S01]  /*15710*/  SHF.R.U32.HI R250, RZ, 0x6, R250 ;  /* 0x00000006fffa7819 */ /* 0x000fe200000116fa */
[----:B------:R1:W-:Y:S03]  /*15720*/  STL.64 [R1+0x19f8], R236 ;  /* 0x0019f8ec01007387 */ /* 0x0003e60000100a00 */
[----:B------:R-:W-:Y:S01]  /*15730*/  SGXT.U32 R250, R250, 0x1 ;  /* 0x00000001fafa781a */ /* 0x000fe20000000000 */
[----:B-1----:R-:W4:Y:S04]  /*15740*/  LDL.64 R236, [R1+0x28] ;  /* 0x0000280001ec7983 */ /* 0x002f280000100a00 */
[----:B------:R1:W-:Y:S04]  /*15750*/  STL.64 [R1+0x19f0], R244 ;  /* 0x0019f0f401007387 */ /* 0x0003e80000100a00 */
[----:B-1----:R-:W4:Y:S04]  /*15760*/  LDL.64 R244, [R1+0x8] ;  /* 0x0000080001f47983 */ /* 0x002f280000100a00 */
[----:B--2---:R1:W-:Y:S04]  /*15770*/  LDGSTS.E [R3], [R132.64], P0 ;  /* 0x0000000084037fae */ /* 0x0043e80008121848 */
[----:B-1----:R-:W2:Y:S04]  /*15780*/  LDL.LU.64 R132, [R1+0x1a60] ;  /* 0x001a600001847983 */ /* 0x002ea80000300a00 */
[----:B---3--:R1:W-:Y:S04]  /*15790*/  LDGSTS.E [R3+0x800], [R140.64], P0 ;  /* 0x008000008c037fae */ /* 0x0083e80008121848 */
[----:B-1----:R-:W2:Y:S04]  /*157a0*/  LDL.LU.64 R140, [R1+0x1a58] ;  /* 0x001a5800018c7983 */ /* 0x002ea80000300a00 */
[----:B----4-:R1:W-:Y:S04]  /*157b0*/  LDGSTS.E [R3+0x1000], [R148.64], P0 ;  /* 0x0100000094037fae */ /* 0x0103e80008121848 */
[----:B-1----:R-:W4:Y:S04]  /*157c0*/  LDL.LU.64 R148, [R1+0x1a50] ;  /* 0x001a500001947983 */ /* 0x002f280000300a00 */
[----:B------:R1:W-:Y:S04]  /*157d0*/  LDGSTS.E [R3+0x1800], [R156.64], P0 ;  /* 0x018000009c037fae */ /* 0x0003e80008121848 */
[----:B-1----:R-:W2:Y:S04]  /*157e0*/  LDL.LU.64 R156, [R1+0x1a48] ;  /* 0x001a4800019c7983 */ /* 0x002ea80000300a00 */
        /* <DEDUP_REMOVED lines=21> */
[----:B------:R1:W-:Y:S04]  /*15940*/  LDGSTS.E [R3+0x7800], [R6.64], P0 ;  /* 0x0780000006037fae */ /* 0x0003e80008121848 */
[----:B------:R1:W-:Y:S04]  /*15950*/  LDGSTS.E [R3+0x8000], [R14.64], P0 ;  /* 0x080000000e037fae */ /* 0x0003e80008121848 */
[----:B-1----:R-:W2:Y:S04]  /*15960*/  LDL.LU.64 R244, [R1+0x19f0] ;  /* 0x0019f00001f47983 */ /* 0x002ea80000300a00 */
[----:B------:R1:W-:Y:S04]  /*15970*/  STL.64 [R1+0x1820], R6 ;  /* 0x0018200601007387 */ /* 0x0003e80000100a00 */
[----:B------:R2:W-:Y:S04]  /*15980*/  LDGSTS.E [R3+0x8800], [R22.64], P0 ;  /* 0x0880000016037fae */ /* 0x0005e80008121848 */
[----:B------:R2:W-:Y:S04]  /*15990*/  LDGSTS.E [R3+0x9000], [R30.64], P0 ;  /* 0x090000001e037fae */ /* 0x0005e80008121848 */
[----:B-1----:R-:W2:Y:S04]  /*159a0*/  LDL.64 R6, [R1+0x208] ;  /* 0x0002080001067983 */ /* 0x002ea80000100a00 */
[----:B------:R1:W-:Y:S04]  /*159b0*/  STL.64 [R1+0x1828], R14 ;  /* 0x0018280e01007387 */ /* 0x0003e80000100a00 */
[----:B------:R2:W-:Y:S04]  /*159c0*/  LDGSTS.E [R3+0x9800], [R38.64], P0 ;  /* 0x0980000026037fae */ /* 0x0005e80008121848 */
[----:B------:R2:W-:Y:S04]  /*159d0*/  LDGSTS.E [R3+0xa000], [R46.64], P0 ;  /* 0x0a0000002e037fae */ /* 0x0005e80008121848 */
[----:B-1----:R-:W2:Y:S04]  /*159e0*/  LDL.64 R14, [R1+0x1e8] ;  /* 0x0001e800010e7983 */ /* 0x002ea80000100a00 */
[----:B------:R-:W-:Y:S04]  /*159f0*/  STL.64 [R1+0x1830], R22 ;  /* 0x0018301601007387 */ /* 0x000fe80000100a00 */
[----:B------:R-:W-:Y:S04]  /*15a00*/  STL.64 [R1+0x1838], R30 ;  /* 0x0018381e01007387 */ /* 0x000fe80000100a00 */
[----:B------:R-:W-:Y:S04]  /*15a10*/  STL.64 [R1+0x1840], R38 ;  /* 0x0018402601007387 */ /* 0x000fe80000100a00 */
[----:B------:R-:W-:Y:S04]  /*15a20*/  STL.64 [R1+0x1848], R46 ;  /* 0x0018482e01007387 */ /* 0x000fe80000100a00 */
[----:B------:R1:W-:Y:S04]  /*15a30*/  LDGSTS.E [R3+0xa800], [R54.64], P0 ;  /* 0x0a80000036037fae */ /* 0x0003e80008121848 */
        /* <DEDUP_REMOVED lines=22> */
[----:B------:R1:W-:Y:S04]  /*15ba0*/  STL.64 [R1+0x18a8], R142 ;  /* 0x0018a88e01007387 */ /* 0x0003e80000100a00 */
[----:B------:R4:W-:Y:S04]  /*15bb0*/  LDGSTS.E [R3+0x10800], [R150.64], P0 ;  /* 0x1080000096037fae */ /* 0x0009e80008121848 */
[----:B------:R4:W-:Y:S04]  /*15bc0*/  LDGSTS.E [R3+0x11000], [R158.64], P0 ;  /* 0x110000009e037fae */ /* 0x0009e80008121848 */
[----:B-1----:R-:W3:Y:S04]  /*15bd0*/  LDL.LU.64 R142, [R1+0x160] ;  /* 0x00016000018e7983 */ /* 0x002ee80000300a00 */
        /* <DEDUP_REMOVED lines=23> */
[----:B------:R4:W-:Y:S04]  /*15d50*/  STL.64 [R1+0x1910], R246 ;  /* 0x001910f601007387 */ /* 0x0009e80000100a00 */
[----:B-1----:R-:W3:Y:S04]  /*15d60*/  LDL.64 R238, [R1+0x248] ;  /* 0x0002480001ee7983 */ /* 0x002ee80000100a00 */
[----:B------:R-:W3:Y:S04]  /*15d70*/  LDL.64 R222, [R1+0x268] ;  /* 0x0002680001de7983 */ /* 0x000ee80000100a00 */
[----:B----4-:R-:W4:Y:S04]  /*15d80*/  LDL.64 R246, [R1+0x228] ;  /* 0x0002280001f67983 */ /* 0x010f280000100a00 */
[----:B------:R-:W4:Y:S04]  /*15d90*/  LDL.64 R214, [R1+0x288] ;  /* 0x0002880001d67983 */ /* 0x000f280000100a00 */
        /* <DEDUP_REMOVED lines=14> */
[----:B--2---:R-:W2:Y:S04]  /*15e80*/  LDL.64 R46, [R1+0x180] ;  /* 0x00018000012e7983 */ /* 0x004ea80000100a00 */
[----:B------:R-:W2:Y:S04]  /*15e90*/  LDL.64 R30, [R1+0x140] ;  /* 0x00014000011e7983 */ /* 0x000ea80000100a00 */
[----:B------:R-:W2:Y:S04]  /*15ea0*/  LDL.64 R22, [R1+0x120] ;  /* 0x0001200001167983 */ /* 0x000ea80000100a00 */
[----:B------:R1:W-:Y:S04]  /*15eb0*/  LDGSTS.E [R3+0x17000], [R14.64], P0 ;  /* 0x170000000e037fae */ /* 0x0003e80008121848 */
[----:B------:R1:W-:Y:S04]  /*15ec0*/  LDGSTS.E [R3+0x17800], [R6.64], P0 ;  /* 0x1780000006037fae */ /* 0x0003e80008121848 */
[----:B-1----:R-:W2:Y:S04]  /*15ed0*/  LDL.LU.64 R14, [R1+0x100] ;  /* 0x00010000010e7983 */ /* 0x002ea80000300a00 */
[----:B------:R-:W2:Y:S04]  /*15ee0*/  LDL.LU.64 R230, [R1+0xe0] ;  /* 0x0000e00001e67983 */ /* 0x000ea80000300a00 */
[----:B------:R-:W2:Y:S04]  /*15ef0*/  LDL.LU.64 R198, [R1+0xc0] ;  /* 0x0000c00001c67983 */ /* 0x000ea80000300a00 */
[----:B------:R-:W2:Y:S04]  /*15f00*/  LDL.LU.64 R166, [R1+0xa0] ;  /* 0x0000a00001a67983 */ /* 0x000ea80000300a00 */
[----:B------:R-:W2:Y:S04]  /*15f10*/  LDL.LU.64 R134, [R1+0x80] ;  /* 0x0000800001867983 */ /* 0x000ea80000300a00 */
[----:B------:R-:W2:Y:S04]  /*15f20*/  LDL.LU.64 R102, [R1+0x60] ;  /* 0x0000600001667983 */ /* 0x000ea80000300a00 */
[----:B------:R-:W2:Y:S04]  /*15f30*/  LDL.LU.64 R70, [R1+0x40] ;  /* 0x0000400001467983 */ /* 0x000ea80000300a00 */
[----:B------:R-:W2:Y:S04]  /*15f40*/  LDL.LU.64 R38, [R1+0x20] ;  /* 0x0000200001267983 */ /* 0x000ea80000300a00 */
[----:B------:R-:W2:Y:S04]  /*15f50*/  LDL.LU.64 R6, [R1] ;  /* 0x0000000001067983 */ /* 0x000ea80000300a00 */
[----:B---3--:R-:W-:Y:S04]  /*15f60*/  STL.64 [R1+0x1960], R142 ;  /* 0x0019608e01007387 */ /* 0x008fe80000100a00 */
[----:B----4-:R1:W-:Y:S04]  /*15f70*/  LDGSTS.E [R3+0x18000], [R246.64], P0 ;  /* 0x18000000f6037fae */ /* 0x0103e80008121848 */
[----:B------:R3:W-:Y:S04]  /*15f80*/  LDGSTS.E [R3+0x18800], [R238.64], P0 ;  /* 0x18800000ee037fae */ /* 0x0007e80008121848 */
        /* <DEDUP_REMOVED lines=16> */
[----:B--2---:R2:W-:Y:S04]  /*16090*/  LDGSTS.E [R251+0x1200], [R46.64], P0 ;  /* 0x012000002efb7fae */ /* 0x0045e80008121848 */
[----:B------:R1:W-:Y:S04]  /*160a0*/  LDGSTS.E [R251+0x1a00], [R142.64], P0 ;  /* 0x01a000008efb7fae */ /* 0x0003e80008121848 */
[----:B------:R1:W-:Y:S04]  /*160b0*/  LDGSTS.E [R251+0x2200], [R30.64], P0 ;  /* 0x022000001efb7fae */ /* 0x0003e80008121848 */
[----:B------:R3:W-:Y:S04]  /*160c0*/  LDGSTS.E [R251+0x2a00], [R22.64], P0 ;  /* 0x02a0000016fb7fae */ /* 0x0007e80008121848 */
[----:B------:R2:W-:Y:S04]  /*160d0*/  LDGSTS.E [R251+0x3200], [R14.64], P0 ;  /* 0x032000000efb7fae */ /* 0x0005e80008121848 */
[----:B-1----:R-:W4:Y:S04]  /*160e0*/  LDL.64 R30, [R1+0x1d0] ;  /* 0x0001d000011e7983 */ /* 0x002f280000100a00 */
[----:B---3--:R-:W4:Y:S04]  /*160f0*/  LDL.64 R22, [R1+0x1f0] ;  /* 0x0001f00001167983 */ /* 0x008f280000100a00 */
[----:B------:R-:W-:Y:S04]  /*16100*/  STL.64 [R1+0x1920], R14 ;  /* 0x0019200e01007387 */ /* 0x000fe80000100a00 */
        /* <DEDUP_REMOVED lines=48> */
[----:B------:R2:W-:Y:S04]  /*16410*/  STL.64 [R1+0x19e8], R136 ;  /* 0x0019e88801007387 */ /* 0x0005e80000100a00 */
[----:B------:R2:W-:Y:S04]  /*16420*/  LDGSTS.E [R251+0xfa00], [R136.64], P0 ;  /* 0x0fa0000088fb7fae */ /* 0x0005e80008121848 */
[----:B-1----:R-:W3:Y:S04]  /*16430*/  LDL.64 R134, [R1+0x210] ;  /* 0x0002100001867983 */ /* 0x002ee80000100a00 */
[----:B------:R1:W-:Y:S04]  /*16440*/  LDGSTS.E [R251+0x10200], [R144.64], P0 ;  /* 0x1020000090fb7fae */ /* 0x0003e80008121848 */
[----:B------:R-:W3:Y:S04]  /*16450*/  LDL.64 R166, [R1+0x230] ;  /* 0x0002300001a67983 */ /* 0x000ee80000100a00 */
[----:B------:R1:W-:Y:S04]  /*16460*/  LDGSTS.E [R251+0x10a00], [R152.64], P0 ;  /* 0x10a0000098fb7fae */ /* 0x0003e80008121848 */
[----:B------:R-:W3:Y:S04]  /*16470*/  LDL.64 R198, [R1+0x250] ;  /* 0x0002500001c67983 */ /* 0x000ee80000100a00 */
[----:B------:R1:W-:Y:S04]  /*16480*/  LDGSTS.E [R251+0x11200], [R160.64], P0 ;  /* 0x11200000a0fb7fae */ /* 0x0003e80008121848 */
[----:B--2---:R-:W2:Y:S04]  /*16490*/  LDL.64 R14, [R1+0x270] ;  /* 0x00027000010e7983 */ /* 0x004ea80000100a00 */
[----:B------:R1:W-:Y:S04]  /*164a0*/  LDGSTS.E [R251+0x11a00], [R168.64], P0 ;  /* 0x11a00000a8fb7fae */ /* 0x0003e80008121848 */
[----:B------:R-:W2:Y:S04]  /*164b0*/  LDL.64 R142, [R1+0x290] ;  /* 0x00029000018e7983 */ /* 0x000ea80000100a00 */
        /* <DEDUP_REMOVED lines=18> */
[----:B----4-:R4:W-:Y:S04]  /*165e0*/  LDGSTS.E [R251+0x16a00], [R30.64], P0 ;  /* 0x16a000001efb7fae */ /* 0x0109e80008121848 */
[----:B------:R-:W2:Y:S04]  /*165f0*/  LDL.64 R78, [R1+0x3e0] ;  /* 0x0003e000014e7983 */ /* 0x000ea80000100a00 */
[----:B------:R1:W-:Y:S04]  /*16600*/  LDGSTS.E [R251+0x17200], [R22.64], P0 ;  /* 0x1720000016fb7fae */ /* 0x0003e80008121848 */
[----:B------:R-:W2:Y:S04]  /*16610*/  LDL.64 R54, [R1+0x400] ;  /* 0x0004000001367983 */ /* 0x000ea80000100a00 */
[----:B-1----:R-:W2:Y:S04]  /*16620*/  LDL.64 R22, [R1+0x428] ;  /* 0x0004280001167983 */ /* 0x002ea80000100a00 */
[----:B------:R-:W2:Y:S04]  /*16630*/  LDL.LU.64 R56, [R1+0x1b8] ;  /* 0x0001b80001387983 */ /* 0x000ea80000300a00 */
        /* <DEDUP_REMOVED lines=12> */
[----:B----4-:R-:W4:Y:S04]  /*16700*/  LDL.LU.64 R30, [R1+0x18] ;  /* 0x00001800011e7983 */ /* 0x010f280000300a00 */
        /* <DEDUP_REMOVED lines=11> */
[----:B---3--:R1:W-:Y:S04]  /*167c0*/  LDGSTS.E [R251+0x17a00], [R134.64], P0 ;  /* 0x17a0000086fb7fae */ /* 0x0083e80008121848 */
[----:B------:R3:W-:Y:S04]  /*167d0*/  LDGSTS.E [R251+0x18200], [R166.64], P0 ;  /* 0x18200000a6fb7fae */ /* 0x0007e80008121848 */
[----:B-1----:R-:W4:Y:S04]  /*167e0*/  LDL.64 R134, [R1+0x388] ;  /* 0x0003880001867983 */ /* 0x002f280000100a00 */
[----:B------:R1:W-:Y:S01]  /*167f0*/  LDGSTS.E [R251+0x18a00], [R198.64], P0 ;  /* 0x18a00000c6fb7fae */ /* 0x0003e20008121848 */
[----:B------:R-:W-:-:S02]  /*16800*/  LOP3.LUT R250, R250, 0x10, RZ, 0xfc, !PT ;  /* 0x00000010fafa7812 */ /* 0x000fc400078efcff */
[----:B------:R-:W-:Y:S01]  /*16810*/  SEL R0, RZ, 0x4, P5 ;  /* 0x00000004ff007807 */ /* 0x000fe20002800000 */
[----:B---3--:R-:W3:Y:S04]  /*16820*/  LDL.64 R166, [R1+0x3a8] ;  /* 0x0003a80001a67983 */ /* 0x008ee80000100a00 */
[----:B--2---:R2:W-:Y:S04]  /*16830*/  LDGSTS.E [R251+0x19200], [R14.64], P0 ;  /* 0x192000000efb7fae */ /* 0x0045e80008121848 */
[----:B------:R1:W-:Y:S01]  /*16840*/  LDGSTS.E [R251+0x19a00], [R142.64], P0 ;  /* 0x19a000008efb7fae */ /* 0x0003e20008121848 */
[----:B------:R-:W-:-:S03]  /*16850*/  ISETP.GE.AND P5, PT, R250, UR4, PT ;  /* 0x00000004fa007c0c */ /* 0x000fc6000bfa6270 */
[----:B--2---:R-:W2:Y:S04]  /*16860*/  LDL.64 R14, [R1+0x3c8] ;  /* 0x0003c800010e7983 */ /* 0x004ea80000100a00 */
[----:B------:R3:W-:Y:S04]  /*16870*/  LDGSTS.E [R251+0x1a200], [R246.64], P0 ;  /* 0x1a200000f6fb7fae */ /* 0x0007e80008121848 */
[----:B-1----:R-:W2:Y:S04]  /*16880*/  LDL.64 R142, [R1+0x3e8] ;  /* 0x0003e800018e7983 */ /* 0x002ea80000100a00 */
[----:B------:R1:W-:Y:S04]  /*16890*/  LDGSTS.E [R251+0x1aa00], [R238.64], P0 ;  /* 0x1aa00000eefb7fae */ /* 0x0003e80008121848 */
[----:B------:R3:W-:Y:S01]  /*168a0*/  LDGSTS.E [R251+0x1b200], [R214.64], P0 ;  /* 0x1b200000d6fb7fae */ /* 0x0007e20008121848 */
[----:B------:R-:W-:-:S03]  /*168b0*/  LOP3.LUT R250, R3, 0x40, RZ, 0x3c, !PT ;  /* 0x0000004003fa7812 */ /* 0x000fc600078e3cff */
[----:B-1----:R-:W2:Y:S04]  /*168c0*/  LDL.64 R238, [R1+0x408] ;  /* 0x0004080001ee7983 */ /* 0x002ea80000100a00 */
[----:B------:R1:W-:Y:S04]  /*168d0*/  LDGSTS.E [R251+0x1ba00], [R206.64], P0 ;  /* 0x1ba00000cefb7fae */ /* 0x0003e80008121848 */
[----:B------:R1:W-:Y:S04]  /*168e0*/  LDGSTS.E [R251+0x1c200], [R182.64], P0 ;  /* 0x1c200000b6fb7fae */ /* 0x0003e80008121848 */
[----:B------:R1:W-:Y:S04]  /*168f0*/  LDGSTS.E [R251+0x1ca00], [R150.64], P0 ;  /* 0x1ca0000096fb7fae */ /* 0x0003e80008121848 */
[----:B------:R1:W-:Y:S04]  /*16900*/  LDGSTS.E [R251+0x1d200], [R118.64], P0 ;  /* 0x1d20000076fb7fae */ /* 0x0003e80008121848 */
[----:B------:R1:W-:Y:S04]  /*16910*/  LDGSTS.E [R251+0x1da00], [R110.64], P0 ;  /* 0x1da000006efb7fae */ /* 0x0003e80008121848 */
[----:B------:R2:W-:Y:S04]  /*16920*/  LDGSTS.E [R251+0x1e200], [R86.64], P0 ;  /* 0x1e20000056fb7fae */ /* 0x0005e80008121848 */
[----:B-1----:R-:W2:Y:S04]  /*16930*/  LDL.64 R110, [R1+0x420] ;  /* 0x00042000016e7983 */ /* 0x002ea80000100a00 */
[----:B------:R1:W-:Y:S04]  /*16940*/  LDGSTS.E [R251+0x1ea00], [R78.64], P0 ;  /* 0x1ea000004efb7fae */ /* 0x0003e80008121848 */
[----:B------:R1:W-:Y:S04]  /*16950*/  LDGSTS.E [R251+0x1f200], [R54.64], P0 ;  /* 0x1f20000036fb7fae */ /* 0x0003e80008121848 */
[----:B------:R1:W-:Y:S04]  /*16960*/  LDGSTS.E [R251+0x1fa00], [R22.64], P0 ;  /* 0x1fa0000016fb7fae */ /* 0x0003e80008121848 */
[----:B-1----:R-:W2:Y:S04]  /*16970*/  LDL.64 R54, [R1+0x1d8] ;  /* 0x0001d80001367983 */ /* 0x002ea80000100a00 */
[----:B------:R1:W-:Y:S04]  /*16980*/  LDGSTS.E [R250+0x400], [R56.64], P0 ;  /* 0x0040000038fa7fae */ /* 0x0003e80008121848 */
[----:B------:R-:W2:Y:S04]  /*16990*/  LDL.64 R22, [R1+0x1f8] ;  /* 0x0001f80001167983 */ /* 0x000ea80000100a00 */
        /* <DEDUP_REMOVED lines=34> */
[----:B------:R-:W4:Y:S04]  /*16bc0*/  LDL.LU.64 R48, [R1+0x1b0] ;  /* 0x0001b00001307983 */ /* 0x000f280000300a00 */
        /* <DEDUP_REMOVED lines=11> */
[----:B---3--:R-:W3:Y:S04]  /*16c80*/  LDL.LU.64 R246, [R1+0xf0] ;  /* 0x0000f00001f67983 */ /* 0x008ee80000300a00 */
[----:B------:R1:W-:Y:S04]  /*16c90*/  LDGSTS.E [R250+0x14c00], [R218.64], P0 ;  /* 0x14c00000dafa7fae */ /* 0x0003e80008121848 */
[----:B------:R-:W3:Y:S04]  /*16ca0*/  LDL.LU.64 R214, [R1+0xd0] ;  /* 0x0000d00001d67983 */ /* 0x000ee80000300a00 */
[----:B------:R1:W-:Y:S04]  /*16cb0*/  LDGSTS.E [R250+0x15400], [R226.64], P0 ;  /* 0x15400000e2fa7fae */ /* 0x0003e80008121848 */
[----:B------:R-:W3:Y:S04]  /*16cc0*/  LDL.LU.64 R182, [R1+0xb0] ;  /* 0x0000b00001b67983 */ /* 0x000ee80000300a00 */
[----:B------:R1:W-:Y:S04]  /*16cd0*/  LDGSTS.E [R250+0x15c00], [R234.64], P0 ;  /* 0x15c00000eafa7fae */ /* 0x0003e80008121848 */
[----:B------:R-:W3:Y:S04]  /*16ce0*/  LDL.LU.64 R150, [R1+0x90] ;  /* 0x0000900001967983 */ /* 0x000ee80000300a00 */
[----:B------:R1:W-:Y:S04]  /*16cf0*/  LDGSTS.E [R250+0x16400], [R242.64], P0 ;  /* 0x16400000f2fa7fae */ /* 0x0003e80008121848 */
[----:B------:R-:W3:Y:S04]  /*16d00*/  LDL.LU.64 R118, [R1+0x70] ;  /* 0x0000700001767983 */ /* 0x000ee80000300a00 */
[----:B--2---:R-:W2:Y:S04]  /*16d10*/  LDL.LU.64 R86, [R1+0x50] ;  /* 0x0000500001567983 */ /* 0x004ea80000300a00 */
[----:B------:R1:W-:Y:S04]  /*16d20*/  LDGSTS.E [R250+0x16c00], [R54.64], P0 ;  /* 0x16c0000036fa7fae */ /* 0x0003e80008121848 */
[----:B------:R1:W-:Y:S04]  /*16d30*/  LDGSTS.E [R250+0x17400], [R22.64], P0 ;  /* 0x1740000016fa7fae */ /* 0x0003e80008121848 */
[----:B-1----:R-:W2:Y:S04]  /*16d40*/  LDL.LU.64 R54, [R1+0x30] ;  /* 0x0000300001367983 */ /* 0x002ea80000300a00 */
[----:B------:R1:W-:Y:S04]  /*16d50*/  LDGSTS.E [R250+0x17c00], [R112.64], P0 ;  /* 0x17c0000070fa7fae */ /* 0x0003e80008121848 */
[----:B------:R-:W2:Y:S04]  /*16d60*/  LDL.LU.64 R22, [R1+0x10] ;  /* 0x0000100001167983 */ /* 0x000ea80000300a00 */
        /* <DEDUP_REMOVED lines=11> */
[----:B------:R-:W2:Y:S04]  /*16e20*/  LDL.64 R136, [R1+0x200] ;  /* 0x0002000001887983 */ /* 0x000ea80000100a00 */
[----:B------:R-:W2:Y:S04]  /*16e30*/  LDL.64 R128, [R1+0x220] ;  /* 0x0002200001807983 */ /* 0x000ea80000100a00 */
[----:B-1----:R-:W2:Y:S04]  /*16e40*/  LDL.64 R134, [R1+0x1e0] ;  /* 0x0001e00001867983 */ /* 0x002ea80000100a00 */
[----:B------:R-:W2:Y:S04]  /*16e50*/  LDL.64 R120, [R1+0x240] ;  /* 0x0002400001787983 */ /* 0x000ea80000100a00 */
        /* <DEDUP_REMOVED lines=8> */
[----:B------:R-:W2:Y:S01]  /*16ee0*/  LDL.64 R80, [R1+0x2e0] ;  /* 0x0002e00001507983 */ /* 0x000ea20000100a00 */
[----:B------:R-:W-:-:S03]  /*16ef0*/  LOP3.LUT R2, R3, 0x60, RZ, 0x3c, !PT ;  /* 0x0000006003027812 */ /* 0x000fc600078e3cff */
[----:B------:R1:W-:Y:S04]  /*16f00*/  LDGSTS.E [R250+0x1fc00], [R110.64], P0 ;  /* 0x1fc000006efa7fae */ /* 0x0003e80008121848 */
[----:B------:R-:W2:Y:S04]  /*16f10*/  LDL.64 R72, [R1+0x300] ;  /* 0x0003000001487983 */ /* 0x000ea80000100a00 */
[----:B------:R-:W2:Y:S04]  /*16f20*/  LDL.64 R64, [R1+0x340] ;  /* 0x0003400001407983 */ /* 0x000ea80000100a00 */
[----:B-1----:R-:W2:Y:S04]  /*16f30*/  LDL.64 R250, [R1+0x320] ;  /* 0x0003200001fa7983 */ /* 0x002ea80000100a00 */
[----:B------:R-:W2:Y:S04]  /*16f40*/  LDL.64 R142, [R1+0x370] ;  /* 0x00037000018e7983 */ /* 0x000ea80000100a00 */
[----:B------:R-:W2:Y:S04]  /*16f50*/  LDL.64 R40, [R1+0x390] ;  /* 0x0003900001287983 */ /* 0x000ea80000100a00 */
[----:B------:R-:W2:Y:S04]  /*16f60*/  LDL.64 R24, [R1+0x3b0] ;  /* 0x0003b00001187983 */ /* 0x000ea80000100a00 */
[----:B----4-:R1:W-:Y:S04]  /*16f70*/  LDGSTS.E [R2+0x600], [R48.64], P0 ;  /* 0x0060000030027fae */ /* 0x0103e80008121848 */
[----:B------:R-:W4:Y:S04]  /*16f80*/  LDL.64 R16, [R1+0x3d0] ;  /* 0x0003d00001107983 */ /* 0x000f280000100a00 */
[----:B------:R1:W-:Y:S04]  /*16f90*/  LDGSTS.E [R2+0xe00], [R206.64], P0 ;  /* 0x00e00000ce027fae */ /* 0x0003e80008121848 */
[----:B------:R-:W4:Y:S04]  /*16fa0*/  LDL.64 R70, [R1+0x3f0] ;  /* 0x0003f00001467983 */ /* 0x000f280000100a00 */
[----:B------:R1:W-:Y:S04]  /*16fb0*/  LDGSTS.E [R2+0x1600], [R8.64], P0 ;  /* 0x0160000008027fae */ /* 0x0003e80008121848 */
[----:B------:R-:W4:Y:S04]  /*16fc0*/  LDL.64 R166, [R1+0x410] ;  /* 0x0004100001a67983 */ /* 0x000f280000100a00 */
[----:B------:R1:W-:Y:S04]  /*16fd0*/  LDGSTS.E [R2+0x1e00], [R38.64], P0 ;  /* 0x01e0000026027fae */ /* 0x0003e80008121848 */
[----:B------:R-:W4:Y:S04]  /*16fe0*/  LDL.64 R110, [R1+0x430] ;  /* 0x00043000016e7983 */ /* 0x000f280000100a00 */
[----:B------:R1:W-:Y:S04]  /*16ff0*/  LDGSTS.E [R2+0x2600], [R78.64], P0 ;  /* 0x026000004e027fae */ /* 0x0003e80008121848 */
[----:B------:R-:W4:Y:S04]  /*17000*/  LDL.LU.64 R238, [R1+0x438] ;  /* 0x0004380001ee7983 */ /* 0x000f280000300a00 */
[----:B------:R1:W-:Y:S04]  /*17010*/  LDGSTS.E [R2+0x2e00], [R198.64], P0 ;  /* 0x02e00000c6027fae */ /* 0x0003e80008121848 */
[----:B------:R-:W4:Y:S04]  /*17020*/  LDL R15, [R1+0x360] ;  /* 0x00036000010f7983 */ /* 0x000f280000100800 */
[----:B---3--:R1:W-:Y:S04]  /*17030*/  LDGSTS.E [R2+0x3600], [R246.64], P0 ;  /* 0x03600000f6027fae */ /* 0x0083e80008121848 */
        /* <DEDUP_REMOVED lines=41> */
[----:B--2---:R-:W2:Y:S04]  /*172d0*/  LDL.LU.64 R134, [R1+0x440] ;  /* 0x0004400001867983 */ /* 0x004ea80000300a00 */
[----:B------:R1:W-:Y:S04]  /*172e0*/  LDGSTS.E [R2+0x18600], [R120.64], P0 ;  /* 0x1860000078027fae */ /* 0x0003e80008121848 */
[----:B---3--:R-:W3:Y:S04]  /*172f0*/  LDL.LU.64 R136, [R1+0x19e8] ;  /* 0x0019e80001887983 */ /* 0x008ee80000300a00 */
[----:B------:R4:W-:Y:S04]  /*17300*/  LDGSTS.E [R2+0x18e00], [R112.64], P0 ;  /* 0x18e0000070027fae */ /* 0x0009e80008121848 */
[----:B-1----:R-:W3:Y:S04]  /*17310*/  LDL.LU.64 R128, [R1+0x19e0] ;  /* 0x0019e00001807983 */ /* 0x002ee80000300a00 */
[----:B------:R1:W-:Y:S04]  /*17320*/  LDGSTS.E [R2+0x19600], [R104.64], P0 ;  /* 0x1960000068027fae */ /* 0x0003e80008121848 */
[----:B------:R-:W3:Y:S04]  /*17330*/  LDL.LU.64 R120, [R1+0x19d8] ;  /* 0x0019d80001787983 */ /* 0x000ee80000300a00 */
[----:B------:R1:W-:Y:S04]  /*17340*/  LDGSTS.E [R2+0x19e00], [R96.64], P0 ;  /* 0x19e0000060027fae */ /* 0x0003e80008121848 */
[----:B----4-:R-:W4:Y:S04]  /*17350*/  LDL.LU.64 R112, [R1+0x19d0] ;  /* 0x0019d00001707983 */ /* 0x010f280000300a00 */
[----:B------:R1:W-:Y:S04]  /*17360*/  LDGSTS.E [R2+0x1a600], [R88.64], P0 ;  /* 0x1a60000058027fae */ /* 0x0003e80008121848 */
[----:B-1----:R-:W3:Y:S04]  /*17370*/  LDL.LU.64 R104, [R1+0x19c8] ;  /* 0x0019c80001687983 */ /* 0x002ee80000300a00 */
[----:B------:R1:W-:Y:S04]  /*17380*/  LDGSTS.E [R2+0x1ae00], [R80.64], P0 ;  /* 0x1ae0000050027fae */ /* 0x0003e80008121848 */
[----:B------:R-:W3:Y:S04]  /*17390*/  LDL.LU.64 R96, [R1+0x19c0] ;  /* 0x0019c00001607983 */ /* 0x000ee80000300a00 */
[----:B------:R1:W-:Y:S04]  /*173a0*/  LDGSTS.E [R2+0x1b600], [R72.64], P0 ;  /* 0x1b60000048027fae */ /* 0x0003e80008121848 */
[----:B------:R-:W3:Y:S04]  /*173b0*/  LDL.LU.64 R88, [R1+0x19b8] ;  /* 0x0019b80001587983 */ /* 0x000ee80000300a00 */
[----:B------:R1:W-:Y:S04]  /*173c0*/  LDGSTS.E [R2+0x1be00], [R250.64], P0 ;  /* 0x1be00000fa027fae */ /* 0x0003e80008121848 */
[----:B-1----:R-:W3:Y:S04]  /*173d0*/  LDL.LU.64 R80, [R1+0x19b0] ;  /* 0x0019b00001507983 */ /* 0x002ee80000300a00 */
[----:B------:R1:W-:Y:S04]  /*173e0*/  LDGSTS.E [R2+0x1c600], [R64.64], P0 ;  /* 0x1c60000040027fae */ /* 0x0003e80008121848 */
[----:B------:R-:W3:Y:S04]  /*173f0*/  LDL.LU.64 R72, [R1+0x19a8] ;  /* 0x0019a80001487983 */ /* 0x000ee80000300a00 */
[----:B------:R1:W-:Y:S04]  /*17400*/  LDGSTS.E [R2+0x1ce00], [R142.64], P0 ;  /* 0x1ce000008e027fae */ /* 0x0003e80008121848 */
[----:B------:R2:W-:Y:S04]  /*17410*/  LDGSTS.E [R2+0x1d600], [R40.64], P0 ;  /* 0x1d60000028027fae */ /* 0x0005e80008121848 */
[----:B------:R1:W-:Y:S04]  /*17420*/  LDGSTS.E [R2+0x1de00], [R24.64], P0 ;  /* 0x1de0000018027fae */ /* 0x0003e80008121848 */
[----:B-1----:R-:W3:Y:S04]  /*17430*/  LDL.LU.64 R142, [R1+0x448] ;  /* 0x00044800018e7983 */ /* 0x002ee80000300a00 */
[----:B------:R2:W-:Y:S04]  /*17440*/  LDGSTS.E [R2+0x1e600], [R16.64], P0 ;  /* 0x1e60000010027fae */ /* 0x0005e80008121848 */
[----:B------:R1:W-:Y:S04]  /*17450*/  LDGSTS.E [R2+0x1ee00], [R70.64], P0 ;  /* 0x1ee0000046027fae */ /* 0x0003e80008121848 */
[----:B------:R1:W-:Y:S04]  /*17460*/  LDGSTS.E [R2+0x1f600], [R166.64], P0 ;  /* 0x1f600000a6027fae */ /* 0x0003e80008121848 */
[----:B------:R1:W-:Y:S04]  /*17470*/  LDGSTS.E [R2+0x1fe00], [R110.64], P0 ;  /* 0x1fe000006e027fae */ /* 0x0003e80008121848 */
[----:B------:R-:W2:Y:S04]  /*17480*/  S2R R250, SR_TID.X ;  /* 0x0000000000fa7919 */ /* 0x000ea80000002100 */
[----:B-1----:R-:W4:Y:S01]  /*17490*/  LDL.LU.64 R166, [R1+0x450] ;  /* 0x0004500001a67983 */ /* 0x002f220000300a00 */
[----:B------:R-:W-:-:S03]  /*174a0*/  IMAD.SHL.U32 R111, R252, 0x40, RZ ;  /* 0x00000040fc6f7824 */ /* 0x000fc600078e00ff */
[----:B------:R-:W0:Y:S01]  /*174b0*/  LDGDEPBAR ;  /* 0x00000000000079af */ /* 0x000e220000000000 */
[----:B------:R-:W-:-:S03]  /*174c0*/  IMAD.WIDE R24, R111, 0x4, R238 ;  /* 0x000000046f187825 */ /* 0x000fc600078e02ee */
[----:B------:R-:W4:Y:S04]  /*174d0*/  LDL.LU.64 R238, [R1+0x458] ;  /* 0x0004580001ee7983 */ /* 0x000f280000300a00 */
[----:B------:R3:W-:Y:S01]  /*174e0*/  STL.64 [R1+0x698], R24 ;  /* 0x0006981801007387 */ /* 0x0007e20000100a00 */
[----:B--2---:R-:W-:-:S05]  /*174f0*/  IMAD.WIDE R16, R111, 0x4, R134 ;  /* 0x000000046f107825 */ /* 0x004fca00078e0286 */
[----:B------:R4:W-:Y:S04]  /*17500*/  STL.64 [R1+0x6a0], R16 ;  /* 0x0006a01001007387 */ /* 0x0009e80000100a00 */
[----:B------:R-:W2:Y:S01]  /*17510*/  LDL.LU.64 R134, [R1+0x460] ;  /* 0x0004600001867983 */ /* 0x000ea20000300a00 */
[----:B------:R-:W-:-:S04]  /*17520*/  SHF.R.U32.HI R250, RZ, 0x6, R250 ;  /* 0x00000006fffa7819 */ /* 0x000fc800000116fa */
[----:B------:R-:W-:-:S04]  /*17530*/  SGXT.U32 R250, R250, 0x1 ;  /* 0x00000001fafa781a */ /* 0x000fc80000000000 */
[----:B------:R-:W-:Y:S01]  /*17540*/  LOP3.LUT R250, R250, 0x14, RZ, 0xfc, !PT ;  /* 0x00000014fafa7812 */ /* 0x000fe200078efcff */
[----:B------:R-:W1:Y:S04]  /*17550*/  S2R R252, SR_TID.X ;  /* 0x0000000000fc7919 */ /* 0x000e680000002100 */
[----:B------:R-:W-:Y:S01]  /*17560*/  BAR.SYNC.DEFER_BLOCKING 0x0 ;  /* 0x0000000000007b1d */ /* 0x000fe20000010000 */
[----:B------:R-:W-:Y:S02]  /*17570*/  ISETP.GE.AND P0, PT, R250, UR4, PT ;  /* 0x00000004fa007c0c */ /* 0x000fe4000bf06270 */
[C---:B------:R-:W-:Y:S02]  /*17580*/  IADD3 R250, R15.reuse, 0x100000, RZ ;  /* 0x001000000ffa7810 */ /* 0x040fe40007ffe0ff */
[----:B------:R-:W-:-:S03]  /*17590*/  IADD3 R251, R15, 0x100000, RZ ;  /* 0x001000000ffb7810 */ /* 0x000fc60007ffe0ff */
[----:B------:R-:W-:Y:S01]  /*175a0*/  @!PT LDS RZ, [RZ] ;  /* 0x00000000fffff984 */ /* 0x000fe20000000800 */
[----:B------:R-:W-:Y:S01]  /*175b0*/  @!PT LDS RZ, [RZ] ;  /* 0x00000000fffff984 */ /* 0x000fe20000000800 */
[----:B------:R-:W-:Y:S01]  /*175c0*/  @!PT LDS RZ, [RZ] ;  /* 0x00000000fffff984 */ /* 0x000fe20000000800 */
[----:B------:R3:W-:Y:S01]  /*175d0*/  LDGSTS.E [R250+-0x5c000], [R24.64], P4 ;  /* 0xa400000018fa7fae */ /* 0x0007e2000a121848 */
[--C-:B-1----:R-:W-:Y:S02]  /*175e0*/  SHF.R.U32.HI R110, RZ, 0x6, R252.reuse ;  /* 0x00000006ff6e7819 */ /* 0x102fe400000116fc */
[----:B------:R-:W-:Y:S01]  /*175f0*/  SEL R0, R0, RZ, P3 ;  /* 0x000000ff00007207 */ /* 0x000fe20001800000 */
[----:B------:R4:W-:Y:S01]  /*17600*/  LDGSTS.E [R251+-0x5bc00], [R16.64], P1 ;  /* 0xa440000010fb7fae */ /* 0x0009e20008921848 */
[----:B------:R-:W-:Y:S02]  /*17610*/  SGXT.U32 R110, R110, 0x1 ;  /* 0x000000016e6e781a */ /* 0x000fe40000000000 */
[----:B------:R-:W-:Y:S02]  /*17620*/  SEL R2, RZ, 0x4, P5 ;  /* 0x00000004ff027807 */ /* 0x000fe40002800000 */
[----:B------:R-:W-:Y:S02]  /*17630*/  SHF.R.U32.HI R252, RZ, 0x6, R252 ;  /* 0x00000006fffc7819 */ /* 0x000fe400000116fc */
[----:B------:R-:W-:-:S02]  /*17640*/  ISETP.NE.U32.AND P5, PT, R0, RZ, PT ;  /* 0x000000ff0000720c */ /* 0x000fc40003fa5070 */
[----:B------:R-:W-:Y:S02]  /*17650*/  SEL R0, RZ, 0x4, P0 ;  /* 0x00000004ff007807 */ /* 0x000fe40000000000 */
[----:B------:R-:W-:Y:S01]  /*17660*/  LOP3.LUT R110, R110, 0x18, RZ, 0xfc, !PT ;  /* 0x000000186e6e7812 */ /* 0x000fe200078efcff */
[----:B---3--:R-:W-:Y:S02]  /*17670*/  IMAD.WIDE R24, R111, 0x4, R142 ;  /* 0x000000046f187825 */ /* 0x008fe400078e028e */
[----:B------:R-:W3:Y:S01]  /*17680*/  LDL.LU.64 R142, [R1+0x468] ;  /* 0x00046800018e7983 */ /* 0x000ee20000300a00 */
[----:B------:R-:W-:-:S03]  /*17690*/  SGXT.U32 R252, R252, 0x1 ;  /* 0x00000001fcfc781a */ /* 0x000fc60000000000 */
[----:B------:R1:W-:Y:S01]  /*176a0*/  STL.64 [R1+0x6b0], R24 ;  /* 0x0006b01801007387 */ /* 0x0003e20000100a00 */
[----:B------:R-:W-:Y:S02]  /*176b0*/  SEL R0, R0, RZ, P3 ;  /* 0x000000ff00007207 */ /* 0x000fe40001800000 */
[----:B------:R-:W-:Y:S02]  /*176c0*/  ISETP.GE.AND P4, PT, R110, UR4, PT ;  /* 0x000000046e007c0c */ /* 0x000fe4000bf86270 */
[----:B------:R-:W-:Y:S01]  /*176d0*/  LOP3.LUT R252, R252, 0x1c, RZ, 0xfc, !PT ;  /* 0x0000001cfcfc7812 */ /* 0x000fe200078efcff */
[----:B----4-:R-:W-:-:S05]  /*176e0*/  IMAD.WIDE R16, R111, 0x4, R166 ;  /* 0x000000046f107825 */ /* 0x010fca00078e02a6 */
[----:B------:R2:W-:Y:S04]  /*176f0*/  STL.64 [R1+0x6c0], R16 ;  /* 0x0006c01001007387 */ /* 0x0005e80000100a00 */
[----:B------:R-:W4:Y:S01]  /*17700*/  LDL.LU.64 R166, [R1+0x470] ;  /* 0x0004700001a67983 */ /* 0x000f220000300a00 */
[----:B------:R-:W-:Y:S02]  /*17710*/  ISETP.NE.U32.AND P1, PT, R0, RZ, PT ;  /* 0x000000ff0000720c */ /* 0x000fe40003f25070 */
[----:B------:R-:W-:Y:S02]  /*17720*/  SEL R0, RZ, 0x4, P4 ;  /* 0x00000004ff007807 */ /* 0x000fe40002000000 */
[----:B------:R-:W-:Y:S02]  /*17730*/  ISETP.GE.AND P4, PT, R252, UR4, PT ;  /* 0x00000004fc007c0c */ /* 0x000fe4000bf86270 */
[----:B------:R-:W-:-:S05]  /*17740*/  IADD3 R252, R15, 0x100000, RZ ;  /* 0x001000000ffc7810 */ /* 0x000fca0007ffe0ff */
[----:B------:R1:W-:Y:S04]  /*17750*/  LDGSTS.E [R252+-0x5b800], [R24.64], P2 ;  /* 0xa480000018fc7fae */ /* 0x0003e80009121848 */
[----:B------:R2:W-:Y:S01]  /*17760*/  LDGSTS.E [R251+-0x5b400], [R16.64], P5 ;  /* 0xa4c0000010fb7fae */ /* 0x0005e2000a921848 */
[----:B-1----:R-:W-:-:S03]  /*17770*/  IMAD.WIDE R24, R111, 0x4, R238 ;  /* 0x000000046f187825 */ /* 0x002fc600078e02ee */
[----:B------:R-:W4:Y:S04]  /*17780*/  LDL.LU.64 R238, [R1+0x478] ;  /* 0x0004780001ee7983 */ /* 0x000f280000300a00 */
[----:B------:R3:W-:Y:S01]  /*17790*/  STL.64 [R1+0x6c8], R24 ;  /* 0x0006c81801007387 */ /* 0x0007e20000100a00 */
[----:B--2---:R-:W-:-:S05]  /*177a0*/  IMAD.WIDE R16, R111, 0x4, R134 ;  /* 0x000000046f107825 */ /* 0x004fca00078e0286 */
[----:B------:R4:W-:Y:S04]  /*177b0*/  STL.64 [R1+0x6d8], R16 ;  /* 0x0006d81001007387 */ /* 0x0009e80000100a00 */
[----:B------:R-:W2:Y:S01]  /*177c0*/  LDL.LU.64 R134, [R1+0x480] ;  /* 0x0004800001867983 */ /* 0x000ea20000300a00 */
[----:B------:R-:W-:-:S03]  /*177d0*/  SEL R2, R2, RZ, P3 ;  /* 0x000000ff02027207 */ /* 0x000fc60001800000 */
[----:B------:R-:W1:Y:S01]  /*177e0*/  S2R R110, SR_TID.X ;  /* 0x00000000006e7919 */ /* 0x000e620000002100 */
[----:B------:R-:W-:-:S13]  /*177f0*/  ISETP.NE.U32.AND P0, PT, R2, RZ, PT ;  /* 0x000000ff0200720c */ /* 0x000fda0003f05070 */
[----:B------:R3:W-:Y:S01]  /*17800*/  LDGSTS.E [R252+-0x5b000], [R24.64], P0 ;  /* 0xa500000018fc7fae */ /* 0x0007e20008121848 */
[----:B------:R-:W-:-:S03]  /*17810*/  SEL R250, R0, RZ, P3 ;  /* 0x000000ff00fa7207 */ /* 0x000fc60001800000 */
[----:B------:R4:W-:Y:S01]  /*17820*/  LDGSTS.E [R251+-0x5ac00], [R16.64], P1 ;  /* 0xa540000010fb7fae */ /* 0x0009e20008921848 */
[----:B-1----:R-:W-:-:S04]  /*17830*/  SHF.R.U32.HI R110, RZ, 0x6, R110 ;  /* 0x00000006ff6e7819 */ /* 0x002fc8000001166e */
[----:B------:R-:W-:-:S04]  /*17840*/  SGXT.U32 R110, R110, 0x1 ;  /* 0x000000016e6e781a */ /* 0x000fc80000000000 */
[----:B------:R-:W-:Y:S02]  /*17850*/  LOP3.LUT R14, R110, 0x20, RZ, 0xfc, !PT ;  /* 0x000000206e0e7812 */ /* 0x000fe400078efcff */
[----:B------:R-:W1:Y:S01]  /*17860*/  S2R R110, SR_TID.X ;  /* 0x00000000006e7919 */ /* 0x000e620000002100 */
[----:B------:R-:W-:Y:S01]  /*17870*/  ISETP.NE.U32.AND P2, PT, R250, RZ, PT ;  /* 0x000000fffa00720c */ /* 0x000fe20003f45070 */
[----:B---3--:R-:W-:Y:S02]  /*17880*/  IMAD.WIDE R24, R111, 0x4, R142 ;  /* 0x000000046f187825 */ /* 0x008fe400078e028e */
[----:B------:R-:W3:Y:S04]  /*17890*/  LDL.LU.64 R142, [R1+0x488] ;  /* 0x00048800018e7983 */ /* 0x000ee80000300a00 */
[----:B------:R1:W-:Y:S01]  /*178a0*/  STL.64 [R1+0x6e8], R24 ;  /* 0x0006e81801007387 */ /* 0x0003e20000100a00 */
[----:B------:R-:W-:-:S05]  /*178b0*/  SEL R2, RZ, 0x4, P4 ;  /* 0x00000004ff027807 */ /* 0x000fca0002000000 */
[----:B------:R1:W-:Y:S01]  /*178c0*/  LDGSTS.E [R252+-0x5a800], [R24.64], P2 ;  /* 0xa580000018fc7fae */ /* 0x0003e20009121848 */
[----:B------:R-:W-:Y:S01]  /*178d0*/  SEL R0, R2, RZ, P3 ;  /* 0x000000ff02007207 */ /* 0x000fe20001800000 */
[----:B----4-:R-:W-:-:S05]  /*178e0*/  IMAD.WIDE R16, R111, 0x4, R166 ;  /* 0x000000046f107825 */ /* 0x010fca00078e02a6 */
[----:B------:R2:W-:Y:S04]  /*178f0*/  STL.64 [R1+0x6f0], R16 ;  /* 0x0006f01001007387 */ /* 0x0005e80000100a00 */
[----:B------:R-:W4:Y:S01]  /*17900*/  LDL.LU.64 R166, [R1+0x490] ;  /* 0x0004900001a67983 */ /* 0x000f220000300a00 */
[----:B-1----:R-:W-:Y:S02]  /*17910*/  SHF.R.U32.HI R110, RZ, 0x6, R110 ;  /* 0x00000006ff6e7819 */ /* 0x002fe4000001166e */
[----:B------:R-:W-:Y:S02]  /*17920*/  ISETP.NE.U32.AND P5, PT, R0, RZ, PT ;  /* 0x000000ff0000720c */ /* 0x000fe40003fa5070 */
[----:B------:R-:W-:Y:S01]  /*17930*/  SGXT.U32 R110, R110, 0x1 ;  /* 0x000000016e6e781a */ /* 0x000fe20000000000 */
[----:B------:R-:W-:Y:S01]  /*17940*/  IMAD.WIDE R24, R111, 0x4, R238 ;  /* 0x000000046f187825 */ /* 0x000fe200078e02ee */
[----:B------:R-:W-:Y:S01]  /*17950*/  ISETP.GE.AND P4, PT, R14, UR4, PT ;  /* 0x000000040e007c0c */ /* 0x000fe2000bf86270 */
[----:B------:R-:W3:Y:S01]  /*17960*/  LDL.LU.64 R238, [R1+0x498] ;  /* 0x0004980001ee7983 */ /* 0x000ee20000300a00 */
[----:B------:R-:W-:-:S02]  /*17970*/  LOP3.LUT R110, R110, 0x24, RZ, 0xfc, !PT ;  /* 0x000000246e6e7812 */ /* 0x000fc400078efcff */
[----:B------:R-:W-:-:S05]  /*17980*/  SEL R0, RZ, 0x4, P4 ;  /* 0x00000004ff007807 */ /* 0x000fca0002000000 */
[----:B------:R2:W-:Y:S01]  /*17990*/  LDGSTS.E [R251+-0x5a400], [R16.64], P5 ;  /* 0xa5c0000010fb7fae */ /* 0x0005e2000a921848 */
[----:B------:R-:W-:-:S03]  /*179a0*/  ISETP.GE.AND P4, PT, R110, UR4, PT ;  /* 0x000000046e007c0c */ /* 0x000fc6000bf86270 */
[----:B------:R-:W1:Y:S04]  /*179b0*/  S2R R110, SR_TID.X ;  /* 0x00000000006e7919 */ /* 0x000e680000002100 */
[----:B------:R3:W-:Y:S01]  /*179c0*/  STL.64 [R1+0x700], R24 ;  /* 0x0007001801007387 */ /* 0x0007e20000100a00 */
[----:B-1----:R-:W-:-:S04]  /*179d0*/  SHF.R.U32.HI R110, RZ, 0x6, R110 ;  /* 0x00000006ff6e7819 */ /* 0x002fc8000001166e */
[----:B------:R-:W-:-:S04]  /*179e0*/  SGXT.U32 R110, R110, 0x1 ;  /* 0x000000016e6e781a */ /* 0x000fc80000000000 */
[----:B------:R-:W-:Y:S02]  /*179f0*/  LOP3.LUT R14, R110, 0x28, RZ, 0xfc, !PT ;  /* 0x000000286e0e7812 */ /* 0x000fe400078efcff */
[----:B------:R-:W1:Y:S01]  /*17a00*/  S2R R110, SR_TID.X ;  /* 0x00000000006e7919 */ /* 0x000e620000002100 */
[----:B------:R-:W-:Y:S02]  /*17a10*/  SEL R2, RZ, 0x4, P4 ;  /* 0x00000004ff027807 */ /* 0x000fe40002000000 */
[----:B------:R-:W-:Y:S02]  /*17a20*/  SEL R250, R0, RZ, P3 ;  /* 0x000000ff00fa7207 */ /* 0x000fe40001800000 */
[----:B------:R-:W-:Y:S02]  /*17a30*/  SEL R0, R2, RZ, P3 ;  /* 0x000000ff02007207 */ /* 0x000fe40001800000 */
[----:B------:R-:W-:Y:S02]  /*17a40*/  ISETP.GE.AND P4, PT, R14, UR4, PT ;  /* 0x000000040e007c0c */ /* 0x000fe4000bf86270 */
[----:B------:R-:W-:-:S02]  /*17a50*/  ISETP.NE.U32.AND P1, PT, R0, RZ, PT ;  /* 0x000000ff0000720c */ /* 0x000fc40003f25070 */
[----:B------:R-:W-:Y:S02]  /*17a60*/  SEL R0, RZ, 0x4, P4 ;  /* 0x00000004ff007807 */ /* 0x000fe40002000000 */
[----:B-1----:R-:W-:-:S04]  /*17a70*/  SHF.R.U32.HI R110, RZ, 0x6, R110 ;  /* 0x00000006ff6e7819 */ /* 0x002fc8000001166e */
[----:B------:R-:W-:-:S04]  /*17a80*/  SGXT.U32 R110, R110, 0x1 ;  /* 0x000000016e6e781a */ /* 0x000fc80000000000 */
[----:B------:R-:W-:-:S04]  /*17a90*/  LOP3.LUT R110, R110, 0x2c, RZ, 0xfc, !PT ;  /* 0x0000002c6e6e7812 */ /* 0x000fc800078efcff */
[----:B------:R-:W-:Y:S02]  /*17aa0*/  ISETP.GE.AND P4, PT, R110, UR4, PT ;  /* 0x000000046e007c0c */ /* 0x000fe4000bf86270 */
[----:B------:R-:W1:Y:S01]  /*17ab0*/  S2R R110, SR_TID.X ;  /* 0x00000000006e7919 */ /* 0x000e620000002100 */
[----:B--2---:R-:W-:-:S05]  /*17ac0*/  IMAD.WIDE R16, R111, 0x4, R134 ;  /* 0x000000046f107825 */ /* 0x004fca00078e0286 */
[----:B------:R4:W-:Y:S04]  /*17ad0*/  STL.64 [R1+0x710], R16 ;  /* 0x0007101001007387 */ /* 0x0009e80000100a00 */
[----:B------:R-:W2:Y:S01]  /*17ae0*/  LDL.LU.64 R134, [R1+0x4a0] ;  /* 0x0004a00001867983 */ /* 0x000ea20000300a00 */
[----:B-1----:R-:W-:-:S04]  /*17af0*/  SHF.R.U32.HI R110, RZ, 0x6, R110 ;  /* 0x00000006ff6e7819 */ /* 0x002fc8000001166e */
[----:B------:R-:W-:-:S04]  /*17b00*/  SGXT.U32 R110, R110, 0x1 ;  /* 0x000000016e6e781a */ /* 0x000fc80000000000 */
[----:B------:R-:W-:Y:S02]  /*17b10*/  LOP3.LUT R14, R110, 0x30, RZ, 0xfc, !PT ;  /* 0x000000306e0e7812 */ /* 0x000fe400078efcff */
[----:B------:R-:W1:Y:S01]  /*17b20*/  S2R R110, SR_TID.X ;  /* 0x00000000006e7919 */ /* 0x000e620000002100 */
[----:B------:R-:W-:Y:S02]  /*17b30*/  SEL R2, RZ, 0x4, P4 ;  /* 0x00000004ff027807 */ /* 0x000fe40002000000 */
[----:B------:R-:W-:Y:S02]  /*17b40*/  ISETP.NE.U32.AND P0, PT, R250, RZ, PT ;  /* 0x000000fffa00720c */ /* 0x000fe40003f05070 */
[----:B------:R-:W-:Y:S02]  /*17b50*/  SEL R250, R0, RZ, P3 ;  /* 0x000000ff00fa7207 */ /* 0x000fe40001800000 */
[----:B------:R-:W-:Y:S02]  /*17b60*/  SEL R0, R2, RZ, P3 ;  /* 0x000000ff02007207 */ /* 0x000fe40001800000 */
[----:B------:R-:W-:-:S02]  /*17b70*/  ISETP.GE.AND P4, PT, R14, UR4, PT ;  /* 0x000000040e007c0c */ /* 0x000fc4000bf86270 */
[----:B------:R-:W-:Y:S02]  /*17b80*/  ISETP.NE.U32.AND P5, PT, R0, RZ, PT ;  /* 0x000000ff0000720c */ /* 0x000fe40003fa5070 */
[----:B-1----:R-:W-:-:S03]  /*17b90*/  SHF.R.U32.HI R110, RZ, 0x6, R110 ;  /* 0x00000006ff6e7819 */ /* 0x002fc6000001166e */
[----:B------:R3:W-:Y:S01]  /*17ba0*/  LDGSTS.E [R252+-0x5a000], [R24.64], P0 ;  /* 0xa600000018fc7fae */ /* 0x0007e20008121848 */
[----:B------:R-:W-:-:S03]  /*17bb0*/  SGXT.U32 R110, R110, 0x1 ;  /* 0x000000016e6e781a */ /* 0x000fc60000000000 */
[----:B------:R4:W-:Y:S01]  /*17bc0*/  LDGSTS.E [R251+-0x59c00], [R16.64], P1 ;  /* 0xa640000010fb7fae */ /* 0x0009e20008921848 */
[----:B------:R-:W-:Y:S02]  /*17bd0*/  LOP3.LUT R110, R110, 0x34, RZ, 0xfc, !PT ;  /* 0x000000346e6e7812 */ /* 0x000fe400078efcff */
[----:B------:R-:W-:Y:S02]  /*17be0*/  SEL R0, RZ, 0x4, P4 ;  /* 0x00000004ff007807 */ /* 0x000fe40002000000 */
[----:B------:R-:W-:Y:S02]  /*17bf0*/  ISETP.GE.AND P4, PT, R110, UR4, PT ;  /* 0x000000046e007c0c */ /* 0x000fe4000bf86270 */
[----:B------:R-:W1:Y:S02]  /*17c00*/  S2R R110, SR_TID.X ;  /* 0x00000000006e7919 */ /* 0x000e640000002100 */
        /* <DEDUP_REMOVED lines=10> */
[----:B-1----:R-:W-:-:S04]  /*17cb0*/  SHF.R.U32.HI R110, RZ, 0x6, R110 ;  /* 0x00000006ff6e7819 */ /* 0x002fc8000001166e */
[----:B------:R-:W-:-:S04]  /*17cc0*/  SGXT.U32 R110, R110, 0x1 ;  /* 0x000000016e6e781a */ /* 0x000fc80000000000 */
[----:B------:R-:W-:Y:S02]  /*17cd0*/  LOP3.LUT R110, R110, 0x3c, RZ, 0xfc, !PT ;  /* 0x0000003c6e6e7812 */ /* 0x000fe400078efcff */
[----:B------:R-:W-:Y:S02]  /*17ce0*/  SEL R0, RZ, 0x4, P4 ;  /* 0x00000004ff007807 */ /* 0x000fe40002000000 */
[----:B------:R-:W-:Y:S02]  /*17cf0*/  ISETP.GE.AND P4, PT, R110, UR4, PT ;  /* 0x000000046e007c0c */ /* 0x000fe4000bf86270 */
[----:B------:R-:W1:Y:S01]  /*17d00*/  S2R R110, SR_TID.X ;  /* 0x00000000006e7919 */ /* 0x000e620000002100 */
[----:B---3--:R-:W-:-:S03]  /*17d10*/  IMAD.WIDE R24, R111, 0x4, R142 ;  /* 0x000000046f187825 */ /* 0x008fc600078e028e */
[----:B------:R-:W3:Y:S01]  /*17d20*/  LDL.LU.64 R142, [R1+0x4b0] ;  /* 0x0004b000018e7983 */ /* 0x000ee20000300a00 */
[----:B-1----:R-:W-:Y:S01]  /*17d30*/  SHF.R.U32.HI R110, RZ, 0x6, R110 ;  /* 0x00000006ff6e7819 */ /* 0x002fe2000001166e */
[----:B----4-:R-:W-:Y:S01]  /*17d40*/  IMAD.WIDE R16, R111, 0x4, R166 ;  /* 0x000000046f107825 */ /* 0x010fe200078e02a6 */
[----:B------:R-:W-:Y:S01]  /*17d50*/  SEL R2, RZ, 0x4, P4 ;  /* 0x00000004ff027807 */ /* 0x000fe20002000000 */
[----:B------:R1:W-:Y:S01]  /*17d60*/  LDGSTS.E [R252+-0x59800], [R24.64], P2 ;  /* 0xa680000018fc7fae */ /* 0x0003e20009121848 */
[----:B------:R-:W-:-:S03]  /*17d70*/  SGXT.U32 R110, R110, 0x1 ;  /* 0x000000016e6e781a */ /* 0x000fc60000000000 */
[----:B------:R1:W-:Y:S01]  /*17d80*/  STL.64 [R1+0x718], R24 ;  /* 0x0007181801007387 */ /* 0x0003e20000100a00 */
[----:B------:R-:W-:-:S03]  /*17d90*/  LOP3.LUT R14, R110, 0x2, RZ, 0xfc, !PT ;  /* 0x000000026e0e7812 */ /* 0x000fc600078efcff */
[----:B------:R-:W4:Y:S04]  /*17da0*/  S2R R110, SR_TID.X ;  /* 0x00000000006e7919 */ /* 0x000f280000002100 */
[----:B------:R2:W-:Y:S04]  /*17db0*/  STL.64 [R1+0x728], R16 ;  /* 0x0007281001007387 */ /* 0x0005e80000100a00 */
[----:B------:R-:W3:Y:S01]  /*17dc0*/  LDL.LU.64 R166, [R1+0x4a8] ;  /* 0x0004a80001a67983 */ /* 0x000ee20000300a00 */
[----:B------:R-:W-:Y:S01]  /*17dd0*/  ISETP.GE.AND P4, PT, R14, UR4, PT ;  /* 0x000000040e007c0c */ /* 0x000fe2000bf86270 */
[----:B-1----:R-:W-:-:S02]  /*17de0*/  IMAD.WIDE R24, R111, 0x4, R238 ;  /* 0x000000046f187825 */ /* 0x002fc400078e02ee */
[----:B------:R2:W-:Y:S01]  /*17df0*/  LDGSTS.E [R251+-0x59400], [R16.64], P5 ;  /* 0xa6c0000010fb7fae */ /* 0x0005e2000a921848 */
[----:B----4-:R-:W-:-:S04]  /*17e00*/  SHF.R.U32.HI R110, RZ, 0x6, R110 ;  /* 0x00000006ff6e7819 */ /* 0x010fc8000001166e */
[----:B------:R-:W-:-:S04]  /*17e10*/  SGXT.U32 R110, R110, 0x1 ;  /* 0x000000016e6e781a */ /* 0x000fc80000000000 */
[----:B------:R-:W-:Y:S02]  /*17e20*/  LOP3.LUT R14, R110, 0x6, RZ, 0xfc, !PT ;  /* 0x000000066e0e7812 */ /* 0x000fe400078efcff */
[----:B------:R-:W4:Y:S04]  /*17e30*/  LDL R110, [R1+0xc74] ;  /* 0x000c7400016e7983 */ /* 0x000f280000100800 */
[----:B------:R-:W4:Y:S04]  /*17e40*/  LDL.LU.64 R238, [R1+0x4b8] ;  /* 0x0004b80001ee7983 */ /* 0x000f280000300a00 */
[----:B------:R3:W-:Y:S01]  /*17e50*/  STL.64 [R1+0x738], R24 ;  /* 0x0007381801007387 */ /* 0x0007e20000100a00 */
[----:B--2---:R-:W-:-:S03]  /*17e60*/  IMAD.WIDE R16, R111, 0x4, R134 ;  /* 0x000000046f107825 */ /* 0x004fc600078e0286 */
[----:B------:R-:W2:Y:S01]  /*17e70*/  LDL.LU.64 R134, [R1+0x4c0] ;  /* 0x0004c00001867983 */ /* 0x000ea20000300a00 */
[----:B------:R-:W-:-:S03]  /*17e80*/  ISETP.NE.U32.AND P0, PT, R250, RZ, PT ;  /* 0x000000fffa00720c */ /* 0x000fc60003f05070 */
[----:B------:R1:W-:Y:S10]  /*17e90*/  STL.64 [R1+0x740], R16 ;  /* 0x0007401001007387 */ /* 0x0003f40000100a00 */
[----:B------:R3:W-:Y:S01]  /*17ea0*/  LDGSTS.E [R252+-0x59000], [R24.64], P0 ;  /* 0xa700000018fc7fae */ /* 0x0007e20008121848 */
[----:B------:R-:W-:-:S03]  /*17eb0*/  SEL R250, R0, RZ, P3 ;  /* 0x000000ff00fa7207 */ /* 0x000fc60001800000 */
[----:B------:R1:W-:Y:S01]  /*17ec0*/  LDGSTS.E [R251+-0x58c00], [R16.64], P1 ;  /* 0xa740000010fb7fae */ /* 0x0003e20008921848 */
[----:B------:R-:W-:Y:S02]  /*17ed0*/  ISETP.NE.U32.AND P2, PT, R250, RZ, PT ;  /* 0x000000fffa00720c */ /* 0x000fe40003f45070 */
[----:B------:R-:W-:-:S04]  /*17ee0*/  SEL R0, R2, RZ, P3 ;  /* 0x000000ff02007207 */ /* 0x000fc80001800000 */
[----:B------:R-:W-:Y:S01]  /*17ef0*/  ISETP.NE.U32.AND P5, PT, R0, RZ, PT ;  /* 0x000000ff0000720c */ /* 0x000fe20003fa5070 */
[C---:B---3--:R-:W-:Y:S02]  /*17f00*/  IMAD.WIDE R24, R111.reuse, 0x4, R142 ;  /* 0x000000046f187825 */ /* 0x048fe400078e028e */
[----:B------:R-:W3:Y:S04]  /*17f10*/  LDL.LU.64 R142, [R1+0x4c8] ;  /* 0x0004c800018e7983 */ /* 0x000ee80000300a00 */
[----:B------:R4:W-:Y:S04]  /*17f20*/  STL.64 [R1+0x750], R24 ;  /* 0x0007501801007387 */ /* 0x0009e80000100a00 */
[----:B------:R4:W-:Y:S01]  /*17f30*/  LDGSTS.E [R252+-0x58800], [R24.64], P2 ;  /* 0xa780000018fc7fae */ /* 0x0009e20009121848 */
[----:B-1----:R-:W-:-:S03]  /*17f40*/  IMAD.WIDE R16, R111, 0x4, R166 ;  /* 0x000000046f107825 */ /* 0x002fc600078e02a6 */
[----:B------:R-:W3:Y:S04]  /*17f50*/  LDL.LU.64 R166, [R1+0x4d0] ;  /* 0x0004d00001a67983 */ /* 0x000ee80000300a00 */
[----:B------:R2:W-:Y:S04]  /*17f60*/  STL.64 [R1+0x760], R16 ;  /* 0x0007601001007387 */ /* 0x0005e80000100a00 */
[----:B------:R2:W-:Y:S01]  /*17f70*/  LDGSTS.E [R251+-0x58400], [R16.64], P5 ;  /* 0xa7c0000010fb7fae */ /* 0x0005e2000a921848 */
[----:B----4-:R-:W-:-:S03]  /*17f80*/  IMAD.WIDE R24, R111, 0x4, R238 ;  /* 0x000000046f187825 */ /* 0x010fc600078e02ee */
[----:B------:R-:W4:Y:S04]  /*17f90*/  LDL.LU.64 R238, [R1+0x4d8] ;  /* 0x0004d80001ee7983 */ /* 0x000f280000300a00 */
[----:B------:R3:W-:Y:S01]  /*17fa0*/  STL.64 [R1+0x768], R24 ;  /* 0x0007681801007387 */ /* 0x0007e20000100a00 */
[----:B--2---:R-:W-:-:S03]  /*17fb0*/  IMAD.WIDE R16, R111, 0x4, R134 ;  /* 0x000000046f107825 */ /* 0x004fc600078e0286 */
[----:B------:R-:W4:Y:S01]  /*17fc0*/  LDL.LU.64 R134, [R1+0x4e0] ;  /* 0x0004e00001867983 */ /* 0x000f220000300a00 */
[----:B------:R-:W-:Y:S02]  /*17fd0*/  SEL R0, RZ, 0x4, P4 ;  /* 0x00000004ff007807 */ /* 0x000fe40002000000 */
[----:B------:R-:W-:Y:S02]  /*17fe0*/  ISETP.GE.AND P4, PT, R14, UR4, PT ;  /* 0x000000040e007c0c */ /* 0x000fe4000bf86270 */
[----:B------:R-:W1:Y:S04]  /*17ff0*/  S2R R14, SR_TID.X ;  /* 0x00000000000e7919 */ /* 0x000e680000002100 */
[----:B------:R-:W1:Y:S01]  /*18000*/  S2R R15, SR_TID.X ;  /* 0x00000000000f7919 */ /* 0x000e620000002100 */
[----:B------:R-:W-:-:S02]  /*18010*/  SEL R2, RZ, 0x4, P4 ;  /* 0x00000004ff027807 */ /* 0x000fc40002000000 */
[----:B------:R-:W-:Y:S02]  /*18020*/  SEL R250, R0, RZ, P3 ;  /* 0x000000ff00fa7207 */ /* 0x000fe40001800000 */
[----:B------:R-:W-:Y:S02]  /*18030*/  SEL R0, R2, RZ, P3 ;  /* 0x000000ff02007207 */ /* 0x000fe40001800000 */
[--C-:B-1----:R-:W-:Y:S02]  /*18040*/  SHF.R.U32.HI R71, RZ, 0x6, R14.reuse ;  /* 0x00000006ff477819 */ /* 0x102fe4000001160e */
[----:B------:R-:W-:Y:S02]  /*18050*/  SHF.R.U32.HI R14, RZ, 0x6, R14 ;  /* 0x00000006ff0e7819 */ /* 0x000fe4000001160e */
[----:B------:R-:W-:Y:S02]  /*18060*/  SGXT.U32 R71, R71, 0x1 ;  /* 0x000000014747781a */ /* 0x000fe40000000000 */
[----:B------:R-:W-:-:S02]  /*18070*/  SGXT.U32 R14, R14, 0x1 ;  /* 0x000000010e0e781a */ /* 0x000fc40000000000 */
[----:B------:R-:W-:Y:S02]  /*18080*/  LOP3.LUT R71, R71, 0xa, RZ, 0xfc, !PT ;  /* 0x0000000a47477812 */ /* 0x000fe400078efcff */
[----:B------:R-:W-:Y:S02]  /*18090*/  LOP3.LUT R14, R14, 0xe, RZ, 0xfc, !PT ;  /* 0x0000000e0e0e7812 */ /* 0x000fe400078efcff */
[----:B------:R-:W-:Y:S02]  /*180a0*/  ISETP.GE.AND P4, PT, R71, UR4, PT ;  /* 0x0000000447007c0c */ /* 0x000fe4000bf86270 */
[----:B------:R-:W-:Y:S02]  /*180b0*/  ISETP.NE.U32.AND P1, PT, R0, RZ, PT ;  /* 0x000000ff0000720c */ /* 0x000fe40003f25070 */
[----:B------:R-:W-:Y:S02]  /*180c0*/  SEL R0, RZ, 0x4, P4 ;  /* 0x00000004ff007807 */ /* 0x000fe40002000000 */
[----:B------:R-:W-:-:S02]  /*180d0*/  ISETP.GE.AND P4, PT, R14, UR4, PT ;  /* 0x000000040e007c0c */ /* 0x000fc4000bf86270 */
[--C-:B------:R-:W-:Y:S02]  /*180e0*/  SHF.R.U32.HI R14, RZ, 0x6, R15.reuse ;  /* 0x00000006ff0e7819 */ /* 0x100fe4000001160f */
[----:B------:R-:W-:Y:S02]  /*180f0*/  SHF.R.U32.HI R15, RZ, 0x6, R15 ;  /* 0x00000006ff0f7819 */ /* 0x000fe4000001160f */
[----:B------:R-:W-:Y:S02]  /*18100*/  SGXT.U32 R14, R14, 0x1 ;  /* 0x000000010e0e781a */ /* 0x000fe40000000000 */
[----:B------:R-:W-:Y:S02]  /*18110*/  SEL R2, RZ, 0x4, P4 ;  /* 0x00000004ff027807 */ /* 0x000fe40002000000 */
[----:B------:R-:W-:Y:S02]  /*18120*/  LOP3.LUT R14, R14, 0x12, RZ, 0xfc, !PT ;  /* 0x000000120e0e7812 */ /* 0x000fe400078efcff */
[----:B------:R-:W-:-:S02]  /*18130*/  SGXT.U32 R15, R15, 0x1 ;  /* 0x000000010f0f781a */ /* 0x000fc40000000000 */
[----:B------:R-:W-:Y:S02]  /*18140*/  ISETP.NE.U32.AND P0, PT, R250, RZ, PT ;  /* 0x000000fffa00720c */ /* 0x000fe40003f05070 */
[----:B------:R-:W-:Y:S02]  /*18150*/  SEL R250, R0, RZ, P3 ;  /* 0x000000ff00fa7207 */ /* 0x000fe40001800000 */
[----:B------:R-:W-:Y:S02]  /*18160*/  SEL R0, R2, RZ, P3 ;  /* 0x000000ff02007207 */ /* 0x000fe40001800000 */
[----:B------:R-:W-:Y:S02]  /*18170*/  ISETP.GE.AND P4, PT, R14, UR4, PT ;  /* 0x000000040e007c0c */ /* 0x000fe4000bf86270 */
[----:B------:R-:W-:Y:S02]  /*18180*/  LOP3.LUT R15, R15, 0x16, RZ, 0xfc, !PT ;  /* 0x000000160f0f7812 */ /* 0x000fe400078efcff */
[----:B------:R-:W-:-:S02]  /*18190*/  ISETP.NE.U32.AND P5, PT, R0, RZ, PT ;  /* 0x000000ff0000720c */ /* 0x000fc40003fa5070 */
[----:B------:R-:W-:Y:S02]  /*181a0*/  SEL R0, RZ, 0x4, P4 ;  /* 0x00000004ff007807 */ /* 0x000fe40002000000 */
[----:B------:R-:W-:Y:S02]  /*181b0*/  ISETP.GE.AND P4, PT, R15, UR4, PT ;  /* 0x000000040f007c0c */ /* 0x000fe4000bf86270 */
[----:B------:R-:W1:Y:S01]  /*181c0*/  S2R R15, SR_TID.X ;  /* 0x00000000000f7919 */ /* 0x000e620000002100 */
[----:B------:R-:W-:Y:S02]  /*181d0*/  IADD3 R252, R110, 0x100000, RZ ;  /* 0x001000006efc7810 */ /* 0x000fe40007ffe0ff */
[----:B------:R-:W-:Y:S02]  /*181e0*/  SEL R2, RZ, 0x4, P4 ;  /* 0x00000004ff027807 */ /* 0x000fe40002000000 */
[----:B------:R-:W-:Y:S01]  /*181f0*/  ISETP.NE.U32.AND P2, PT, R250, RZ, PT ;  /* 0x000000fffa00720c */ /* 0x000fe20003f45070 */
[----:B------:R3:W-:Y:S01]  /*18200*/  LDGSTS.E [R252+-0x5be00], [R24.64], P0 ;  /* 0xa420000018fc7fae */ /* 0x0007e20008121848 */
[----:B------:R-:W-:-:S02]  /*18210*/  IADD3 R251, R110, 0x100000, RZ ;  /* 0x001000006efb7810 */ /* 0x000fc40007ffe0ff */
[----:B------:R-:W-:Y:S02]  /*18220*/  SEL R250, R0, RZ, P3 ;  /* 0x000000ff00fa7207 */ /* 0x000fe40001800000 */
[----:B------:R-:W-:Y:S01]  /*18230*/  SEL R0, R2, RZ, P3 ;  /* 0x000000ff02007207 */ /* 0x000fe20001800000 */
[----:B------:R1:W-:Y:S02]  /*18240*/  LDGSTS.E [R251+-0x5ba00], [R16.64], P1 ;  /* 0xa460000010fb7fae */ /* 0x0003e40008921848 */
[--C-:B-1----:R-:W-:Y:S02]  /*18250*/  SHF.R.U32.HI R14, RZ, 0x6, R15.reuse ;  /* 0x00000006ff0e7819 */ /* 0x102fe4000001160f */
[----:B------:R-:W-:Y:S02]  /*18260*/  SHF.R.U32.HI R15, RZ, 0x6, R15 ;  /* 0x00000006ff0f7819 */ /* 0x000fe4000001160f */
[----:B------:R-:W-:Y:S02]  /*18270*/  SGXT.U32 R14, R14, 0x1 ;  /* 0x000000010e0e781a */ /* 0x000fe40000000000 */
[----:B------:R-:W-:-:S02]  /*18280*/  SGXT.U32 R15, R15, 0x1 ;  /* 0x000000010f0f781a */ /* 0x000fc40000000000 */
[----:B------:R-:W-:Y:S02]  /*18290*/  LOP3.LUT R14, R14, 0x1a, RZ, 0xfc, !PT ;  /* 0x0000001a0e0e7812 */ /* 0x000fe400078efcff */
[----:B------:R-:W-:Y:S02]  /*182a0*/  LOP3.LUT R15, R15, 0x1e, RZ, 0xfc, !PT ;  /* 0x0000001e0f0f7812 */ /* 0x000fe400078efcff */
[----:B------:R-:W-:Y:S02]  /*182b0*/  ISETP.GE.AND P4, PT, R14, UR4, PT ;  /* 0x000000040e007c0c */ /* 0x000fe4000bf86270 */
[----:B------:R-:W-:Y:S01]  /*182c0*/  ISETP.NE.U32.AND P1, PT, R0, RZ, PT ;  /* 0x000000ff0000720c */ /* 0x000fe20003f25070 */
[----:B------:R1:W-:Y:S01]  /*182d0*/  STL.64 [R1+0x778], R16 ;  /* 0x0007781001007387 */ /* 0x0003e20000100a00 */
[----:B------:R-:W-:Y:S02]  /*182e0*/  SEL R0, RZ, 0x4, P4 ;  /* 0x00000004ff007807 */ /* 0x000fe40002000000 */
[----:B------:R-:W-:-:S02]  /*182f0*/  ISETP.GE.AND P4, PT, R15, UR4, PT ;  /* 0x000000040f007c0c */ /* 0x000fc4000bf86270 */
[----:B------:R-:W2:Y:S01]  /*18300*/  LDL.LU.64 R14, [R1+0x4e8] ;  /* 0x0004e800010e7983 */ /* 0x000ea20000300a00 */
[----:B---3--:R-:W-:-:S03]  /*18310*/  IMAD.WIDE R24, R111, 0x4, R142 ;  /* 0x000000046f187825 */ /* 0x008fc600078e028e */
[----:B------:R-:W3:Y:S01]  /*18320*/  S2R R143, SR_TID.X ;  /* 0x00000000008f7919 */ /* 0x000ee20000002100 */
[----:B------:R-:W-:Y:S02]  /*18330*/  SEL R2, RZ, 0x4, P4 ;  /* 0x00000004ff027807 */ /* 0x000fe40002000000 */
[----:B------:R-:W-:Y:S01]  /*18340*/  ISETP.NE.U32.AND P0, PT, R250, RZ, PT ;  /* 0x000000fffa00720c */ /* 0x000fe20003f05070 */
[----:B------:R4:W-:Y:S01]  /*18350*/  STL.64 [R1+0x788], R24 ;  /* 0x0007881801007387 */ /* 0x0009e20000100a00 */
[----:B------:R-:W-:Y:S02]  /*18360*/  SEL R250, R0, RZ, P3 ;  /* 0x000000ff00fa7207 */ /* 0x000fe40001800000 */
[----:B------:R-:W-:Y:S01]  /*18370*/  SEL R0, R2, RZ, P3 ;  /* 0x000000ff02007207 */ /* 0x000fe20001800000 */
[----:B------:R4:W-:Y:S01]  /*18380*/  LDGSTS.E [R252+-0x5b600], [R24.64], P2 ;  /* 0xa4a0000018fc7fae */ /* 0x0009e20009121848 */
[--C-:B---3--:R-:W-:Y:S02]  /*18390*/  SHF.R.U32.HI R142, RZ, 0x6, R143.reuse ;  /* 0x00000006ff8e7819 */ /* 0x108fe4000001168f */
[----:B------:R-:W-:-:S02]  /*183a0*/  SHF.R.U32.HI R143, RZ, 0x6, R143 ;  /* 0x00000006ff8f7819 */ /* 0x000fc4000001168f */
[----:B------:R-:W-:Y:S02]  /*183b0*/  SGXT.U32 R142, R142, 0x1 ;  /* 0x000000018e8e781a */ /* 0x000fe40000000000 */
[----:B------:R-:W-:Y:S02]  /*183c0*/  SGXT.U32 R143, R143, 0x1 ;  /* 0x000000018f8f781a */ /* 0x000fe40000000000 */
[----:B------:R-:W-:Y:S02]  /*183d0*/  LOP3.LUT R142, R142, 0x22, RZ, 0xfc, !PT ;  /* 0x000000228e8e7812 */ /* 0x000fe400078efcff */
[----:B------:R-:W-:Y:S01]  /*183e0*/  LOP3.LUT R143, R143, 0x26, RZ, 0xfc, !PT ;  /* 0x000000268f8f7812 */ /* 0x000fe200078efcff */
[----:B-1----:R-:W-:Y:S02]  /*183f0*/  IMAD.WIDE R16, R111, 0x4, R166 ;  /* 0x000000046f107825 */ /* 0x002fe400078e02a6 */
[----:B------:R-:W3:Y:S01]  /*18400*/  LDL.LU.64 R166, [R1+0x4f0] ;  /* 0x0004f00001a67983 */ /* 0x000ee20000300a00 */
[----:B------:R-:W-:-:S03]  /*18410*/  ISETP.GE.AND P4, PT, R142, UR4, PT ;  /* 0x000000048e007c0c */ /* 0x000fc6000bf86270 */
[----:B------:R1:W-:Y:S01]  /*18420*/  LDGSTS.E [R251+-0x5b200], [R16.64], P5 ;  /* 0xa4e0000010fb7fae */ /* 0x0003e2000a921848 */
[----:B------:R-:W-:Y:S02]  /*18430*/  ISETP.NE.U32.AND P5, PT, R0, RZ, PT ;  /* 0x000000ff0000720c */ /* 0x000fe40003fa5070 */
[----:B------:R-:W-:Y:S01]  /*18440*/  SEL R0, RZ, 0x4, P4 ;  /* 0x00000004ff007807 */ /* 0x000fe20002000000 */
[----:B------:R1:W-:Y:S01]  /*18450*/  STL.64 [R1+0x790], R16 ;  /* 0x0007901001007387 */ /* 0x0003e20000100a00 */
[----:B------:R-:W-:-:S03]  /*18460*/  ISETP.GE.AND P4, PT, R143, UR4, PT ;  /* 0x000000048f007c0c */ /* 0x000fc6000bf86270 */
[----:B------:R-:W1:Y:S01]  /*18470*/  S2R R143, SR_TID.X ;  /* 0x00000000008f7919 */ /* 0x000e620000002100 */
[----:B----4-:R-:W-:-:S03]  /*18480*/  IMAD.WIDE R24, R111, 0x4, R238 ;  /* 0x000000046f187825 */ /* 0x010fc600078e02ee */
[----:B------:R-:W3:Y:S04]  /*18490*/  LDL.LU.64 R238, [R1+0x518] ;  /* 0x0005180001ee7983 */ /* 0x000ee80000300a00 */
[----:B------:R-:W-:Y:S04]  /*184a0*/  STL.64 [R1+0x7a0], R24 ;  /* 0x0007a01801007387 */ /* 0x000fe80000100a00 */
[----:B------:R3:W-:Y:S01]  /*184b0*/  LDGSTS.E [R252+-0x5ae00], [R24.64], P0 ;  /* 0xa520000018fc7fae */ /* 0x0007e20008121848 */
[----:B-1----:R-:W-:Y:S01]  /*184c0*/  IMAD.WIDE R16, R111, 0x4, R134 ;  /* 0x000000046f107825 */ /* 0x002fe200078e0286 */
[----:B------:R-:W-:-:S02]  /*184d0*/  SHF.R.U32.HI R134, RZ, 0x6, R143 ;  /* 0x00000006ff867819 */ /* 0x000fc4000001168f */
[----:B------:R-:W4:Y:S04]  /*184e0*/  LDL.LU.64 R142, [R1+0x500] ;  /* 0x00050000018e7983 */ /* 0x000f280000300a00 */
[----:B------:R-:W1:Y:S04]  /*184f0*/  S2R R135, SR_TID.X ;  /* 0x0000000000877919 */ /* 0x000e680000002100 */
[----:B------:R2:W-:Y:S04]  /*18500*/  STL.64 [R1+0x7b0], R16 ;  /* 0x0007b01001007387 */ /* 0x0005e80000100a00 */
[----:B------:R2:W-:Y:S01]  /*18510*/  LDGSTS.E [R251+-0x5aa00], [R16.64], P1 ;  /* 0xa560000010fb7fae */ /* 0x0005e20008921848 */
[----:B------:R-:W-:-:S02]  /*18520*/  SGXT.U32 R134, R134, 0x1 ;  /* 0x000000018686781a */ /* 0x000fc40000000000 */
[----:B------:R-:W-:Y:S02]  /*18530*/  ISETP.NE.U32.AND P2, PT, R250, RZ, PT ;  /* 0x000000fffa00720c */ /* 0x000fe40003f45070 */
[----:B------:R-:W-:Y:S02]  /*18540*/  SEL R2, RZ, 0x4, P4 ;  /* 0x00000004ff027807 */ /* 0x000fe40002000000 */
[----:B------:R-:W-:Y:S02]  /*18550*/  LOP3.LUT R134, R134, 0x2a, RZ, 0xfc, !PT ;  /* 0x0000002a86867812 */ /* 0x000fe400078efcff */
[----:B------:R-:W-:Y:S02]  /*18560*/  SEL R250, R0, RZ, P3 ;  /* 0x000000ff00fa7207 */ /* 0x000fe40001800000 */
[----:B-1----:R-:W-:Y:S02]  /*18570*/  SHF.R.U32.HI R135, RZ, 0x6, R135 ;  /* 0x00000006ff877819 */ /* 0x002fe40000011687 */
[----:B------:R-:W-:-:S02]  /*18580*/  SEL R0, R2, RZ, P3 ;  /* 0x000000ff02007207 */ /* 0x000fc40001800000 */
[----:B------:R-:W-:Y:S02]  /*18590*/  SGXT.U32 R135, R135, 0x1 ;  /* 0x000000018787781a */ /* 0x000fe40000000000 */
[----:B------:R-:W-:Y:S02]  /*185a0*/  ISETP.GE.AND P4, PT, R134, UR4, PT ;  /* 0x0000000486007c0c */ /* 0x000fe4000bf86270 */
[----:B------:R-:W-:Y:S02]  /*185b0*/  LOP3.LUT R135, R135, 0x2e, RZ, 0xfc, !PT ;  /* 0x0000002e87877812 */ /* 0x000fe400078efcff */
[----:B------:R-:W-:Y:S02]  /*185c0*/  ISETP.NE.U32.AND P0, PT, R250, RZ, PT ;  /* 0x000000fffa00720c */ /* 0x000fe40003f05070 */
[----:B------:R-:W-:Y:S02]  /*185d0*/  ISETP.NE.U32.AND P1, PT, R0, RZ, PT ;  /* 0x000000ff0000720c */ /* 0x000fe40003f25070 */
[----:B------:R-:W-:-:S02]  /*185e0*/  SEL R0, RZ, 0x4, P4 ;  /* 0x00000004ff007807 */ /* 0x000fc40002000000 */
[----:B------:R-:W-:Y:S02]  /*185f0*/  IADD3 R250, R110, 0x100000, RZ ;  /* 0x001000006efa7810 */ /* 0x000fe40007ffe0ff */
[----:B------:R-:W-:Y:S02]  /*18600*/  ISETP.GE.AND P4, PT, R135, UR4, PT ;  /* 0x0000000487007c0c */ /* 0x000fe4000bf86270 */
[----:B------:R-:W-:Y:S02]  /*18610*/  SEL R2, R0, RZ, P3 ;  /* 0x000000ff00027207 */ /* 0x000fe40001800000 */
[----:B------:R-:W-:Y:S01]  /*18620*/  SEL R0, RZ, 0x4, P4 ;  /* 0x00000004ff007807 */ /* 0x000fe20002000000 */
[----:B--2---:R-:W-:Y:S02]  /*18630*/  IMAD.WIDE R16, R111, 0x4, R14 ;  /* 0x000000046f107825 */ /* 0x004fe400078e020e */
[----:B------:R-:W1:Y:S04]  /*18640*/  S2R R15, SR_TID.X ;  /* 0x00000000000f7919 */ /* 0x000e680000002100 */
[----:B------:R2:W-:Y:S01]  /*18650*/  LDGSTS.E [R251+-0x5a600], [R16.64], P2 ;  /* 0xa5a0000010fb7fae */ /* 0x0005e20009121848 */
[----:B-1----:R-:W-:-:S02]  /*18660*/  SHF.R.U32.HI R14, RZ, 0x6, R15 ;  /* 0x00000006ff0e7819 */ /* 0x002fc4000001160f */
[----:B------:R-:W-:Y:S02]  /*18670*/  SHF.R.U32.HI R15, RZ, 0x6, R15 ;  /* 0x00000006ff0f7819 */ /* 0x000fe4000001160f */
[----:B------:R-:W-:Y:S02]  /*18680*/  SGXT.U32 R14, R14, 0x1 ;  /* 0x000000010e0e781a */ /* 0x000fe40000000000 */
[----:B------:R-:W-:Y:S02]  /*18690*/  SGXT.U32 R15, R15, 0x1 ;  /* 0x000000010f0f781a */ /* 0x000fe40000000000 */
[----:B------:R-:W-:Y:S02]  /*186a0*/  LOP3.LUT R14, R14, 0x32, RZ, 0xfc, !PT ;  /* 0x000000320e0e7812 */ /* 0x000fe400078efcff */
[----:B------:R-:W-:Y:S01]  /*186b0*/  LOP3.LUT R15, R15, 0x36, RZ, 0xfc, !PT ;  /* 0x000000360f0f7812 */ /* 0x000fe200078efcff */
[----:B---3--:R-:W-:Y:S01]  /*186c0*/  IMAD.WIDE R24, R111, 0x4, R166 ;  /* 0x000000046f187825 */ /* 0x008fe200078e02a6 */
[----:B------:R-:W-:-:S04]  /*186d0*/  ISETP.GE.AND P4, PT, R14, UR4, PT ;  /* 0x000000040e007c0c */ /* 0x000fc8000bf86270 */
[----:B------:R4:W-:Y:S01]  /*186e0*/  LDGSTS.E [R250+-0x5a200], [R24.64], P5 ;  /* 0xa5e0000018fa7fae */ /* 0x0009e2000a921848 */
[----:B------:R-:W-:-:S03]  /*186f0*/  ISETP.GE.AND P5, PT, R15, UR4, PT ;  /* 0x000000040f007c0c */ /* 0x000fc6000bfa6270 */
[----:B------:R2:W-:Y:S04]  /*18700*/  STL.64 [R1+0x7b8], R16 ;  /* 0x0007b81001007387 */ /* 0x0005e80000100a00 */
[----:B--2---:R-:W2:Y:S04]  /*18710*/  LDL.LU.64 R16, [R1+0x510] ;  /* 0x0005100001107983 */ /* 0x004ea80000300a00 */
[----:B------:R-:W3:Y:S01]  /*18720*/  LDL.LU.64 R70, [R1+0x508] ;  /* 0x0005080001467983 */ /* 0x000ee20000300a00 */
[----:B------:R-:W-:-:S03]  /*18730*/  IMAD.WIDE R14, R111, 0x4, R238 ;  /* 0x000000046f0e7825 */ /* 0x000fc600078e02ee */
[----:B------:R-:W1:Y:S04]  /*18740*/  S2R R239, SR_TID.X ;  /* 0x0000000000ef7919 */ /* 0x000e680000002100 */
[----:B------:R4:W-:Y:S04]  /*18750*/  STL.64 [R1+0x7c8], R24 ;  /* 0x0007c81801007387 */ /* 0x0009e80000100a00 */
[----:B------:R-:W3:Y:S04]  /*18760*/  LDL.LU.64 R134, [R1+0x4f8] ;  /* 0x0004f80001867983 */ /* 0x000ee80000300a00 */
[----:B------:R1:W-:Y:S02]  /*18770*/  LDGSTS.E [R251+-0x59e00], [R14.64], P0 ;  /* 0xa62000000efb7fae */ /* 0x0003e40008121848 */
[----:B-1----:R-:W-:-:S04]  /*18780*/  SHF.R.U32.HI R239, RZ, 0x6, R239 ;  /* 0x00000006ffef7819 */ /* 0x002fc800000116ef */
[----:B------:R-:W-:-:S04]  /*18790*/  SGXT.U32 R239, R239, 0x1 ;  /* 0x00000001efef781a */ /* 0x000fc80000000000 */
[----:B------:R-:W-:-:S04]  /*187a0*/  LOP3.LUT R239, R239, 0x3a, RZ, 0xfc, !PT ;  /* 0x0000003aefef7812 */ /* 0x000fc800078efcff */
[----:B------:R-:W-:Y:S01]  /*187b0*/  ISETP.GE.AND P0, PT, R239, UR4, PT ;  /* 0x00000004ef007c0c */ /* 0x000fe2000bf06270 */
[----:B----4-:R-:W-:Y:S02]  /*187c0*/  IMAD.WIDE R24, R111, 0x4, R142 ;  /* 0x000000046f187825 */ /* 0x010fe400078e028e */
[----:B------:R-:W3:Y:S04]  /*187d0*/  LDL.LU.64 R142, [R1+0x528] ;  /* 0x00052800018e7983 */ /* 0x000ee80000300a00 */
[----:B------:R1:W-:Y:S04]  /*187e0*/  STL.64 [R1+0x7d8], R14 ;  /* 0x0007d80e01007387 */ /* 0x0003e80000100a00 */
[----:B------:R3:W-:Y:S04]  /*187f0*/  STL.64 [R1+0x7e0], R24 ;  /* 0x0007e01801007387 */ /* 0x0007e80000100a00 */
[----:B------:R-:W3:Y:S04]  /*18800*/  LDL.LU.64 R238, [R1+0x520] ;  /* 0x0005200001ee7983 */ /* 0x000ee80000300a00 */
[----:B-1----:R-:W1:Y:S01]  /*18810*/  S2R R15, SR_TID.X ;  /* 0x00000000000f7919 */ /* 0x002e620000002100 */
[----:B------:R-:W-:-:S02]  /*18820*/  ISETP.NE.U32.AND P2, PT, R2, RZ, PT ;  /* 0x000000ff0200720c */ /* 0x000fc40003f45070 */
[----:B------:R-:W-:Y:S01]  /*18830*/  SEL R2, R0, RZ, P3 ;  /* 0x000000ff00027207 */ /* 0x000fe20001800000 */
[----:B------:R3:W-:Y:S01]  /*18840*/  LDGSTS.E [R250+-0x59a00], [R24.64], P1 ;  /* 0xa660000018fa7fae */ /* 0x0007e20008921848 */
[----:B------:R-:W-:Y:S02]  /*18850*/  SEL R0, RZ, 0x4, P4 ;  /* 0x00000004ff007807 */ /* 0x000fe40002000000 */
[----:B------:R-:W-:Y:S02]  /*18860*/  ISETP.NE.U32.AND P4, PT, R2, RZ, PT ;  /* 0x000000ff0200720c */ /* 0x000fe40003f85070 */
[----:B------:R-:W-:Y:S02]  /*18870*/  SEL R0, R0, RZ, P3 ;  /* 0x000000ff00007207 */ /* 0x000fe40001800000 */
[----:B------:R-:W-:Y:S02]  /*18880*/  SEL R2, RZ, 0x4, P5 ;  /* 0x00000004ff027807 */ /* 0x000fe40002800000 */
[----:B------:R-:W-:-:S02]  /*18890*/  ISETP.NE.U32.AND P5, PT, R0, RZ, PT ;  /* 0x000000ff0000720c */ /* 0x000fc40003fa5070 */
[----:B------:R-:W-:Y:S02]  /*188a0*/  SEL R0, R2, RZ, P3 ;  /* 0x000000ff02007207 */ /* 0x000fe40001800000 */
[----:B-1----:R-:W-:Y:S02]  /*188b0*/  LOP3.LUT R167, R15, 0x3f, RZ, 0xc0, !PT ;  /* 0x0000003f0fa77812 */ /* 0x002fe400078ec0ff */
[----:B------:R-:W-:-:S04]  /*188c0*/  SHF.R.U32.HI R15, RZ, 0x6, R15 ;  /* 0x00000006ff0f7819 */ /* 0x000fc8000001160f */
[----:B------:R-:W-:Y:S02]  /*188d0*/  SGXT.U32 R15, R15, 0x1 ;  /* 0x000000010f0f781a */ /* 0x000fe40000000000 */
[----:B------:R-:W-:Y:S02]  /*188e0*/  ISETP.NE.U32.AND P1, PT, R0, RZ, PT ;  /* 0x000000ff0000720c */ /* 0x000fe40003f25070 */
[----:B------:R-:W-:Y:S02]  /*188f0*/  SEL R0, RZ, 0x4, P0 ;  /* 0x00000004ff007807 */ /* 0x000fe40000000000 */
[----:B------:R-:W-:Y:S01]  /*18900*/  LOP3.LUT R14, R15, 0x3e, RZ, 0xfc, !PT ;  /* 0x0000003e0f0e7812 */ /* 0x000fe200078efcff */
[----:B------:R-:W-:Y:S01]  /*18910*/  IMAD.MOV.U32 R15, RZ, RZ, 0x3f ;  /* 0x0000003fff0f7424 */ /* 0x000fe200078e00ff */
[----:B------:R-:W-:Y:S01]  /*18920*/  SEL R0, R0, RZ, P3 ;  /* 0x000000ff00007207 */ /* 0x000fe20001800000 */
[----:B------:R-:W-:Y:S01]  /*18930*/  UIADD3 UR6, UR5, -0x80, URZ ;  /* 0xffffff8005067890 */ /* 0x000fe2000fffe03f */
[----:B------:R-:W-:-:S02]  /*18940*/  ISETP.GE.AND P0, PT, R167, UR4, PT ;  /* 0x00000004a7007c0c */ /* 0x000fc4000bf06270 */
[----:B------:R-:W-:Y:S02]  /*18950*/  IADD3 R2, R110, 0x100000, RZ ;  /* 0x001000006e027810 */ /* 0x000fe40007ffe0ff */
[----:B------:R-:W-:Y:S01]  /*18960*/  IADD3 R15, R15, c[0x0][0x180], RZ ;  /* 0x000060000f0f7a10 */ /* 0x000fe20007ffe0ff */
[----:B--2---:R-:W-:-:S04]  /*18970*/  IMAD.WIDE R40, R111, 0x4, R16 ;  /* 0x000000046f287825 */ /* 0x004fc800078e0210 */
[----:B---3--:R-:W-:Y:S01]  /*18980*/  IMAD.WIDE R24, R111, 0x4, R70 ;  /* 0x000000046f187825 */ /* 0x008fe200078e0246 */
[----:B------:R1:W-:Y:S01]  /*18990*/  LDGSTS.E [R251+-0x59600], [R40.64], P2 ;  /* 0xa6a0000028fb7fae */ /* 0x0003e20009121848 */
[----:B------:R-:W-:Y:S02]  /*189a0*/  ISETP.NE.U32.AND P2, PT, R0, RZ, PT ;  /* 0x000000ff0000720c */ /* 0x000fe40003f45070 */
[----:B------:R-:W-:Y:S01]  /*189b0*/  SEL R0, RZ, 0x4, P0 ;  /* 0x00000004ff007807 */ /* 0x000fe20000000000 */
[----:B------:R2:W-:Y:S01]  /*189c0*/  LDGSTS.E [R250+-0x59200], [R24.64], P4 ;  /* 0xa6e0000018fa7fae */ /* 0x0005e2000a121848 */
[----:B------:R-:W-:Y:S02]  /*189d0*/  ISETP.GE.AND P4, PT, R14, UR4, PT ;  /* 0x000000040e007c0c */ /* 0x000fe4000bf86270 */
[----:B------:R-:W-:Y:S01]  /*189e0*/  ISETP.GT.AND P0, PT, R15, 0xbf, PT ;  /* 0x000000bf0f00780c */ /* 0x000fe20003f04270 */
[----:B------:R-:W-:-:S05]  /*189f0*/  IMAD.WIDE R16, R111, 0x4, R134 ;  /* 0x000000046f107825 */ /* 0x000fca00078e0286 */
[----:B------:R3:W-:Y:S01]  /*18a00*/  LDGSTS.E [R2+-0x58e00], [R16.64], P5 ;  /* 0xa720000010027fae */ /* 0x0007e2000a921848 */
[----:B------:R-:W-:-:S03]  /*18a10*/  ISETP.GE.AND P5, PT, R167, UR6, PT ;  /* 0x00000006a7007c0c */ /* 0x000fc6000bfa6270 */
[----:B------:R-:W1:Y:S04]  /*18a20*/  S2R R167, SR_TID.X ;  /* 0x0000000000a77919 */ /* 0x000e680000002100 */
[----:B------:R-:W-:Y:S04]  /*18a30*/  STL.64 [R1+0x7f0], R40 ;  /* 0x0007f02801007387 */ /* 0x000fe80000100a00 */
[----:B------:R-:W-:Y:S04]  /*18a40*/  STL.64 [R1+0x800], R24 ;  /* 0x0008001801007387 */ /* 0x000fe80000100a00 */
[----:B------:R1:W-:Y:S04]  /*18a50*/  STL.64 [R1+0x808], R16 ;  /* 0x0008081001007387 */ /* 0x0003e80000100a00 */
[----:B------:R-:W4:Y:S01]  /*18a60*/  LDL.LU.64 R134, [R1+0x530] ;  /* 0x0005300001867983 */ /* 0x000f220000300a00 */
[----:B------:R-:W-:-:S02]  /*18a70*/  SEL R0, R0, RZ, P3 ;  /* 0x000000ff00007207 */ /* 0x000fc40001800000 */
[----:B--2---:R-:W-:Y:S02]  /*18a80*/  SEL R250, RZ, 0x4, P4 ;  /* 0x00000004fffa7807 */ /* 0x004fe40002000000 */
[----:B------:R-:W-:Y:S02]  /*18a90*/  ISETP.NE.U32.AND P4, PT, R0, RZ, PT ;  /* 0x000000ff0000720c */ /* 0x000fe40003f85070 */
[----:B------:R-:W-:Y:S02]  /*18aa0*/  SEL R0, R250, RZ, P3 ;  /* 0x000000fffa007207 */ /* 0x000fe40001800000 */
[----:B---3--:R-:W-:Y:S02]  /*18ab0*/  SEL R2, RZ, 0x4, P5 ;  /* 0x00000004ff027807 */ /* 0x008fe40002800000 */
[----:B------:R-:W-:Y:S01]  /*18ac0*/  ISETP.NE.U32.AND P5, PT, R0, RZ, PT ;  /* 0x000000ff0000720c */ /* 0x000fe20003fa5070 */
[C---:B------:R-:W-:Y:S02]  /*18ad0*/  IMAD.WIDE R14, R111.reuse, 0x4, R142 ;  /* 0x000000046f0e7825 */ /* 0x040fe400078e028e */
[----:B------:R-:W2:Y:S04]  /*18ae0*/  S2R R143, SR_TID.X ;  /* 0x00000000008f7919 */ /* 0x000ea80000002100 */
[----:B------:R3:W-:Y:S04]  /*18af0*/  STL.64 [R1+0x818], R14 ;  /* 0x0008180e01007387 */ /* 0x0007e80000100a00 */
[----:B------:R3:W-:Y:S01]  /*18b00*/  LDGSTS.E [R252+-0x58a00], [R14.64], P1 ;  /* 0xa76000000efc7fae */ /* 0x0007e20008921848 */
[----:B-1----:R-:W-:-:S05]  /*18b10*/  IMAD.WIDE R16, R111, 0x4, R238 ;  /* 0x000000046f107825 */ /* 0x002fca00078e02ee */
[----:B------:R1:W-:Y:S04]  /*18b20*/  LDGSTS.E [R251+-0x58600], [R16.64], P2 ;  /* 0xa7a0000010fb7fae */ /* 0x0003e80009121848 */
[----:B---3--:R-:W3:Y:S04]  /*18b30*/  LDL.LU.64 R14, [R1+0x1c8] ;  /* 0x0001c800010e7983 */ /* 0x008ee80000300a00 */
[----:B------:R1:W-:Y:S04]  /*18b40*/  STL.64 [R1+0x828], R16 ;  /* 0x0008281001007387 */ /* 0x0003e80000100a00 */
[----:B------:R-:W3:Y:S01]  /*18b50*/  LDL.LU.64 R64, [R1+0x1c0] ;  /* 0x0001c00001407983 */ /* 0x000ee20000300a00 */
[----:B--2---:R-:W-:-:S03]  /*18b60*/  SHF.R.U32.HI R142, RZ, 0x6, R143 ;  /* 0x00000006ff8e7819 */ /* 0x004fc6000001168f */
[----:B------:R-:W2:Y:S01]  /*18b70*/  LDL.LU.64 R238, [R1+0x1a8] ;  /* 0x0001a80001ee7983 */ /* 0x000ea20000300a00 */
[----:B------:R-:W-:Y:S02]  /*18b80*/  SHF.R.U32.HI R252, RZ, 0x6, R167 ;  /* 0x00000006fffc7819 */ /* 0x000fe400000116a7 */
[----:B------:R-:W-:Y:S01]  /*18b90*/  SHF.R.U32.HI R143, RZ, 0x6, R143 ;  /* 0x00000006ff8f7819 */ /* 0x000fe2000001168f */
[----:B------:R-:W2:Y:S01]  /*18ba0*/  LDL.LU.64 R40, [R1+0x1a0] ;  /* 0x0001a00001287983 */ /* 0x000ea20000300a00 */
[----:B------:R-:W-:Y:S02]  /*18bb0*/  SGXT.U32 R252, R252, 0x1 ;  /* 0x00000001fcfc781a */ /* 0x000fe40000000000 */
[----:B------:R-:W-:Y:S01]  /*18bc0*/  SGXT.U32 R142, R142, 0x1 ;  /* 0x000000018e8e781a */ /* 0x000fe20000000000 */
[----:B------:R-:W2:Y:S01]  /*18bd0*/  LDL.LU.64 R24, [R1+0x188] ;  /* 0x0001880001187983 */ /* 0x000ea20000300a00 */
[----:B------:R-:W-:Y:S02]  /*18be0*/  SGXT.U32 R143, R143, 0x1 ;  /* 0x000000018f8f781a */ /* 0x000fe40000000000 */
[----:B------:R-:W-:Y:S01]  /*18bf0*/  ISETP.GE.AND P3, PT, R252, UR6, PT ;  /* 0x00000006fc007c0c */ /* 0x000fe2000bf66270 */
[----:B-1----:R-:W2:Y:S01]  /*18c00*/  LDL.LU.64 R16, [R1+0x180] ;  /* 0x0001800001107983 */ /* 0x002ea20000300a00 */
[----:B------:R-:W-:-:S02]  /*18c10*/  LOP3.LUT R142, R142, 0x4, RZ, 0xfc, !PT ;  /* 0x000000048e8e7812 */ /* 0x000fc400078efcff */
[----:B------:R-:W-:Y:S02]  /*18c20*/  LOP3.LUT R143, R143, 0x8, RZ, 0xfc, !PT ;  /* 0x000000088f8f7812 */ /* 0x000fe400078efcff */
[----:B------:R-:W-:Y:S02]  /*18c30*/  SEL R0, RZ, 0x4, P3 ;  /* 0x00000004ff007807 */ /* 0x000fe40001800000 */
[----:B------:R-:W-:Y:S02]  /*18c40*/  ISETP.GE.AND P3, PT, R142, UR6, PT ;  /* 0x000000068e007c0c */ /* 0x000fe4000bf66270 */
[----:B------:R-:W-:Y:S02]  /*18c50*/  ISETP.GE.AND P2, PT, R143, UR6, PT ;  /* 0x000000068f007c0c */ /* 0x000fe4000bf46270 */
[----:B------:R-:W2:Y:S01]  /*18c60*/  LDL.LU.64 R142, [R1+0x168] ;  /* 0x00016800018e7983 */ /* 0x000ea20000300a00 */
[----:B------:R-:W-:Y:S01]  /*18c70*/  IMAD.MOV.U32 R251, RZ, RZ, c[0x0][0x18c] ;  /* 0x00006300fffb7624 */ /* 0x000fe200078e00ff */
[----:B------:R-:W-:-:S02]  /*18c80*/  SHF.R.U32.HI R167, RZ, 0x6, R167 ;  /* 0x00000006ffa77819 */ /* 0x000fc400000116a7 */
[----:B------:R-:W-:Y:S01]  /*18c90*/  IADD3 R250, R110, 0x100000, RZ ;  /* 0x001000006efa7810 */ /* 0x000fe20007ffe0ff */
[----:B------:R-:W-:Y:S01]  /*18ca0*/  IMAD.SHL.U32 R251, R251, 0x40, RZ ;  /* 0x00000040fbfb7824 */ /* 0x000fe200078e00ff */
[----:B------:R-:W-:-:S03]  /*18cb0*/  SGXT.U32 R167, R167, 0x1 ;  /* 0x00000001a7a7781a */ /* 0x000fc60000000000 */
[----:B------:R-:W-:-:S04]  /*18cc0*/  IMAD.WIDE R56, R251, 0x4, R56 ;  /* 0x00000004fb387825 */ /* 0x000fc800078e0238 */
[----:B------:R-:W-:-:S04]  /*18cd0*/  IMAD.WIDE R48, R251, 0x4, R48 ;  /* 0x00000004fb307825 */ /* 0x000fc800078e0230 */
[----:B------:R-:W-:-:S04]  /*18ce0*/  IMAD.WIDE R32, R251, 0x4, R32 ;  /* 0x00000004fb207825 */ /* 0x000fc800078e0220 */
[----:B------:R-:W-:-:S04]  /*18cf0*/  IMAD.WIDE R206, R251, 0x4, R206 ;  /* 0x00000004fbce7825 */ /* 0x000fc800078e02ce */
[----:B------:R-:W-:-:S04]  /*18d00*/  IMAD.WIDE R174, R251, 0x4, R174 ;  /* 0x00000004fbae7825 */ /* 0x000fc800078e02ae */
[----:B------:R-:W-:-:S04]  /*18d10*/  IMAD.WIDE R8, R251, 0x4, R8 ;  /* 0x00000004fb087825 */ /* 0x000fc800078e0208 */
[----:B----4-:R-:W-:Y:S02]  /*18d20*/  IMAD.WIDE R134, R111, 0x4, R134 ;  /* 0x000000046f867825 */ /* 0x010fe400078e0286 */
[----:B------:R-:W4:Y:S04]  /*18d30*/  LDL.LU.64 R110, [R1+0x148] ;  /* 0x00014800016e7983 */ /* 0x000f280000300a00 */
[----:B------:R-:W4:Y:S04]  /*18d40*/  LDL.LU.64 R70, [R1+0x140] ;  /* 0x0001400001467983 */ /* 0x000f280000300a00 */
[----:B------:R1:W-:Y:S04]  /*18d50*/  STL.64 [R1+0x830], R134 ;  /* 0x0008308601007387 */ /* 0x0003e80000100a00 */
[----:B------:R1:W-:Y:S01]  /*18d60*/  LDGSTS.E [R250+-0x58200], [R134.64], P5 ;  /* 0xa7e0000086fa7fae */ /* 0x0003e2000a921848 */
[----:B------:R-:W-:-:S03]  /*18d70*/  IMAD.WIDE R6, R251, 0x4, R6 ;  /* 0x00000004fb067825 */ /* 0x000fc600078e0206 */
[----:B------:R-:W0:Y:S01]  /*18d80*/  LDGDEPBAR ;  /* 0x00000000000079af */ /* 0x000e220000000000 */
[----:B-1----:R-:W-:-:S03]  /*18d90*/  LOP3.LUT R250, R167, 0xc, RZ, 0xfc, !PT ;  /* 0x0000000ca7fa7812 */ /* 0x002fc600078efcff */
[----:B------:R-:W4:Y:S04]  /*18da0*/  LDL.LU.64 R134, [R1+0x128] ;  /* 0x0001280001867983 */ /* 0x000f280000300a00 */
[----:B------:R-:W4:Y:S01]  /*18db0*/  LDL.LU.64 R166, [R1+0x120] ;  /* 0x0001200001a67983 */ /* 0x000f220000300a00 */
[----:B---3--:R-:W-:-:S05]  /*18dc0*/  IMAD.WIDE R14, R251, 0x4, R14 ;  /* 0x00000004fb0e7825 */ /* 0x008fca00078e020e */
[----:B------:R1:W-:Y:S01]  /*18dd0*/  STL.64 [R1+0x820], R14 ;  /* 0x0008200e01007387 */ /* 0x0003e20000100a00 */
[----:B------:R-:W-:-:S04]  /*18de0*/  IMAD.WIDE R64, R251, 0x4, R64 ;  /* 0x00000004fb407825 */ /* 0x000fc800078e0240 */
[C---:B--2---:R-:W-:Y:S01]  /*18df0*/  IMAD.WIDE R238, R251.reuse, 0x4, R238 ;  /* 0x00000004fbee7825 */ /* 0x044fe200078e02ee */
[----:B-1----:R-:W2:Y:S03]  /*18e00*/  LDL.LU.64 R14, [R1+0x108] ;  /* 0x00010800010e7983 */ /* 0x002ea60000300a00 */
[C---:B------:R-:W-:Y:S01]  /*18e10*/  IMAD.WIDE R40, R251.reuse, 0x4, R40 ;  /* 0x00000004fb287825 */ /* 0x040fe200078e0228 */
[----:B------:R1:W-:Y:S03]  /*18e20*/  STL.64 [R1+0x810], R64 ;  /* 0x0008104001007387 */ /* 0x0003e60000100a00 */
[C---:B------:R-:W-:Y:S01]  /*18e30*/  IMAD.WIDE R24, R251.reuse, 0x4, R24 ;  /* 0x00000004fb187825 */ /* 0x040fe200078e0218 */
[----:B-1----:R-:W3:Y:S04]  /*18e40*/  LDL.LU.64 R64, [R1+0x19a0] ;  /* 0x0019a00001407983 */ /* 0x002ee80000300a00 */
[----:B------:R1:W-:Y:S01]  /*18e50*/  STL.64 [R1+0x7f8], R56 ;  /* 0x0007f83801007387 */ /* 0x0003e20000100a00 */
[----:B------:R-:W-:-:S03]  /*18e60*/  IMAD.WIDE R16, R251, 0x4, R16 ;  /* 0x00000004fb107825 */ /* 0x000fc600078e0210 */
[----:B-1----:R-:W3:Y:S04]  /*18e70*/  LDL.LU.64 R56, [R1+0x1998] ;  /* 0x0019980001387983 */ /* 0x002ee80000300a00 */
[----:B------:R1:W-:Y:S04]  /*18e80*/  STL.64 [R1+0x7e8], R48 ;  /* 0x0007e83001007387 */ /* 0x0003e80000100a00 */
[----:B-1----:R-:W3:Y:S04]  /*18e90*/  LDL.LU.64 R48, [R1+0x1990] ;  /* 0x0019900001307983 */ /* 0x002ee80000300a00 */
[----:B------:R1:W-:Y:S01]  /*18ea0*/  STL.64 [R1+0x7d0], R238 ;  /* 0x0007d0ee01007387 */ /* 0x0003e20000100a00 */
[----:B------:R-:W-:-:S03]  /*18eb0*/  IMAD.WIDE R142, R251, 0x4, R142 ;  /* 0x00000004fb8e7825 */ /* 0x000fc600078e028e */
[----:B-1----:R-:W3:Y:S04]  /*18ec0*/  LDL.LU.64 R238, [R1+0xe8] ;  /* 0x0000e80001ee7983 */ /* 0x002ee80000300a00 */
[----:B------:R1:W-:Y:S04]  /*18ed0*/  STL.64 [R1+0x7c0], R40 ;  /* 0x0007c02801007387 */ /* 0x0003e80000100a00 */
        /* <DEDUP_REMOVED lines=14> */
[----:B-1----:R-:W3:Y:S01]  /*18fc0*/  LDL.LU.64 R142, [R1+0x1960] ;  /* 0x00196000018e7983 */ /* 0x002ee20000300a00 */
[----:B------:R-:W-:-:S04]  /*18fd0*/  IMAD.WIDE R38, R251, 0x4, R38 ;  /* 0x00000004fb267825 */ /* 0x000fc800078e0226 */
[----:B----4-:R-:W-:-:S04]  /*18fe0*/  IMAD.WIDE R110, R251, 0x4, R110 ;  /* 0x00000004fb6e7825 */ /* 0x010fc800078e026e */
[----:B------:R-:W-:-:S04]  /*18ff0*/  IMAD.WIDE R70, R251, 0x4, R70 ;  /* 0x00000004fb467825 */ /* 0x000fc800078e0246 */
[----:B------:R-:W-:-:S04]  /*19000*/  IMAD.WIDE R102, R251, 0x4, R102 ;  /* 0x00000004fb667825 */ /* 0x000fc800078e0266 */
[----:B------:R-:W-:-:S04]  /*19010*/  IMAD.WIDE R78, R251, 0x4, R78 ;  /* 0x00000004fb4e7825 */ /* 0x000fc800078e024e */
[----:B------:R-:W-:-:S04]  /*19020*/  IMAD.WIDE R134, R251, 0x4, R134 ;  /* 0x00000004fb867825 */ /* 0x000fc800078e0286 */
[----:B------:R-:W-:-:S04]  /*19030*/  IMAD.WIDE R166, R251, 0x4, R166 ;  /* 0x00000004fba67825 */ /* 0x000fc800078e02a6 */
[----:B------:R-:W-:-:S04]  /*19040*/  IMAD.WIDE R46, R251, 0x4, R46 ;  /* 0x00000004fb2e7825 */ /* 0x000fc800078e022e */
[----:B------:R-:W-:-:S04]  /*19050*/  IMAD.WIDE R198, R251, 0x4, R198 ;  /* 0x00000004fbc67825 */ /* 0x000fc800078e02c6 */
[----:B--2---:R-:W-:-:S04]  /*19060*/  IMAD.WIDE R14, R251, 0x4, R14 ;  /* 0x00000004fb0e7825 */ /* 0x004fc800078e020e */
[----:B---3--:R-:W-:-:S05]  /*19070*/  IMAD.WIDE R142, R251, 0x4, R142 ;  /* 0x00000004fb8e7825 */ /* 0x008fca00078e028e */
[----:B------:R1:W-:Y:S04]  /*19080*/  STL.64 [R1+0x720], R142 ;  /* 0x0007208e01007387 */ /* 0x0003e80000100a00 */
[----:B-1----:R-:W2:Y:S04]  /*19090*/  LDL.LU.64 R142, [R1+0x88] ;  /* 0x00008800018e7983 */ /* 0x002ea80000300a00 */
[----:B------:R1:W-:Y:S04]  /*190a0*/  STL.64 [R1+0x708], R6 ;  /* 0x0007080601007387 */ /* 0x0003e80000100a00 */
[----:B-1----:R-:W3:Y:S04]  /*190b0*/  LDL.LU.64 R6, [R1+0x1958] ;  /* 0x0019580001067983 */ /* 0x002ee80000300a00 */
[----:B------:R1:W-:Y:S04]  /*190c0*/  STL.64 [R1+0x6f8], R38 ;  /* 0x0006f82601007387 */ /* 0x0003e80000100a00 */
[----:B-1----:R-:W4:Y:S04]  /*190d0*/  LDL.LU.64 R38, [R1+0x1950] ;  /* 0x0019500001267983 */ /* 0x002f280000300a00 */
[----:B------:R1:W-:Y:S04]  /*190e0*/  STL.64 [R1+0x6e0], R110 ;  /* 0x0006e06e01007387 */ /* 0x0003e80000100a00 */
[----:B-1----:R-:W2:Y:S04]  /*190f0*/  LDL.LU.64 R110, [R1+0x68] ;  /* 0x00006800016e7983 */ /* 0x002ea80000300a00 */
        /* <DEDUP_REMOVED lines=15> */
[----:B-1----:R-:W2:Y:S01]  /*191f0*/  LDL.LU.64 R14, [R1+0x1920] ;  /* 0x00192000010e7983 */ /* 0x002ea20000300a00 */
[----:B------:R-:W-:-:S04]  /*19200*/  IMAD.WIDE R230, R251, 0x4, R230 ;  /* 0x00000004fbe67825 */ /* 0x000fc800078e02e6 */
[----:B--2---:R-:W-:-:S05]  /*19210*/  IMAD.WIDE R14, R251, 0x4, R14 ;  /* 0x00000004fb0e7825 */ /* 0x004fca00078e020e */
[----:B------:R1:W-:Y:S04]  /*19220*/  STL.64 [R1+0x668], R14 ;  /* 0x0006680e01007387 */ /* 0x0003e80000100a00 */
[----:B-1----:R-:W2:Y:S04]  /*19230*/  LDL.LU.64 R14, [R1+0x8] ;  /* 0x00000800010e7983 */ /* 0x002ea80000300a00 */
[----:B------:R1:W-:Y:S04]  /*19240*/  STL.64 [R1+0x660], R230 ;  /* 0x000660e601007387 */ /* 0x0003e80000100a00 */
[----:B-1----:R-:W2:Y:S01]  /*19250*/  LDL.LU.64 R230, [R1+0x1918] ;  /* 0x0019180001e67983 */ /* 0x002ea20000300a00 */
[----:B------:R-:W-:-:S04]  /*19260*/  IMAD.WIDE R246, R251, 0x4, R246 ;  /* 0x00000004fbf67825 */ /* 0x000fc800078e02f6 */
[C---:B------:R-:W-:Y:S01]  /*19270*/  IMAD.WIDE R238, R251.reuse, 0x4, R238 ;  /* 0x00000004fbee7825 */ /* 0x040fe200078e02ee */
[----:B------:R1:W-:Y:S03]  /*19280*/  STL.64 [R1+0x658], R246 ;  /* 0x000658f601007387 */ /* 0x0003e60000100a00 */
[----:B------:R-:W-:-:S04]  /*19290*/  IMAD.WIDE R222, R251, 0x4, R222 ;  /* 0x00000004fbde7825 */ /* 0x000fc800078e02de */
[C---:B------:R-:W-:Y:S01]  /*192a0*/  IMAD.WIDE R214, R251.reuse, 0x4, R214 ;  /* 0x00000004fbd67825 */ /* 0x040fe200078e02d6 */
[----:B-1----:R-:W2:Y:S03]  /*192b0*/  LDL.LU.64 R246, [R1+0x1910] ;  /* 0x0019100001f67983 */ /* 0x002ea60000300a00 */
[C---:B------:R-:W-:Y:S01]  /*192c0*/  IMAD.WIDE R206, R251.reuse, 0x4, R206 ;  /* 0x00000004fbce7825 */ /* 0x040fe200078e02ce */
[----:B------:R1:W-:Y:S03]  /*192d0*/  STL.64 [R1+0x650], R238 ;  /* 0x000650ee01007387 */ /* 0x0003e60000100a00 */
[----:B------:R-:W-:-:S04]  /*192e0*/  IMAD.WIDE R198, R251, 0x4, R198 ;  /* 0x00000004fbc67825 */ /* 0x000fc800078e02c6 */
[C---:B------:R-:W-:Y:S01]  /*192f0*/  IMAD.WIDE R190, R251.reuse, 0x4, R190 ;  /* 0x00000004fbbe7825 */ /* 0x040fe200078e02be */
[----:B-1----:R-:W2:Y:S03]  /*19300*/  LDL.LU.64 R238, [R1+0x1908] ;  /* 0x0019080001ee7983 */ /* 0x002ea60000300a00 */
[----:B------:R-:W-:-:S04]  /*19310*/  IMAD.WIDE R182, R251, 0x4, R182 ;  /* 0x00000004fbb67825 */ /* 0x000fc800078e02b6 */
        /* <DEDUP_REMOVED lines=17> */
[----:B----4-:R-:W-:-:S04]  /*19430*/  IMAD.WIDE R38, R251, 0x4, R38 ;  /* 0x00000004fb267825 */ /* 0x010fc800078e0226 */
[----:B------:R-:W-:-:S04]  /*19440*/  IMAD.WIDE R30, R251, 0x4, R30 ;  /* 0x00000004fb1e7825 */ /* 0x000fc800078e021e */
[----:B------:R-:W-:-:S04]  /*19450*/  IMAD.WIDE R22, R251, 0x4, R22 ;  /* 0x00000004fb167825 */ /* 0x000fc800078e0216 */
[----:B---3--:R-:W-:-:S04]  /*19460*/  IMAD.WIDE R6, R251, 0x4, R6 ;  /* 0x00000004fb067825 */ /* 0x008fc800078e0206 */
[----:B--2---:R-:W-:-:S05]  /*19470*/  IMAD.WIDE R230, R251, 0x4, R230 ;  /* 0x00000004fbe67825 */ /* 0x004fca00078e02e6 */
        /* <DEDUP_REMOVED lines=38> */
[----:B------:R1:W-:Y:S01]  /*196e0*/  STL.64 [R1+0x5b0], R78 ;  /* 0x0005b04e01007387 */ /* 0x0003e20000100a00 */
[----:B------:R-:W-:-:S03]  /*196f0*/  IMAD.WIDE R14, R251, 0x4, R14 ;  /* 0x00000004fb0e7825 */ /* 0x000fc600078e020e */
        /* <DEDUP_REMOVED lines=20> */
[C---:B------:R-:W-:Y:S01]  /*19840*/  IMAD.WIDE R4, R251.reuse, 0x4, R4 ;  /* 0x00000004fb047825 */ /* 0x040fe200078e0204 */
[----:B------:R-:W-:Y:S04]  /*19850*/  STL.64 [R1+0x560], R248 ;  /* 0x000560f801007387 */ /* 0x000fe80000100a00 */
[----:B------:R1:W-:Y:S02]  /*19860*/  STL.64 [R1+0x558], R4 ;  /* 0x0005580401007387 */ /* 0x0003e40000100a00 */
[----:B-1----:R-:W-:-:S04]  /*19870*/  IMAD.WIDE R4, R251, 0x4, R10 ;  /* 0x00000004fb047825 */ /* 0x002fc800078e020a */
[----:B--2---:R-:W-:-:S04]  /*19880*/  IMAD.WIDE R248, R251, 0x4, R6 ;  /* 0x00000004fbf87825 */ /* 0x004fc800078e0206 */
[C---:B------:R-:W-:Y:S01]  /*19890*/  IMAD.WIDE R6, R251.reuse, 0x4, R8 ;  /* 0x00000004fb067825 */ /* 0x040fe200078e0208 */
[----:B------:R-:W-:Y:S03]  /*198a0*/  STL.64 [R1+0x550], R248 ;  /* 0x000550f801007387 */ /* 0x000fe60000100a00 */
[C---:B------:R-:W-:Y:S01]  /*198b0*/  IMAD.WIDE R8, R251.reuse, 0x4, R12 ;  /* 0x00000004fb087825 */ /* 0x040fe200078e020c */
[----:B------:R1:W-:Y:S04]  /*198c0*/  STL.64 [R1+0x548], R6 ;  /* 0x0005480601007387 */ /* 0x0003e80000100a00 */
[----:B------:R2:W-:Y:S04]  /*198d0*/  STL.64 [R1+0x540], R4 ;  /* 0x0005400401007387 */ /* 0x0005e80000100a00 */
[----:B------:R3:W-:Y:S01]  /*198e0*/  STL.64 [R1+0x538], R8 ;  /* 0x0005380801007387 */ /* 0x0007e20000100a00 */
[----:B-1----:R-:W-:-:S04]  /*198f0*/  IMAD.WIDE R6, R251, 0x4, R14 ;  /* 0x00000004fb067825 */ /* 0x002fc800078e020e */
[C---:B--2---:R-:W-:Y:S01]  /*19900*/  IMAD.WIDE R4, R251.reuse, 0x4, R16 ;  /* 0x00000004fb047825 */ /* 0x044fe200078e0210 */
[----:B------:R1:W-:Y:S03]  /*19910*/  STL.64 [R1+0x530], R6 ;  /* 0x0005300601007387 */ /* 0x0003e60000100a00 */
[C---:B---3--:R-:W-:Y:S01]  /*19920*/  IMAD.WIDE R8, R251.reuse, 0x4, R18 ;  /* 0x00000004fb087825 */ /* 0x048fe200078e0212 */
        /* <DEDUP_REMOVED lines=115> */
[----:B------:R-:W-:Y:S01]  /*1a060*/  STL.64 [R1+0x28], R8 ;  /* 0x0000280801007387 */ /* 0x000fe20000100a00 */
[----:B-1----:R-:W-:-:S03]  /*1a070*/  IMAD.WIDE R6, R251, 0x4, R134 ;  /* 0x00000004fb067825 */ /* 0x002fc600078e0286 */
[----:B------:R-:W3:Y:S01]  /*1a080*/  LDL.LU.64 R58, [R1+0x1d0] ;  /* 0x0001d000013a7983 */ /* 0x000ee20000300a00 */
[----:B--2---:R-:W-:-:S03]  /*1a090*/  IMAD.WIDE R4, R251, 0x4, R136 ;  /* 0x00000004fb047825 */ /* 0x004fc600078e0288 */
[----:B------:R1:W-:Y:S04]  /*1a0a0*/  STL.64 [R1+0x18], R6 ;  /* 0x0000180601007387 */ /* 0x0003e80000100a00 */
[----:B------:R-:W2:Y:S04]  /*1a0b0*/  LDL.LU.64 R54, [R1+0x1d8] ;  /* 0x0001d80001367983 */ /* 0x000ea80000300a00 */
[----:B------:R1:W-:Y:S04]  /*1a0c0*/  STL.64 [R1+0x8], R4 ;  /* 0x0000080401007387 */ /* 0x0003e80000100a00 */
        /* <DEDUP_REMOVED lines=9> */
[----:B------:R-:W3:Y:S04]  /*1a160*/  LDL.LU.64 R10, [R1+0x228] ;  /* 0x00022800010a7983 */ /* 0x000ee80000300a00 */
[----:B-1----:R-:W4:Y:S01]  /*1a170*/  LDL.LU.64 R6, [R1+0x230] ;  /* 0x0002300001067983 */ /* 0x002f220000300a00 */
[----:B------:R-:W-:-:S03]  /*1a180*/  IMAD.WIDE R248, R251, 0x4, R138 ;  /* 0x00000004fbf87825 */ /* 0x000fc600078e028a */
[----:B------:R-:W4:Y:S01]  /*1a190*/  LDL.LU.64 R18, [R1+0x238] ;  /* 0x0002380001127983 */ /* 0x000f220000300a00 */
[----:B------:R-:W-:-:S04]  /*1a1a0*/  IMAD.WIDE R140, R251, 0x4, R140 ;  /* 0x00000004fb8c7825 */ /* 0x000fc800078e028c */
[C---:B------:R-:W-:Y:S01]  /*1a1b0*/  IMAD.WIDE R142, R251.reuse, 0x4, R142 ;  /* 0x00000004fb8e7825 */ /* 0x040fe200078e028e */
[----:B------:R-:W-:Y:S03]  /*1a1c0*/  STL.64 [R1+0x1718], R248 ;  /* 0x001718f801007387 */ /* 0x000fe60000100a00 */
[C---:B------:R-:W-:Y:S01]  /*1a1d0*/  IMAD.WIDE R144, R251.reuse, 0x4, R144 ;  /* 0x00000004fb907825 */ /* 0x040fe200078e0290 */
[----:B------:R1:W-:Y:S03]  /*1a1e0*/  STL.64 [R1+0x1708], R140 ;  /* 0x0017088c01007387 */ /* 0x0003e60000100a00 */
[C---:B------:R-:W-:Y:S01]  /*1a1f0*/  IMAD.WIDE R146, R251.reuse, 0x4, R146 ;  /* 0x00000004fb927825 */ /* 0x040fe200078e0292 */
[----:B------:R-:W-:Y:S03]  /*1a200*/  STL.64 [R1+0x1728], R142 ;  /* 0x0017288e01007387 */ /* 0x000fe60000100a00 */
        /* <DEDUP_REMOVED lines=59> */
[----:B------:R-:W-:Y:S04]  /*1a5c0*/  STL.64 [R1+0x1808], R48 ;  /* 0x0018083001007387 */ /* 0x000fe80000100a00 */
[----:B------:R-:W-:Y:S04]  /*1a5d0*/  STL.64 [R1+0x1810], R52 ;  /* 0x0018103401007387 */ /* 0x000fe80000100a00 */
[----:B------:R-:W-:Y:S01]  /*1a5e0*/  STL.64 [R1+0x1818], R56 ;  /* 0x0018183801007387 */ /* 0x000fe20000100a00 */
[----:B--2---:R-:W-:-:S03]  /*1a5f0*/  IMAD.WIDE R106, R251, 0x4, R14 ;  /* 0x00000004fb6a7825 */ /* 0x004fc600078e020e */
[----:B------:R-:W2:Y:S01]  /*1a600*/  LDL.LU.64 R14, [R1+0x240] ;  /* 0x00024000010e7983 */ /* 0x000ea20000300a00 */
[----:B---3--:R-:W-:-:S03]  /*1a610*/  IMAD.WIDE R108, R251, 0x4, R10 ;  /* 0x00000004fb6c7825 */ /* 0x008fc600078e020a */
[----:B------:R-:W3:Y:S01]  /*1a620*/  LDL.LU.64 R10, [R1+0x248] ;  /* 0x00024800010a7983 */ /* 0x000ee20000300a00 */
[----:B----4-:R-:W-:-:S03]  /*1a630*/  IMAD.WIDE R114, R251, 0x4, R6 ;  /* 0x00000004fb727825 */ /* 0x010fc600078e0206 */
[----:B------:R-:W4:Y:S04]  /*1a640*/  LDL.LU.64 R122, [R1+0x250] ;  /* 0x00025000017a7983 */ /* 0x000f280000300a00 */
        /* <DEDUP_REMOVED lines=9> */
[----:B------:R-:W4:Y:S01]  /*1a6e0*/  LDL.LU.64 R78, [R1+0x2a0] ;  /* 0x0002a000014e7983 */ /* 0x000f220000300a00 */
[----:B------:R-:W-:-:S03]  /*1a6f0*/  IMAD.WIDE R86, R251, 0x4, R58 ;  /* 0x00000004fb567825 */ /* 0x000fc600078e023a */
        /* <DEDUP_REMOVED lines=20> */
[----:B------:R-:W4:Y:S04]  /*1a840*/  LDL.LU.64 R34, [R1+0x2f8] ;  /* 0x0002f80001227983 */ /* 0x000f280000300a00 */
[----:B------:R-:W4:Y:S04]  /*1a850*/  LDL.LU.64 R30, [R1+0x300] ;  /* 0x00030000011e7983 */ /* 0x000f280000300a00 */
[----:B------:R-:W4:Y:S04]  /*1a860*/  LDL.LU.64 R26, [R1+0x308] ;  /* 0x00030800011a7983 */ /* 0x000f280000300a00 */
[----:B------:R-:W4:Y:S04]  /*1a870*/  LDL.LU.64 R22, [R1+0x310] ;  /* 0x0003100001167983 */ /* 0x000f280000300a00 */
[----:B------:R-:W4:Y:S01]  /*1a880*/  LDL.LU.64 R18, [R1+0x318] ;  /* 0x0003180001127983 */ /* 0x000f220000300a00 */
[----:B--2---:R-:W-:-:S03]  /*1a890*/  IMAD.WIDE R118, R251, 0x4, R14 ;  /* 0x00000004fb767825 */ /* 0x004fc600078e020e */
[----:B------:R-:W2:Y:S01]  /*1a8a0*/  LDL.LU.64 R14, [R1+0x320] ;  /* 0x00032000010e7983 */ /* 0x000ea20000300a00 */
[----:B---3--:R-:W-:-:S03]  /*1a8b0*/  IMAD.WIDE R120, R251, 0x4, R10 ;  /* 0x00000004fb787825 */ /* 0x008fc600078e020a */
[----:B------:R-:W3:Y:S01]  /*1a8c0*/  LDL.LU.64 R10, [R1+0x328] ;  /* 0x00032800010a7983 */ /* 0x000ee20000300a00 */
[----:B----4-:R-:W-:-:S03]  /*1a8d0*/  IMAD.WIDE R124, R251, 0x4, R6 ;  /* 0x00000004fb7c7825 */ /* 0x010fc600078e0206 */
[----:B------:R-:W4:Y:S04]  /*1a8e0*/  LDL.LU.64 R6, [R1+0x330] ;  /* 0x0003300001067983 */ /* 0x000f280000300a00 */
[----:B-1----:R-:W2:Y:S04]  /*1a8f0*/  LDL.LU.64 R140, [R1+0x338] ;  /* 0x00033800018c7983 */ /* 0x002ea80000300a00 */
[----:B------:R-:W3:Y:S04]  /*1a900*/  LDL.LU.64 R146, [R1+0x340] ;  /* 0x0003400001927983 */ /* 0x000ee80000300a00 */
        /* <DEDUP_REMOVED lines=33> */
[----:B------:R-:W4:Y:S01]  /*1ab20*/  LDL.64 R142, [R1+0x820] ;  /* 0x00082000018e7983 */ /* 0x000f220000100a00 */
        /* <DEDUP_REMOVED lines=12> */
[C---:B------:R-:W-:Y:S01]  /*1abf0*/  IMAD.WIDE R4, R251.reuse, 0x4, R150 ;  /* 0x00000004fb047825 */ /* 0x040fe200078e0296 */
[----:B------:R-:W-:Y:S03]  /*1ac00*/  STL.64 [R1], R8 ;  /* 0x0000000801007387 */ /* 0x000fe60000100a00 */
[C---:B------:R-:W-:Y:S01]  /*1ac10*/  IMAD.WIDE R144, R251.reuse, 0x4, R144 ;  /* 0x00000004fb907825 */ /* 0x040fe200078e0290 */
[----:B------:R3:W-:Y:S03]  /*1ac20*/  STL.64 [R1+0x20], R4 ;  /* 0x0000200401007387 */ /* 0x0007e60000100a00 */
[C---:B------:R-:W-:Y:S01]  /*1ac30*/  IMAD.WIDE R248, R251.reuse, 0x4, R248 ;  /* 0x00000004fbf87825 */ /* 0x040fe200078e02f8 */
[----:B------:R-:W-:Y:S04]  /*1ac40*/  STL.64 [R1+0x10], R148 ;  /* 0x0000109401007387 */ /* 0x000fe80000100a00 */
[----:B------:R-:W-:Y:S04]  /*1ac50*/  STL.64 [R1+0x30], R144 ;  /* 0x0000309001007387 */ /* 0x000fe80000100a00 */
[----:B------:R-:W-:Y:S01]  /*1ac60*/  STL.64 [R1+0x40], R248 ;  /* 0x000040f801007387 */ /* 0x000fe20000100a00 */
        /* <DEDUP_REMOVED lines=14> */
[----:B---3--:R-:W-:-:S05]  /*1ad50*/  IMAD.WIDE R4, R251, 0x4, R146 ;  /* 0x00000004fb047825 */ /* 0x008fca00078e0292 */
[----:B------:R1:W-:Y:S04]  /*1ad60*/  STL.64 [R1+0x60], R4 ;  /* 0x0000600401007387 */ /* 0x0003e80000100a00 */
[----:B------:R-:W3:Y:S04]  /*1ad70*/  LDL.64 R56, [R1+0x7d0] ;  /* 0x0007d00001387983 */ /* 0x000ee80000100a00 */
        /* <DEDUP_REMOVED lines=12> */
[----:B-1----:R-:W3:Y:S04]  /*1ae40*/  LDL.64 R4, [R1+0x570] ;  /* 0x0005700001047983 */ /* 0x002ee80000100a00 */
        /* <DEDUP_REMOVED lines=15> */
[----:B----4-:R1:W-:Y:S04]  /*1af40*/  LDGSTS.E [R3+0x20000], [R142.64], P4 ;  /* 0x200000008e037fae */ /* 0x0103e8000a121848 */
[----:B------:R-:W4:Y:S04]  /*1af50*/  LDL.64 R146, [R1+0x58] ;  /* 0x0000580001927983 */ /* 0x000f280000100a00 */
[----:B-1----:R-:W4:Y:S01]  /*1af60*/  LDL.64 R142, [R1+0x18] ;  /* 0x00001800018e7983 */ /* 0x002f220000100a00 */
[----:B--2---:R-:W-:-:S05]  /*1af70*/  IMAD.WIDE R140, R251, 0x4, R140 ;  /* 0x00000004fb8c7825 */ /* 0x004fca00078e028c */
[----:B------:R-:W-:Y:S04]  /*1af80*/  STL.64 [R1+0x50], R140 ;  /* 0x0000508c01007387 */ /* 0x000fe80000100a00 */
[----:B---3--:R1:W-:Y:S04]  /*1af90*/  LDGSTS.E [R3+0x20800], [R56.64], P4 ;  /* 0x2080000038037fae */ /* 0x0083e8000a121848 */
[----:B------:R2:W-:Y:S04]  /*1afa0*/  LDGSTS.E [R3+0x21000], [R52.64], P4 ;  /* 0x2100000034037fae */ /* 0x0005e8000a121848 */
[----:B------:R3:W-:Y:S04]  /*1afb0*/  LDGSTS.E [R3+0x21800], [R48.64], P4 ;  /* 0x2180000030037fae */ /* 0x0007e8000a121848 */
[----:B-1----:R-:W4:Y:S04]  /*1afc0*/  LDL.LU.64 R56, [R1+0x1818] ;  /* 0x0018180001387983 */ /* 0x002f280000300a00 */
[----:B--2---:R-:W2:Y:S04]  /*1afd0*/  LDL.LU.64 R52, [R1+0x1810] ;  /* 0x0018100001347983 */ /* 0x004ea80000300a00 */
[----:B---3--:R-:W3:Y:S04]  /*1afe0*/  LDL.LU.64 R48, [R1+0x1808] ;  /* 0x0018080001307983 */ /* 0x008ee80000300a00 */
[----:B------:R1:W-:Y:S04]  /*1aff0*/  LDGSTS.E [R3+0x22000], [R44.64], P4 ;  /* 0x220000002c037fae */ /* 0x0003e8000a121848 */
[----:B------:R1:W-:Y:S04]  /*1b000*/  LDGSTS.E [R3+0x22800], [R40.64], P4 ;  /* 0x2280000028037fae */ /* 0x0003e8000a121848 */
[----:B------:R1:W-:Y:S04]  /*1b010*/  LDGSTS.E [R3+0x23000], [R36.64], P4 ;  /* 0x2300000024037fae */ /* 0x0003e8000a121848 */
[----:B-1----:R-:W2:Y:S04]  /*1b020*/  LDL.LU.64 R44, [R1+0x1800] ;  /* 0x00180000012c7983 */ /* 0x002ea80000300a00 */
[----:B------:R-:W2:Y:S04]  /*1b030*/  LDL.LU.64 R40, [R1+0x17f8] ;  /* 0x0017f80001287983 */ /* 0x000ea80000300a00 */
[----:B------:R-:W2:Y:S04]  /*1b040*/  LDL.LU.64 R36, [R1+0x17f0] ;  /* 0x0017f00001247983 */ /* 0x000ea80000300a00 */
        /* <DEDUP_REMOVED lines=44> */
[----:B----4-:R4:W-:Y:S04]  /*1b310*/  LDGSTS.E [R3+0x2f000], [R146.64], P4 ;  /* 0x2f00000092037fae */ /* 0x0109e8000a121848 */
[----:B-1----:R-:W2:Y:S04]  /*1b320*/  LDL.LU.64 R152, [R1+0x1740] ;  /* 0x0017400001987983 */ /* 0x002ea80000300a00 */
[----:B------:R-:W2:Y:S04]  /*1b330*/  LDL.LU.64 R150, [R1+0x1738] ;  /* 0x0017380001967983 */ /* 0x000ea80000300a00 */
[----:B----4-:R-:W4:Y:S04]  /*1b340*/  LDL.LU.64 R146, [R1+0x1730] ;  /* 0x0017300001927983 */ /* 0x010f280000300a00 */
[----:B------:R1:W-:Y:S04]  /*1b350*/  LDGSTS.E [R3+0x2f800], [R142.64], P4 ;  /* 0x2f8000008e037fae */ /* 0x0003e8000a121848 */
[----:B-1----:R-:W2:Y:S01]  /*1b360*/  LDL.LU.64 R142, [R1+0x1728] ;  /* 0x00172800018e7983 */ /* 0x002ea20000300a00 */
        /* <DEDUP_REMOVED lines=11> */
[----:B------:R-:W-:Y:S01]  /*1b420*/  IMAD.WIDE R112, R251, 0x4, R112 ;  /* 0x00000004fb707825 */ /* 0x000fe200078e0270 */
[----:B--2---:R1:W-:Y:S04]  /*1b430*/  LDGSTS.E [R3+0x30000], [R142.64], P4 ;  /* 0x300000008e037fae */ /* 0x0043e8000a121848 */
        /* <DEDUP_REMOVED lines=63> */
[----:B------:R4:W-:Y:S04]  /*1b830*/  LDGSTS.E [R3+0x3f800], [R144.64], P4 ;  /* 0x3f80000090037fae */ /* 0x0009e8000a121848 */
[----:B-1----:R-:W3:Y:S04]  /*1b840*/  LDL.64 R216, [R1+0x770] ;  /* 0x0007700001d87983 */ /* 0x002ee80000100a00 */
[----:B--2---:R-:W2:Y:S04]  /*1b850*/  LDL.64 R112, [R1+0x7c0] ;  /* 0x0007c00001707983 */ /* 0x004ea80000100a00 */
[----:B----4-:R-:W4:Y:S04]  /*1b860*/  LDL.64 R144, [R1+0x810] ;  /* 0x0008100001907983 */ /* 0x010f280000100a00 */
[----:B------:R-:W2:Y:S04]  /*1b870*/  LDL.64 R200, [R1+0x720] ;  /* 0x0007200001c87983 */ /* 0x000ea80000100a00 */
        /* <DEDUP_REMOVED lines=16> */
[----:B------:R-:W3:Y:S01]  /*1b980*/  LDL.64 R158, [R1+0x468] ;  /* 0x00046800019e7983 */ /* 0x000ee20000100a00 */
[----:B------:R-:W-:-:S03]  /*1b990*/  ISETP.GE.AND P5, PT, R250, UR6, PT ;  /* 0x00000006fa007c0c */ /* 0x000fc6000bfa6270 */
[----:B------:R-:W3:Y:S01]  /*1b9a0*/  LDL.LU.64 R150, [R1+0x448] ;  /* 0x0004480001967983 */ /* 0x000ee20000300a00 */
[----:B------:R-:W-:-:S03]  /*1b9b0*/  LOP3.LUT R250, R3, 0x20, RZ, 0x3c, !PT ;  /* 0x0000002003fa7812 */ /* 0x000fc600078e3cff */
[----:B------:R-:W3:Y:S04]  /*1b9c0*/  LDL.LU.64 R208, [R1+0x1c0] ;  /* 0x0001c00001d07983 */ /* 0x000ee80000300a00 */
[----:B------:R-:W3:Y:S04]  /*1b9d0*/  LDL.LU.64 R10, [R1+0x1a0] ;  /* 0x0001a000010a7983 */ /* 0x000ee80000300a00 */
[----:B------:R-:W3:Y:S04]  /*1b9e0*/  LDL.LU.64 R74, [R1+0x168] ;  /* 0x00016800014a7983 */ /* 0x000ee80000300a00 */
[----:B------:R-:W3:Y:S04]  /*1b9f0*/  LDL.LU.64 R108, [R1+0x108] ;  /* 0x00010800016c7983 */ /* 0x000ee80000300a00 */
[----:B------:R-:W3:Y:S04]  /*1ba00*/  LDL.LU.64 R238, [R1+0xc8] ;  /* 0x0000c80001ee7983 */ /* 0x000ee80000300a00 */
[----:B------:R-:W3:Y:S04]  /*1ba10*/  LDL.LU.64 R56, [R1+0x88] ;  /* 0x0000880001387983 */ /* 0x000ee80000300a00 */
[----:B------:R-:W3:Y:S04]  /*1ba20*/  LDL.LU.64 R174, [R1+0x48] ;  /* 0x0000480001ae7983 */ /* 0x000ee80000300a00 */
[----:B------:R-:W3:Y:S04]  /*1ba30*/  LDL.LU.64 R142, [R1+0x8] ;  /* 0x00000800018e7983 */ /* 0x000ee80000300a00 */
[----:B----4-:R1:W-:Y:S04]  /*1ba40*/  LDGSTS.E [R250+0x20200], [R144.64], P4 ;  /* 0x2020000090fa7fae */ /* 0x0103e8000a121848 */
[----:B--2---:R2:W-:Y:S04]  /*1ba50*/  LDGSTS.E [R250+0x20a00], [R112.64], P4 ;  /* 0x20a0000070fa7fae */ /* 0x0045e8000a121848 */
[----:B---3--:R3:W-:Y:S04]  /*1ba60*/  LDGSTS.E [R250+0x21200], [R216.64], P4 ;  /* 0x21200000d8fa7fae */ /* 0x0087e8000a121848 */
[----:B-1----:R-:W4:Y:S04]  /*1ba70*/  LDL.LU.64 R144, [R1+0x1720] ;  /* 0x0017200001907983 */ /* 0x002f280000300a00 */
        /* <DEDUP_REMOVED lines=18> */
[----:B------:R-:W-:Y:S04]  /*1bba0*/  STL.64 [R1+0x1608], R246 ;  /* 0x001608f601007387 */ /* 0x000fe80000100a00 */
[----:B------:R1:W-:Y:S04]  /*1bbb0*/  LDGSTS.E [R250+0x2aa00], [R166.64], P4 ;  /* 0x2aa00000a6fa7fae */ /* 0x0003e8000a121848 */
[----:B------:R-:W-:Y:S04]  /*1bbc0*/  STL.64 [R1+0x15a8], R120 ;  /* 0x0015a87801007387 */ /* 0x000fe80000100a00 */
[----:B------:R1:W-:Y:S04]  /*1bbd0*/  LDGSTS.E [R250+0x2b200], [R158.64], P4 ;  /* 0x2b2000009efa7fae */ /* 0x0003e8000a121848 */
[----:B------:R2:W-:Y:S04]  /*1bbe0*/  LDGSTS.E [R250+0x2ba00], [R150.64], P4 ;  /* 0x2ba0000096fa7fae */ /* 0x0005e8000a121848 */
[----:B------:R2:W-:Y:S04]  /*1bbf0*/  LDGSTS.E [R250+0x2c200], [R208.64], P4 ;  /* 0x2c200000d0fa7fae */ /* 0x0005e8000a121848 */
[----:B-1----:R-:W2:Y:S04]  /*1bc00*/  LDL.64 R158, [R1] ;  /* 0x00000000019e7983 */ /* 0x002ea80000100a00 */
        /* <DEDUP_REMOVED lines=26> */
[----:B----4-:R2:W-:Y:S04]  /*1bdb0*/  LDGSTS.E [R250+0x30200], [R144.64], P4 ;  /* 0x3020000090fa7fae */ /* 0x0105e8000a121848 */
        /* <DEDUP_REMOVED lines=58> */
[----:B--2---:R2:W-:Y:S04]  /*1c160*/  LDGSTS.E [R250+0x3f200], [R158.64], P4 ;  /* 0x3f2000009efa7fae */ /* 0x0045e8000a121848 */
[----:B------:R-:W-:Y:S04]  /*1c170*/  STL.64 [R1+0x16a0], R218 ;  /* 0x0016a0da01007387 */ /* 0x000fe80000100a00 */
[----:B------:R1:W-:Y:S04]  /*1c180*/  LDGSTS.E [R250+0x3fa00], [R248.64], P4 ;  /* 0x3fa00000f8fa7fae */ /* 0x0003e8000a121848 */
[----:B-1----:R-:W4:Y:S04]  /*1c190*/  LDL.LU.64 R248, [R1+0x1718] ;  /* 0x0017180001f87983 */ /* 0x002f280000300a00 */
[----:B------:R-:W4:Y:S04]  /*1c1a0*/  LDL.64 R222, [R1+0x7f8] ;  /* 0x0007f80001de7983 */ /* 0x000f280000100a00 */
[----:B------:R-:W4:Y:S04]  /*1c1b0*/  LDL.64 R72, [R1+0x7a8] ;  /* 0x0007a80001487983 */ /* 0x000f280000100a00 */
[----:B------:R-:W4:Y:S04]  /*1c1c0*/  LDL.64 R24, [R1+0x758] ;  /* 0x0007580001187983 */ /* 0x000f280000100a00 */
[----:B--2---:R-:W2:Y:S04]  /*1c1d0*/  LDL.64 R158, [R1+0x708] ;  /* 0x00070800019e7983 */ /* 0x004ea80000100a00 */
        /* <DEDUP_REMOVED lines=8> */
[----:B---3--:R-:W3:Y:S04]  /*1c260*/  LDL.LU.64 R216, [R1+0x5a0] ;  /* 0x0005a00001d87983 */ /* 0x008ee80000300a00 */
        /* <DEDUP_REMOVED lines=17> */
[----:B------:R-:W3:Y:S01]  /*1c380*/  LDL.LU.64 R166, [R1+0x38] ;  /* 0x0000380001a67983 */ /* 0x000ee20000300a00 */
[----:B------:R-:W-:Y:S01]  /*1c390*/  LOP3.LUT R250, R3, 0x40, RZ, 0x3c, !PT ;  /* 0x0000004003fa7812 */ /* 0x000fe200078e3cff */
        /* <DEDUP_REMOVED lines=21> */
[----:B---3--:R3:W-:Y:S04]  /*1c4f0*/  LDGSTS.E [R250+0x26400], [R216.64], P4 ;  /* 0x26400000d8fa7fae */ /* 0x0087e8000a121848 */
        /* <DEDUP_REMOVED lines=38> */
[----:B------:R1:W-:Y:S04]  /*1c760*/  STL.64 [R1+0x16c0], R54 ;  /* 0x0016c03601007387 */ /* 0x0003e80000100a00 */
[----:B------:R3:W-:Y:S04]  /*1c770*/  LDGSTS.E [R250+0x39c00], [R82.64], P4 ;  /* 0x39c0000052fa7fae */ /* 0x0007e8000a121848 */
[----:B------:R1:W-:Y:S04]  /*1c780*/  STL.64 [R1+0x16b0], R138 ;  /* 0x0016b08a01007387 */ /* 0x0003e80000100a00 */
[----:B------:R3:W-:Y:S04]  /*1c790*/  LDGSTS.E [R250+0x3a400], [R66.64], P4 ;  /* 0x3a40000042fa7fae */ /* 0x0007e8000a121848 */
[----:B------:R1:W-:Y:S04]  /*1c7a0*/  STL.64 [R1+0x16a8], R44 ;  /* 0x0016a82c01007387 */ /* 0x0003e80000100a00 */
        /* <DEDUP_REMOVED lines=21> */
[----:B--2---:R-:W2:Y:S04]  /*1c900*/  LDL.LU.64 R140, [R1+0x1708] ;  /* 0x00170800018c7983 */ /* 0x004ea80000300a00 */
[----:B------:R-:W2:Y:S04]  /*1c910*/  LDL.64 R186, [R1+0x20] ;  /* 0x0000200001ba7983 */ /* 0x000ea80000100a00 */
[----:B------:R-:W2:Y:S04]  /*1c920*/  LDL.64 R22, [R1+0x60] ;  /* 0x0000600001167983 */ /* 0x000ea80000100a00 */
[----:B------:R-:W2:Y:S04]  /*1c930*/  LDL.LU.64 R54, [R1+0x698] ;  /* 0x0006980001367983 */ /* 0x000ea80000300a00 */
[----:B------:R-:W2:Y:S04]  /*1c940*/  LDL.LU.64 R218, [R1+0x6a0] ;  /* 0x0006a00001da7983 */ /* 0x000ea80000300a00 */
[----:B------:R-:W2:Y:S04]  /*1c950*/  LDL.LU.64 R202, [R1+0x6b0] ;  /* 0x0006b00001ca7983 */ /* 0x000ea80000300a00 */
[----:B------:R-:W2:Y:S04]  /*1c960*/  LDL R139, [R1+0x360] ;  /* 0x00036000018b7983 */ /* 0x000ea80000100800 */
[----:B------:R-:W2:Y:S04]  /*1c970*/  LDL.LU.64 R44, [R1+0x7e8] ;  /* 0x0007e800012c7983 */ /* 0x000ea80000300a00 */
        /* <DEDUP_REMOVED lines=20> */
[----:B----4-:R-:W4:Y:S04]  /*1cac0*/  LDL.LU.64 R72, [R1+0x478] ;  /* 0x0004780001487983 */ /* 0x010f280000300a00 */
        /* <DEDUP_REMOVED lines=9> */
[----:B------:R-:W-:-:S04]  /*1cb60*/  SEL R2, R2, RZ, P0 ;  /* 0x000000ff02027207 */ /* 0x000fc80000000000 */
[----:B------:R-:W-:Y:S02]  /*1cb70*/  ISETP.NE.U32.AND P1, PT, R2, RZ, PT ;  /* 0x000000ff0200720c */ /* 0x000fe40003f25070 */
[----:B------:R-:W-:Y:S02]  /*1cb80*/  SEL R2, R0, RZ, P0 ;  /* 0x000000ff00027207 */ /* 0x000fe40000000000 */
[----:B------:R-:W-:Y:S02]  /*1cb90*/  SEL R0, RZ, 0x4, P3 ;  /* 0x00000004ff007807 */ /* 0x000fe40001800000 */
[----:B------:R-:W-:Y:S02]  /*1cba0*/  ISETP.NE.U32.AND P3, PT, R2, RZ, PT ;  /* 0x000000ff0200720c */ /* 0x000fe40003f65070 */
[----:B------:R-:W-:Y:S02]  /*1cbb0*/  SEL R2, R0, RZ, P0 ;  /* 0x000000ff00027207 */ /* 0x000fe40000000000 */
[----:B------:R-:W-:-:S02]  /*1cbc0*/  SEL R0, RZ, 0x4, P2 ;  /* 0x00000004ff007807 */ /* 0x000fc40001000000 */
[----:B------:R-:W-:Y:S02]  /*1cbd0*/  ISETP.NE.U32.AND P2, PT, R2, RZ, PT ;  /* 0x000000ff0200720c */ /* 0x000fe40003f45070 */
        /* <DEDUP_REMOVED lines=76> */
[----:B------:R-:W3:Y:S04]  /*1d0a0*/  S2R R250, SR_TID.X ;  /* 0x0000000000fa7919 */ /* 0x000ee80000002100 */
[----:B--2---:R-:W2:Y:S01]  /*1d0b0*/  LDL.LU.64 R186, [R1+0x6c0] ;  /* 0x0006c00001ba7983 */ /* 0x004ea20000300a00 */
[----:B-1----:R-:W-:-:S03]  /*1d0c0*/  IMAD.MOV.U32 R2, RZ, RZ, c[0x0][0x188] ;  /* 0x00006200ff027624 */ /* 0x002fc600078e00ff */
[----:B------:R-:W0:Y:S01]  /*1d0d0*/  LDGDEPBAR ;  /* 0x00000000000079af */ /* 0x000e220000000000 */
[----:B------:R-:W-:-:S04]  /*1d0e0*/  IMAD.SHL.U32 R23, R2, 0x40, RZ ;  /* 0x0000004002177824 */ /* 0x000fc800078e00ff */
[C---:B------:R-:W-:Y:S02]  /*1d0f0*/  IMAD.WIDE R86, R23.reuse, 0x4, R54 ;  /* 0x0000000417567825 */ /* 0x040fe400078e0236 */
[----:B------:R-:W4:Y:S02]  /*1d100*/  LDL.LU.64 R54, [R1+0x6c8] ;  /* 0x0006c80001367983 */ /* 0x000f240000300a00 */
[----:B------:R-:W-:Y:S02]  /*1d110*/  IMAD.WIDE R56, R23, 0x4, R218 ;  /* 0x0000000417387825 */ /* 0x000fe400078e02da */
[----:B------:R-:W-:Y:S04]  /*1d120*/  STL.64 [R1+0x70], R86 ;  /* 0x0000705601007387 */ /* 0x000fe80000100a00 */
[----:B------:R1:W-:Y:S04]  /*1d130*/  STL.64 [R1+0x80], R56 ;  /* 0x0000803801007387 */ /* 0x0003e80000100a00 */
[----:B------:R-:W4:Y:S01]  /*1d140*/  LDL.LU.64 R218, [R1+0x6d8] ;  /* 0x0006d80001da7983 */ /* 0x000f220000300a00 */
[----:B---3--:R-:W-:-:S02]  /*1d150*/  SHF.R.U32.HI R250, RZ, 0x6, R250 ;  /* 0x00000006fffa7819 */ /* 0x008fc400000116fa */
[----:B------:R-:W-:Y:S02]  /*1d160*/  SEL R0, R0, RZ, P0 ;  /* 0x000000ff00007207 */ /* 0x000fe40000000000 */
[----:B------:R-:W-:Y:S02]  /*1d170*/  SGXT.U32 R250, R250, 0x1 ;  /* 0x00000001fafa781a */ /* 0x000fe40000000000 */
[----:B------:R-:W-:Y:S02]  /*1d180*/  ISETP.NE.U32.AND P4, PT, R0, RZ, PT ;  /* 0x000000ff0000720c */ /* 0x000fe40003f85070 */
[----:B------:R-:W-:Y:S02]  /*1d190*/  LOP3.LUT R250, R250, 0x10, RZ, 0xfc, !PT ;  /* 0x00000010fafa7812 */ /* 0x000fe400078efcff */
[----:B------:R-:W-:Y:S02]  /*1d1a0*/  SEL R0, RZ, 0x4, P5 ;  /* 0x00000004ff007807 */ /* 0x000fe40002800000 */
[----:B------:R-:W-:-:S02]  /*1d1b0*/  ISETP.GE.AND P5, PT, R250, UR6, PT ;  /* 0x00000006fa007c0c */ /* 0x000fc4000bfa6270 */
[C---:B------:R-:W-:Y:S01]  /*1d1c0*/  IADD3 R250, R139.reuse, 0x100000, RZ ;  /* 0x001000008bfa7810 */ /* 0x040fe20007ffe0ff */
[----:B------:R-:W-:Y:S01]  /*1d1d0*/  BAR.SYNC.DEFER_BLOCKING 0x0 ;  /* 0x0000000000007b1d */ /* 0x000fe20000010000 */
[----:B------:R-:W-:Y:S02]  /*1d1e0*/  IADD3 R2, R139, 0x100000, RZ ;  /* 0x001000008b027810 */ /* 0x000fe40007ffe0ff */
[----:B------:R-:W-:-:S03]  /*1d1f0*/  LOP3.LUT R22, R252, 0x14, RZ, 0xfc, !PT ;  /* 0x00000014fc167812 */ /* 0x000fc600078efcff */
[----:B------:R-:W-:Y:S01]  /*1d200*/  @!PT LDS RZ, [RZ] ;  /* 0x00000000fffff984 */ /* 0x000fe20000000800 */
[----:B------:R-:W-:Y:S01]  /*1d210*/  @!PT LDS RZ, [RZ] ;  /* 0x00000000fffff984 */ /* 0x000fe20000000800 */
[----:B------:R-:W-:Y:S01]  /*1d220*/  @!PT LDS RZ, [RZ] ;  /* 0x00000000fffff984 */ /* 0x000fe20000000800 */
[----:B------:R3:W-:Y:S04]  /*1d230*/  LDGSTS.E [R250+-0x58000], [R86.64], P3 ;  /* 0xa800000056fa7fae */ /* 0x0007e80009921848 */
[----:B------:R1:W-:Y:S01]  /*1d240*/  LDGSTS.E [R2+-0x57c00], [R56.64], P2 ;  /* 0xa840000038027fae */ /* 0x0003e20009121848 */
[----:B------:R-:W-:-:S03]  /*1d250*/  ISETP.GE.AND P2, PT, R22, UR6, PT ;  /* 0x0000000616007c0c */ /* 0x000fc6000bf46270 */
[----:B------:R-:W1:Y:S01]  /*1d260*/  S2R R22, SR_TID.X ;  /* 0x0000000000167919 */ /* 0x000e620000002100 */
[----:B------:R-:W-:Y:S02]  /*1d270*/  SEL R0, R0, RZ, P0 ;  /* 0x000000ff00007207 */ /* 0x000fe40000000000 */
[----:B------:R-:W-:Y:S02]  /*1d280*/  LOP3.LUT R252, R252, 0x18, RZ, 0xfc, !PT ;  /* 0x00000018fcfc7812 */ /* 0x000fe400078efcff */
[----:B------:R-:W-:Y:S02]  /*1d290*/  ISETP.NE.U32.AND P3, PT, R0, RZ, PT ;  /* 0x000000ff0000720c */ /* 0x000fe40003f65070 */
[----:B------:R-:W-:Y:S02]  /*1d2a0*/  SEL R0, RZ, 0x4, P5 ;  /* 0x00000004ff007807 */ /* 0x000fe40002800000 */
[----:B------:R-:W-:Y:S02]  /*1d2b0*/  ISETP.GE.AND P5, PT, R252, UR6, PT ;  /* 0x00000006fc007c0c */ /* 0x000fe4000bfa6270 */
[----:B-1----:R-:W-:-:S04]  /*1d2c0*/  SHF.R.U32.HI R22, RZ, 0x6, R22 ;  /* 0x00000006ff167819 */ /* 0x002fc80000011616 */
[----:B------:R-:W-:-:S04]  /*1d2d0*/  SGXT.U32 R22, R22, 0x1 ;  /* 0x000000011616781a */ /* 0x000fc80000000000 */
[----:B------:R-:W-:Y:S02]  /*1d2e0*/  LOP3.LUT R22, R22, 0x1c, RZ, 0xfc, !PT ;  /* 0x0000001c16167812 */ /* 0x000fe400078efcff */
[----:B---3--:R-:W-:Y:S02]  /*1d2f0*/  SEL R250, RZ, 0x4, P5 ;  /* 0x00000004fffa7807 */ /* 0x008fe40002800000 */
[----:B------:R-:W-:Y:S02]  /*1d300*/  ISETP.GE.AND P5, PT, R22, UR6, PT ;  /* 0x0000000616007c0c */ /* 0x000fe4000bfa6270 */
[----:B------:R-:W1:Y:S01]  /*1d310*/  S2R R22, SR_TID.X ;  /* 0x0000000000167919 */ /* 0x000e620000002100 */
[----:B------:R-:W-:-:S03]  /*1d320*/  IMAD.WIDE R56, R23, 0x4, R202 ;  /* 0x0000000417387825 */ /* 0x000fc600078e02ca */
[----:B------:R-:W3:Y:S04]  /*1d330*/  LDL.LU.64 R202, [R1+0x6e8] ;  /* 0x0006e80001ca7983 */ /* 0x000ee80000300a00 */
[----:B------:R1:W-:Y:S01]  /*1d340*/  STL.64 [R1+0x90], R56 ;  /* 0x0000903801007387 */ /* 0x0003e20000100a00 */
[C---:B------:R-:W-:Y:S02]  /*1d350*/  IADD3 R252, R139.reuse, 0x100000, RZ ;  /* 0x001000008bfc7810 */ /* 0x040fe40007ffe0ff */
[----:B------:R-:W-:-:S03]  /*1d360*/  IADD3 R102, R139, 0x100000, RZ ;  /* 0x001000008b667810 */ /* 0x000fc60007ffe0ff */
[----:B------:R2:W-:Y:S01]  /*1d370*/  LDGSTS.E [R252+-0x57800], [R56.64], P4 ;  /* 0xa880000038fc7fae */ /* 0x0005e2000a121848 */
[----:B-1----:R-:W-:-:S04]  /*1d380*/  SHF.R.U32.HI R22, RZ, 0x6, R22 ;  /* 0x00000006ff167819 */ /* 0x002fc80000011616 */
[----:B------:R-:W-:Y:S01]  /*1d390*/  SGXT.U32 R22, R22, 0x1 ;  /* 0x000000011616781a */ /* 0x000fe20000000000 */
[C---:B--2---:R-:W-:Y:S02]  /*1d3a0*/  IMAD.WIDE R108, R23.reuse, 0x4, R186 ;  /* 0x00000004176c7825 */ /* 0x044fe400078e02ba */
[----:B------:R-:W2:Y:S04]  /*1d3b0*/  LDL.LU.64 R186, [R1+0x6f0] ;  /* 0x0006f00001ba7983 */ /* 0x000ea80000300a00 */
[----:B------:R-:W-:Y:S04]  /*1d3c0*/  STL.64 [R1+0xa0], R108 ;  /* 0x0000a06c01007387 */ /* 0x000fe80000100a00 */
[----:B------:R2:W-:Y:S01]  /*1d3d0*/  LDGSTS.E [R102+-0x57400], [R108.64], P3 ;  /* 0xa8c000006c667fae */ /* 0x0005e20009921848 */
[----:B----4-:R-:W-:-:S03]  /*1d3e0*/  IMAD.WIDE R86, R23, 0x4, R54 ;  /* 0x0000000417567825 */ /* 0x010fc600078e0236 */
[----:B------:R-:W4:Y:S04]  /*1d3f0*/  LDL.LU.64 R54, [R1+0x700] ;  /* 0x0007000001367983 */ /* 0x000f280000300a00 */
[----:B------:R-:W-:Y:S01]  /*1d400*/  STL.64 [R1+0xb0], R86 ;  /* 0x0000b05601007387 */ /* 0x000fe20000100a00 */
[----:B------:R-:W-:Y:S01]  /*1d410*/  IMAD.WIDE R56, R23, 0x4, R218 ;  /* 0x0000000417387825 */ /* 0x000fe200078e02da */
[----:B------:R-:W-:-:S04]  /*1d420*/  LOP3.LUT R219, R22, 0x20, RZ, 0xfc, !PT ;  /* 0x0000002016db7812 */ /* 0x000fc800078efcff */
[----:B------:R-:W-:Y:S02]  /*1d430*/  ISETP.GE.AND P3, PT, R219, UR6, PT ;  /* 0x00000006db007c0c */ /* 0x000fe4000bf66270 */
[----:B------:R-:W4:Y:S01]  /*1d440*/  LDL.LU.64 R218, [R1+0x710] ;  /* 0x0007100001da7983 */ /* 0x000f220000300a00 */
[----:B------:R-:W-:Y:S02]  /*1d450*/  SEL R2, RZ, 0x4, P2 ;  /* 0x00000004ff027807 */ /* 0x000fe40001000000 */
[----:B------:R-:W-:Y:S02]  /*1d460*/  SEL R0, R0, RZ, P0 ;  /* 0x000000ff00007207 */ /* 0x000fe40000000000 */
[----:B------:R-:W-:Y:S02]  /*1d470*/  SEL R2, R2, RZ, P0 ;  /* 0x000000ff02027207 */ /* 0x000fe40000000000 */
[----:B------:R-:W-:Y:S02]  /*1d480*/  ISETP.NE.U32.AND P2, PT, R0, RZ, PT ;  /* 0x000000ff0000720c */ /* 0x000fe40003f45070 */
[----:B------:R-:W-:-:S02]  /*1d490*/  ISETP.NE.U32.AND P4, PT, R2, RZ, PT ;  /* 0x000000ff0200720c */ /* 0x000fc40003f85070 */
[----:B------:R-:W-:Y:S02]  /*1d4a0*/  SEL R0, R250, RZ, P0 ;  /* 0x000000fffa007207 */ /* 0x000fe40000000000 */
[----:B------:R-:W-:Y:S01]  /*1d4b0*/  IADD3 R250, R139, 0x100000, RZ ;  /* 0x001000008bfa7810 */ /* 0x000fe20007ffe0ff */
[----:B------:R3:W-:Y:S06]  /*1d4c0*/  STL.64 [R1+0xc0], R56 ;  /* 0x0000c03801007387 */ /* 0x0007ec0000100a00 */
[----:B------:R1:W-:Y:S04]  /*1d4d0*/  LDGSTS.E [R252+-0x57000], [R86.64], P2 ;  /* 0xa900000056fc7fae */ /* 0x0003e80009121848 */
[----:B------:R3:W-:Y:S01]  /*1d4e0*/  LDGSTS.E [R250+-0x56c00], [R56.64], P4 ;  /* 0xa940000038fa7fae */ /* 0x0007e2000a121848 */
[----:B------:R-:W-:-:S02]  /*1d4f0*/  SEL R2, RZ, 0x4, P5 ;  /* 0x00000004ff027807 */ /* 0x000fc40002800000 */
[----:B------:R-:W-:Y:S01]  /*1d500*/  ISETP.NE.U32.AND P5, PT, R0, RZ, PT ;  /* 0x000000ff0000720c */ /* 0x000fe20003fa5070 */
[----:B---3--:R-:W-:Y:S02]  /*1d510*/  IMAD.WIDE R56, R23, 0x4, R202 ;  /* 0x0000000417387825 */ /* 0x008fe400078e02ca */
[----:B------:R-:W3:Y:S04]  /*1d520*/  LDL.LU.64 R202, [R1+0x718] ;  /* 0x0007180001ca7983 */ /* 0x000ee80000300a00 */
[----:B------:R4:W-:Y:S06]  /*1d530*/  STL.64 [R1+0xd0], R56 ;  /* 0x0000d03801007387 */ /* 0x0009ec0000100a00 */
[----:B------:R4:W-:Y:S01]  /*1d540*/  LDGSTS.E [R252+-0x56800], [R56.64], P5 ;  /* 0xa980000038fc7fae */ /* 0x0009e2000a921848 */
[----:B------:R-:W-:-:S04]  /*1d550*/  SEL R0, R2, RZ, P0 ;  /* 0x000000ff02007207 */ /* 0x000fc80000000000 */
[----:B------:R-:W-:Y:S02]  /*1d560*/  ISETP.NE.U32.AND P2, PT, R0, RZ, PT ;  /* 0x000000ff0000720c */ /* 0x000fe40003f45070 */
[----:B-1----:R-:W-:Y:S01]  /*1d570*/  IADD3 R86, R139, 0x100000, RZ ;  /* 0x001000008b567810 */ /* 0x002fe20007ffe0ff */
[----:B------:R-:W1:Y:S02]  /*1d580*/  S2R R22, SR_TID.X ;  /* 0x0000000000167919 */ /* 0x000e640000002100 */
[----:B-1----:R-:W-:Y:S01]  /*1d590*/  SHF.R.U32.HI R22, RZ, 0x6, R22 ;  /* 0x00000006ff167819 */ /* 0x002fe20000011616 */
[C---:B--2---:R-:W-:Y:S02]  /*1d5a0*/  IMAD.WIDE R102, R23.reuse, 0x4, R186 ;  /* 0x0000000417667825 */ /* 0x044fe400078e02ba */
[----:B------:R-:W2:Y:S04]  /*1d5b0*/  LDL.LU.64 R186, [R1+0x728] ;  /* 0x0007280001ba7983 */ /* 0x000ea80000300a00 */
[----:B------:R1:W-:Y:S04]  /*1d5c0*/  STL.64 [R1+0xe0], R102 ;  /* 0x0000e06601007387 */ /* 0x0003e80000100a00 */
[----:B------:R1:W-:Y:S01]  /*1d5d0*/  LDGSTS.E [R86+-0x56400], [R102.64], P2 ;  /* 0xa9c0000066567fae */ /* 0x0003e20009121848 */
[----:B----4-:R-:W-:-:S03]  /*1d5e0*/  IMAD.WIDE R56, R23, 0x4, R218 ;  /* 0x0000000417387825 */ /* 0x010fc600078e02da */
[----:B------:R-:W4:Y:S01]  /*1d5f0*/  LDL.LU.64 R218, [R1+0x738] ;  /* 0x0007380001da7983 */ /* 0x000f220000300a00 */
[----:B------:R-:W-:-:S05]  /*1d600*/  IMAD.WIDE R54, R23, 0x4, R54 ;  /* 0x0000000417367825 */ /* 0x000fca00078e0236 */
[----:B------:R1:W-:Y:S04]  /*1d610*/  STL.64 [R1+0xf0], R54 ;  /* 0x0000f03601007387 */ /* 0x0003e80000100a00 */
[----:B------:R-:W-:Y:S04]  /*1d620*/  STL.64 [R1+0x100], R56 ;  /* 0x0001003801007387 */ /* 0x000fe80000100a00 */
[----:B------:R-:W4:Y:S04]  /*1d630*/  LDL.LU.64 R246, [R1+0x740] ;  /* 0x0007400001f67983 */ /* 0x000f280000300a00 */
[----:B-1----:R-:W4:Y:S01]  /*1d640*/  LDL.LU.64 R102, [R1+0x750] ;  /* 0x0007500001667983 */ /* 0x002f220000300a00 */
[----:B------:R-:W-:-:S04]  /*1d650*/  SGXT.U32 R22, R22, 0x1 ;  /* 0x000000011616781a */ /* 0x000fc80000000000 */
[C---:B------:R-:W-:Y:S02]  /*1d660*/  LOP3.LUT R138, R22.reuse, 0x24, RZ, 0xfc, !PT ;  /* 0x00000024168a7812 */ /* 0x040fe400078efcff */
[----:B------:R-:W-:-:S04]  /*1d670*/  LOP3.LUT R22, R22, 0x28, RZ, 0xfc, !PT ;  /* 0x0000002816167812 */ /* 0x000fc800078efcff */
[----:B------:R-:W-:Y:S02]  /*1d680*/  ISETP.GE.AND P4, PT, R22, UR6, PT ;  /* 0x0000000616007c0c */ /* 0x000fe4000bf86270 */
[----:B------:R-:W1:Y:S02]  /*1d690*/  S2R R22, SR_TID.X ;  /* 0x0000000000167919 */ /* 0x000e640000002100 */
[----:B------:R-:W-:Y:S02]  /*1d6a0*/  SEL R250, RZ, 0x4, P4 ;  /* 0x00000004fffa7807 */ /* 0x000fe40002000000 */
[----:B-1----:R-:W-:-:S04]  /*1d6b0*/  SHF.R.U32.HI R22, RZ, 0x6, R22 ;  /* 0x00000006ff167819 */ /* 0x002fc80000011616 */
[----:B------:R-:W-:-:S04]  /*1d6c0*/  SGXT.U32 R22, R22, 0x1 ;  /* 0x000000011616781a */ /* 0x000fc80000000000 */
[----:B------:R-:W-:-:S04]  /*1d6d0*/  LOP3.LUT R22, R22, 0x2c, RZ, 0xfc, !PT ;  /* 0x0000002c16167812 */ /* 0x000fc800078efcff */
[----:B------:R-:W-:Y:S02]  /*1d6e0*/  ISETP.GE.AND P4, PT, R22, UR6, PT ;  /* 0x0000000616007c0c */ /* 0x000fe4000bf86270 */
[----:B------:R-:W1:Y:S01]  /*1d6f0*/  S2R R22, SR_TID.X ;  /* 0x0000000000167919 */ /* 0x000e620000002100 */
[----:B------:R-:W-:Y:S02]  /*1d700*/  SEL R0, RZ, 0x4, P3 ;  /* 0x00000004ff007807 */ /* 0x000fe40001800000 */
[----:B------:R-:W-:Y:S02]  /*1d710*/  ISETP.GE.AND P3, PT, R138, UR6, PT ;  /* 0x000000068a007c0c */ /* 0x000fe4000bf66270 */
[----:B-1----:R-:W-:-:S04]  /*1d720*/  SHF.R.U32.HI R22, RZ, 0x6, R22 ;  /* 0x00000006ff167819 */ /* 0x002fc80000011616 */
[----:B------:R-:W-:-:S04]  /*1d730*/  SGXT.U32 R22, R22, 0x1 ;  /* 0x000000011616781a */ /* 0x000fc80000000000 */
[----:B------:R-:W-:Y:S02]  /*1d740*/  LOP3.LUT R138, R22, 0x30, RZ, 0xfc, !PT ;  /* 0x00000030168a7812 */ /* 0x000fe400078efcff */
[----:B------:R-:W1:Y:S01]  /*1d750*/  S2R R22, SR_TID.X ;  /* 0x0000000000167919 */ /* 0x000e620000002100 */
[----:B------:R-:W-:Y:S02]  /*1d760*/  SEL R0, R0, RZ, P0 ;  /* 0x000000ff00007207 */ /* 0x000fe40000000000 */
[----:B------:R-:W-:Y:S02]  /*1d770*/  SEL R2, RZ, 0x4, P3 ;  /* 0x00000004ff027807 */ /* 0x000fe40001800000 */
[----:B------:R-:W-:Y:S02]  /*1d780*/  ISETP.NE.U32.AND P3, PT, R0, RZ, PT ;  /* 0x000000ff0000720c */ /* 0x000fe40003f65070 */
[----:B------:R-:W-:-:S04]  /*1d790*/  SEL R2, R2, RZ, P0 ;  /* 0x000000ff02027207 */ /* 0x000fc80000000000 */
[----:B------:R-:W-:Y:S02]  /*1d7a0*/  ISETP.NE.U32.AND P5, PT, R2, RZ, PT ;  /* 0x000000ff0200720c */ /* 0x000fe40003fa5070 */
[----:B------:R-:W-:Y:S02]  /*1d7b0*/  SEL R0, R250, RZ, P0 ;  /* 0x000000fffa007207 */ /* 0x000fe40000000000 */
[----:B------:R-:W-:-:S03]  /*1d7c0*/  IADD3 R250, R139, 0x100000, RZ ;  /* 0x001000008bfa7810 */ /* 0x000fc60007ffe0ff */
[----:B------:R3:W-:Y:S01]  /*1d7d0*/  LDGSTS.E [R252+-0x56000], [R54.64], P3 ;  /* 0xaa00000036fc7fae */ /* 0x0007e20009921848 */
[----:B-1----:R-:W-:-:S05]  /*1d7e0*/  SHF.R.U32.HI R22, RZ, 0x6, R22 ;  /* 0x00000006ff167819 */ /* 0x002fca0000011616 */
[----:B------:R1:W-:Y:S01]  /*1d7f0*/  LDGSTS.E [R250+-0x55c00], [R56.64], P5 ;  /* 0xaa40000038fa7fae */ /* 0x0003e2000a921848 */
[----:B------:R-:W-:-:S04]  /*1d800*/  SGXT.U32 R22, R22, 0x1 ;  /* 0x000000011616781a */ /* 0x000fc80000000000 */
[C---:B---3--:R-:W-:Y:S02]  /*1d810*/  LOP3.LUT R55, R22.reuse, 0x34, RZ, 0xfc, !PT ;  /* 0x0000003416377812 */ /* 0x048fe400078efcff */
[----:B------:R-:W-:-:S04]  /*1d820*/  LOP3.LUT R22, R22, 0x38, RZ, 0xfc, !PT ;  /* 0x0000003816167812 */ /* 0x000fc800078efcff */
[----:B------:R-:W-:Y:S02]  /*1d830*/  ISETP.GE.AND P5, PT, R22, UR6, PT ;  /* 0x0000000616007c0c */ /* 0x000fe4000bfa6270 */
[----:B------:R-:W3:Y:S01]  /*1d840*/  S2R R22, SR_TID.X ;  /* 0x0000000000167919 */ /* 0x000ee20000002100 */
[----:B------:R-:W-:Y:S02]  /*1d850*/  SEL R2, RZ, 0x4, P4 ;  /* 0x00000004ff027807 */ /* 0x000fe40002000000 */
[----:B------:R-:W-:Y:S02]  /*1d860*/  ISETP.NE.U32.AND P4, PT, R0, RZ, PT ;  /* 0x000000ff0000720c */ /* 0x000fe40003f85070 */
[----:B------:R-:W-:Y:S02]  /*1d870*/  SEL R0, R2, RZ, P0 ;  /* 0x000000ff02007207 */ /* 0x000fe40000000000 */
[----:B------:R-:W-:Y:S02]  /*1d880*/  ISETP.GE.AND P2, PT, R138, UR6, PT ;  /* 0x000000068a007c0c */ /* 0x000fe4000bf46270 */
[----:B------:R-:W-:-:S02]  /*1d890*/  ISETP.NE.U32.AND P3, PT, R0, RZ, PT ;  /* 0x000000ff0000720c */ /* 0x000fc40003f65070 */
[----:B------:R-:W-:Y:S02]  /*1d8a0*/  SEL R0, RZ, 0x4, P2 ;  /* 0x00000004ff007807 */ /* 0x000fe40001000000 */
[----:B------:R-:W-:Y:S01]  /*1d8b0*/  ISETP.GE.AND P2, PT, R55, UR6, PT ;  /* 0x0000000637007c0c */ /* 0x000fe2000bf46270 */
[----:B------:R-:W-:Y:S01]  /*1d8c0*/  IMAD.WIDE R54, R23, 0x4, R202 ;  /* 0x0000000417367825 */ /* 0x000fe200078e02ca */
[----:B---3--:R-:W-:Y:S02]  /*1d8d0*/  SHF.R.U32.HI R22, RZ, 0x6, R22 ;  /* 0x00000006ff167819 */ /* 0x008fe40000011616 */
[----:B-1----:R-:W-:Y:S01]  /*1d8e0*/  SEL R250, RZ, 0x4, P5 ;  /* 0x00000004fffa7807 */ /* 0x002fe20002800000 */
[----:B------:R-:W1:Y:S01]  /*1d8f0*/  S2R R203, SR_TID.X ;  /* 0x0000000000cb7919 */ /* 0x000e620000002100 */
[----:B------:R-:W-:-:S03]  /*1d900*/  SGXT.U32 R22, R22, 0x1 ;  /* 0x000000011616781a */ /* 0x000fc60000000000 */
[----:B------:R4:W-:Y:S01]  /*1d910*/  LDGSTS.E [R252+-0x55800], [R54.64], P4 ;  /* 0xaa80000036fc7fae */ /* 0x0009e2000a121848 */
[----:B------:R-:W-:-:S03]  /*1d920*/  LOP3.LUT R22, R22, 0x3c, RZ, 0xfc, !PT ;  /* 0x0000003c16167812 */ /* 0x000fc600078efcff */
[----:B------:R4:W-:Y:S01]  /*1d930*/  STL.64 [R1+0x110], R54 ;  /* 0x0001103601007387 */ /* 0x0009e20000100a00 */
[----:B------:R-:W-:-:S03]  /*1d940*/  ISETP.GE.AND P5, PT, R22, UR6, PT ;  /* 0x0000000616007c0c */ /* 0x000fc6000bfa6270 */
[----:B------:R-:W3:Y:S01]  /*1d950*/  LDL R22, [R1+0xc74] ;  /* 0x000c740001167983 */ /* 0x000ee20000100800 */
[----:B------:R-:W-:Y:S02]  /*1d960*/  SEL R0, R0, RZ, P0 ;  /* 0x000000ff00007207 */ /* 0x000fe40000000000 */
[----:B------:R-:W-:Y:S02]  /*1d970*/  SEL R2, RZ, 0x4, P2 ;  /* 0x00000004ff027807 */ /* 0x000fe40001000000 */
[----:B------:R-:W-:Y:S01]  /*1d980*/  ISETP.NE.U32.AND P2, PT, R0, RZ, PT ;  /* 0x000000ff0000720c */ /* 0x000fe20003f45070 */
[C---:B--2---:R-:W-:Y:S02]  /*1d990*/  IMAD.WIDE R108, R23.reuse, 0x4, R186 ;  /* 0x00000004176c7825 */ /* 0x044fe400078e02ba */
[----:B------:R-:W2:Y:S02]  /*1d9a0*/  LDL.LU.64 R186, [R1+0x760] ;  /* 0x0007600001ba7983 */ /* 0x000ea40000300a00 */
[----:B----4-:R-:W-:Y:S01]  /*1d9b0*/  IMAD.WIDE R54, R23, 0x4, R218 ;  /* 0x0000000417367825 */ /* 0x010fe200078e02da */
[----:B-1----:R-:W-:Y:S01]  /*1d9c0*/  SHF.R.U32.HI R219, RZ, 0x6, R203 ;  /* 0x00000006ffdb7819 */ /* 0x002fe200000116cb */
[----:B------:R2:W-:Y:S03]  /*1d9d0*/  LDGSTS.E [R86+-0x55400], [R108.64], P3 ;  /* 0xaac000006c567fae */ /* 0x0005e60009921848 */
[----:B------:R-:W-:Y:S01]  /*1d9e0*/  SGXT.U32 R219, R219, 0x1 ;  /* 0x00000001dbdb781a */ /* 0x000fe20000000000 */
[----:B------:R-:W-:Y:S03]  /*1d9f0*/  STL.64 [R1+0x118], R108 ;  /* 0x0001186c01007387 */ /* 0x000fe60000100a00 */
[----:B------:R-:W-:Y:S01]  /*1da00*/  LOP3.LUT R218, R219, 0x2, RZ, 0xfc, !PT ;  /* 0x00000002dbda7812 */ /* 0x000fe200078efcff */
[----:B------:R-:W4:Y:S04]  /*1da10*/  LDL.LU.64 R202, [R1+0x768] ;  /* 0x0007680001ca7983 */ /* 0x000f280000300a00 */
[----:B------:R-:W1:Y:S04]  /*1da20*/  S2R R219, SR_TID.X ;  /* 0x0000000000db7919 */ /* 0x000e680000002100 */
[----:B------:R1:W-:Y:S04]  /*1da30*/  STL.64 [R1+0x120], R54 ;  /* 0x0001203601007387 */ /* 0x0003e80000100a00 */
[----:B------:R1:W-:Y:S01]  /*1da40*/  LDGSTS.E [R252+-0x55000], [R54.64], P2 ;  /* 0xab00000036fc7fae */ /* 0x0003e20009121848 */
[----:B------:R-:W-:Y:S01]  /*1da50*/  IMAD.WIDE R56, R23, 0x4, R246 ;  /* 0x0000000417387825 */ /* 0x000fe200078e02f6 */
[----:B------:R-:W-:-:S04]  /*1da60*/  ISETP.GE.AND P3, PT, R218, UR6, PT ;  /* 0x00000006da007c0c */ /* 0x000fc8000bf66270 */
[----:B------:R1:W-:Y:S02]  /*1da70*/  STL.64 [R1+0x130], R56 ;  /* 0x0001303801007387 */ /* 0x0003e40000100a00 */
[----:B-1----:R-:W-:Y:S02]  /*1da80*/  SHF.R.U32.HI R55, RZ, 0x6, R219 ;  /* 0x00000006ff377819 */ /* 0x002fe400000116db */
[----:B------:R-:W4:Y:S02]  /*1da90*/  LDL.LU.64 R218, [R1+0x778] ;  /* 0x0007780001da7983 */ /* 0x000f240000300a00 */
[----:B------:R-:W-:-:S04]  /*1daa0*/  SGXT.U32 R55, R55, 0x1 ;  /* 0x000000013737781a */ /* 0x000fc80000000000 */
[C---:B------:R-:W-:Y:S02]  /*1dab0*/  LOP3.LUT R138, R55.reuse, 0x6, RZ, 0xfc, !PT ;  /* 0x00000006378a7812 */ /* 0x040fe400078efcff */
[----:B------:R-:W-:Y:S02]  /*1dac0*/  LOP3.LUT R54, R55, 0xa, RZ, 0xfc, !PT ;  /* 0x0000000a37367812 */ /* 0x000fe400078efcff */
[----:B------:R-:W1:Y:S01]  /*1dad0*/  S2R R55, SR_TID.X ;  /* 0x0000000000377919 */ /* 0x000e620000002100 */
[----:B------:R-:W-:-:S04]  /*1dae0*/  SEL R2, R2, RZ, P0 ;  /* 0x000000ff02027207 */ /* 0x000fc80000000000 */
[----:B------:R-:W-:Y:S02]  /*1daf0*/  ISETP.NE.U32.AND P4, PT, R2, RZ, PT ;  /* 0x000000ff0200720c */ /* 0x000fe40003f85070 */
[----:B------:R-:W-:Y:S02]  /*1db00*/  SEL R0, R250, RZ, P0 ;  /* 0x000000fffa007207 */ /* 0x000fe40000000000 */
[----:B------:R-:W-:-:S09]  /*1db10*/  IADD3 R250, R139, 0x100000, RZ ;  /* 0x001000008bfa7810 */ /* 0x000fd20007ffe0ff */
[----:B------:R1:W-:Y:S02]  /*1db20*/  LDGSTS.E [R250+-0x54c00], [R56.64], P4 ;  /* 0xab40000038fa7fae */ /* 0x0003e4000a121848 */
[----:B-1----:R-:W-:-:S04]  /*1db30*/  SHF.R.U32.HI R55, RZ, 0x6, R55 ;  /* 0x00000006ff377819 */ /* 0x002fc80000011637 */
[----:B------:R-:W-:Y:S02]  /*1db40*/  SGXT.U32 R55, R55, 0x1 ;  /* 0x000000013737781a */ /* 0x000fe40000000000 */
[----:B------:R-:W-:Y:S01]  /*1db50*/  ISETP.GE.AND P4, PT, R54, UR6, PT ;  /* 0x0000000636007c0c */ /* 0x000fe2000bf86270 */
[----:B------:R-:W-:Y:S01]  /*1db60*/  IMAD.WIDE R56, R23, 0x4, R102 ;  /* 0x0000000417387825 */ /* 0x000fe200078e0266 */
[----:B------:R-:W-:Y:S02]  /*1db70*/  LOP3.LUT R55, R55, 0xe, RZ, 0xfc, !PT ;  /* 0x0000000e37377812 */ /* 0x000fe400078efcff */
[----:B------:R-:W-:Y:S02]  /*1db80*/  SEL R250, RZ, 0x4, P4 ;  /* 0x00000004fffa7807 */ /* 0x000fe40002000000 */
[----:B------:R-:W-:Y:S01]  /*1db90*/  ISETP.GE.AND P4, PT, R55, UR6, PT ;  /* 0x0000000637007c0c */ /* 0x000fe2000bf86270 */
[----:B------:R1:W-:Y:S04]  /*1dba0*/  STL.64 [R1+0x138], R56 ;  /* 0x0001383801007387 */ /* 0x0003e80000100a00 */
[----:B------:R-:W4:Y:S01]  /*1dbb0*/  LDL.LU.64 R54, [R1+0x788] ;  /* 0x0007880001367983 */ /* 0x000f220000300a00 */
[----:B------:R-:W-:-:S02]  /*1dbc0*/  SEL R2, RZ, 0x4, P5 ;  /* 0x00000004ff027807 */ /* 0x000fc40002800000 */
[----:B------:R-:W-:Y:S02]  /*1dbd0*/  ISETP.NE.U32.AND P5, PT, R0, RZ, PT ;  /* 0x000000ff0000720c */ /* 0x000fe40003fa5070 */
[----:B------:R-:W-:-:S04]  /*1dbe0*/  SEL R0, R2, RZ, P0 ;  /* 0x000000ff02007207 */ /* 0x000fc80000000000 */
[----:B------:R-:W-:Y:S02]  /*1dbf0*/  ISETP.NE.U32.AND P2, PT, R0, RZ, PT ;  /* 0x000000ff0000720c */ /* 0x000fe40003f45070 */
[----:B------:R-:W-:Y:S02]  /*1dc00*/  SEL R0, RZ, 0x4, P3 ;  /* 0x00000004ff007807 */ /* 0x000fe40001800000 */
[----:B------:R-:W-:Y:S02]  /*1dc10*/  ISETP.GE.AND P3, PT, R138, UR6, PT ;  /* 0x000000068a007c0c */ /* 0x000fe4000bf66270 */
[----:B------:R-:W-:Y:S01]  /*1dc20*/  IADD3 R102, R139, 0x100000, RZ ;  /* 0x001000008b667810 */ /* 0x000fe20007ffe0ff */
[----:B------:R3:W-:Y:S01]  /*1dc30*/  LDGSTS.E [R252+-0x54800], [R56.64], P5 ;  /* 0xab80000038fc7fae */ /* 0x0007e2000a921848 */
[----:B------:R-:W-:Y:S02]  /*1dc40*/  SEL R2, RZ, 0x4, P3 ;  /* 0x00000004ff027807 */ /* 0x000fe40001800000 */
[----:B------:R-:W-:Y:S01]  /*1dc50*/  SEL R0, R0, RZ, P0 ;  /* 0x000000ff00007207 */ /* 0x000fe20000000000 */
[----:B------:R-:W4:Y:S01]  /*1dc60*/  LDL.LU.64 R138, [R1+0x790] ;  /* 0x00079000018a7983 */ /* 0x000f220000300a00 */
[----:B------:R-:W-:-:S02]  /*1dc70*/  SEL R2, R2, RZ, P0 ;  /* 0x000000ff02027207 */ /* 0x000fc40000000000 */
[----:B------:R-:W-:Y:S02]  /*1dc80*/  ISETP.NE.U32.AND P3, PT, R0, RZ, PT ;  /* 0x000000ff0000720c */ /* 0x000fe40003f65070 */
[----:B------:R-:W-:Y:S02]  /*1dc90*/  ISETP.NE.U32.AND P5, PT, R2, RZ, PT ;  /* 0x000000ff0200720c */ /* 0x000fe40003fa5070 */
[----:B------:R-:W-:Y:S02]  /*1dca0*/  SEL R0, R250, RZ, P0 ;  /* 0x000000fffa007207 */ /* 0x000fe40000000000 */
[----:B------:R-:W-:Y:S02]  /*1dcb0*/  SEL R2, RZ, 0x4, P4 ;  /* 0x00000004ff027807 */ /* 0x000fe40002000000 */
[----:B------:R-:W-:Y:S02]  /*1dcc0*/  ISETP.NE.U32.AND P4, PT, R0, RZ, PT ;  /* 0x000000ff0000720c */ /* 0x000fe40003f85070 */
[----:B------:R-:W-:-:S02]  /*1dcd0*/  SEL R0, R2, RZ, P0 ;  /* 0x000000ff02007207 */ /* 0x000fc40000000000 */
[C---:B---3--:R-:W-:Y:S02]  /*1dce0*/  IADD3 R252, R22.reuse, 0x100000, RZ ;  /* 0x0010000016fc7810 */ /* 0x048fe40007ffe0ff */
[----:B------:R-:W-:Y:S01]  /*1dcf0*/  IADD3 R250, R22, 0x100000, RZ ;  /* 0x0010000016fa7810 */ /* 0x000fe20007ffe0ff */
[----:B--2---:R-:W-:Y:S02]  /*1dd00*/  IMAD.WIDE R108, R23, 0x4, R186 ;  /* 0x00000004176c7825 */ /* 0x004fe400078e02ba */
[----:B------:R-:W2:Y:S04]  /*1dd10*/  S2R R187, SR_TID.X ;  /* 0x0000000000bb7919 */ /* 0x000ea80000002100 */
[----:B------:R3:W-:Y:S01]  /*1dd20*/  LDGSTS.E [R102+-0x54400], [R108.64], P2 ;  /* 0xabc000006c667fae */ /* 0x0007e20009121848 */
[----:B--2---:R-:W-:-:S04]  /*1dd30*/  SHF.R.U32.HI R187, RZ, 0x6, R187 ;  /* 0x00000006ffbb7819 */ /* 0x004fc800000116bb */
[----:B------:R-:W-:-:S04]  /*1dd40*/  SGXT.U32 R187, R187, 0x1 ;  /* 0x00000001bbbb781a */ /* 0x000fc80000000000 */
[----:B------:R-:W-:Y:S02]  /*1dd50*/  LOP3.LUT R186, R187, 0x12, RZ, 0xfc, !PT ;  /* 0x00000012bbba7812 */ /* 0x000fe400078efcff */
[----:B------:R-:W2:Y:S01]  /*1dd60*/  S2R R187, SR_TID.X ;  /* 0x0000000000bb7919 */ /* 0x000ea20000002100 */
[----:B----4-:R-:W-:-:S03]  /*1dd70*/  IMAD.WIDE R86, R23, 0x4, R202 ;  /* 0x0000000417567825 */ /* 0x010fc600078e02ca */
[----:B------:R-:W-:Y:S04]  /*1dd80*/  STL.64 [R1+0x140], R108 ;  /* 0x0001406c01007387 */ /* 0x000fe80000100a00 */
[----:B------:R-:W4:Y:S01]  /*1dd90*/  LDL.LU.64 R202, [R1+0x7a0] ;  /* 0x0007a00001ca7983 */ /* 0x000f220000300a00 */
[----:B------:R-:W-:-:S03]  /*1dda0*/  ISETP.GE.AND P2, PT, R186, UR6, PT ;  /* 0x00000006ba007c0c */ /* 0x000fc6000bf46270 */
[----:B------:R4:W-:Y:S01]  /*1ddb0*/  LDGSTS.E [R252+-0x57e00], [R86.64], P3 ;  /* 0xa820000056fc7fae */ /* 0x0009e20009921848 */
[----:B--2---:R-:W-:-:S04]  /*1ddc0*/  SHF.R.U32.HI R187, RZ, 0x6, R187 ;  /* 0x00000006ffbb7819 */ /* 0x004fc800000116bb */
[----:B------:R-:W-:-:S04]  /*1ddd0*/  SGXT.U32 R187, R187, 0x1 ;  /* 0x00000001bbbb781a */ /* 0x000fc80000000000 */
[----:B------:R-:W-:Y:S01]  /*1dde0*/  LOP3.LUT R186, R187, 0x16, RZ, 0xfc, !PT ;  /* 0x00000016bbba7812 */ /* 0x000fe200078efcff */
[----:B-1----:R-:W-:Y:S01]  /*1ddf0*/  IMAD.WIDE R56, R23, 0x4, R218 ;  /* 0x0000000417387825 */ /* 0x002fe200078e02da */
[----:B------:R-:W-:-:S04]  /*1de00*/  LOP3.LUT R187, R187, 0x1a, RZ, 0xfc, !PT ;  /* 0x0000001abbbb7812 */ /* 0x000fc800078efcff */
[----:B------:R1:W-:Y:S01]  /*1de10*/  LDGSTS.E [R250+-0x57a00], [R56.64], P5 ;  /* 0xa860000038fa7fae */ /* 0x0003e2000a921848 */
[----:B------:R-:W-:-:S03]  /*1de20*/  ISETP.GE.AND P5, PT, R187, UR6, PT ;  /* 0x00000006bb007c0c */ /* 0x000fc6000bfa6270 */
[----:B------:R-:W2:Y:S04]  /*1de30*/  S2R R187, SR_TID.X ;  /* 0x0000000000bb7919 */ /* 0x000ea80000002100 */
[----:B------:R-:W-:Y:S04]  /*1de40*/  STL.64 [R1+0x150], R86 ;  /* 0x0001505601007387 */ /* 0x000fe80000100a00 */
[----:B------:R1:W-:Y:S04]  /*1de50*/  STL.64 [R1+0x160], R56 ;  /* 0x0001603801007387 */ /* 0x0003e80000100a00 */
[----:B------:R-:W4:Y:S04]  /*1de60*/  LDL.LU.64 R246, [R1+0x7b0] ;  /* 0x0007b00001f67983 */ /* 0x000f280000300a00 */
[----:B------:R-:W4:Y:S01]  /*1de70*/  LDL.LU.64 R218, [R1+0x7b8] ;  /* 0x0007b80001da7983 */ /* 0x000f220000300a00 */
[----:B--2---:R-:W-:-:S04]  /*1de80*/  SHF.R.U32.HI R187, RZ, 0x6, R187 ;  /* 0x00000006ffbb7819 */ /* 0x004fc800000116bb */
[----:B------:R-:W-:-:S04]  /*1de90*/  SGXT.U32 R187, R187, 0x1 ;  /* 0x00000001bbbb781a */ /* 0x000fc80000000000 */
[----:B------:R-:W-:Y:S02]  /*1dea0*/  LOP3.LUT R187, R187, 0x1e, RZ, 0xfc, !PT ;  /* 0x0000001ebbbb7812 */ /* 0x000fe400078efcff */
[----:B------:R-:W-:Y:S02]  /*1deb0*/  ISETP.NE.U32.AND P3, PT, R0, RZ, PT ;  /* 0x000000ff0000720c */ /* 0x000fe40003f65070 */
[----:B------:R-:W-:Y:S01]  /*1dec0*/  SEL R0, RZ, 0x4, P2 ;  /* 0x00000004ff007807 */ /* 0x000fe20001000000 */
[----:B-1----:R-:W-:Y:S02]  /*1ded0*/  IMAD.WIDE R56, R23, 0x4, R54 ;  /* 0x0000000417387825 */ /* 0x002fe400078e0236 */
[----:B------:R-:W2:Y:S01]  /*1dee0*/  LDL.LU.64 R54, [R1+0x7c8] ;  /* 0x0007c80001367983 */ /* 0x000ea20000300a00 */
[----:B------:R-:W-:Y:S02]  /*1def0*/  SEL R250, RZ, 0x4, P5 ;  /* 0x00000004fffa7807 */ /* 0x000fe40002800000 */
[----:B------:R-:W-:Y:S01]  /*1df00*/  ISETP.GE.AND P2, PT, R186, UR6, PT ;  /* 0x00000006ba007c0c */ /* 0x000fe2000bf46270 */
[----:B------:R1:W-:Y:S01]  /*1df10*/  STL.64 [R1+0x170], R56 ;  /* 0x0001703801007387 */ /* 0x0003e20000100a00 */
[----:B------:R-:W-:-:S03]  /*1df20*/  ISETP.GE.AND P5, PT, R187, UR6, PT ;  /* 0x00000006bb007c0c */ /* 0x000fc6000bfa6270 */
[----:B------:R-:W2:Y:S01]  /*1df30*/  LDL.LU.64 R186, [R1+0x7d8] ;  /* 0x0007d80001ba7983 */ /* 0x000ea20000300a00 */
[----:B------:R-:W-:Y:S02]  /*1df40*/  SEL R0, R0, RZ, P0 ;  /* 0x000000ff00007207 */ /* 0x000fe40000000000 */
[----:B------:R-:W-:Y:S01]  /*1df50*/  SEL R2, RZ, 0x4, P2 ;  /* 0x00000004ff027807 */ /* 0x000fe20001000000 */
[----:B------:R1:W-:Y:S01]  /*1df60*/  LDGSTS.E [R252+-0x57600], [R56.64], P4 ;  /* 0xa8a0000038fc7fae */ /* 0x0003e2000a121848 */
[----:B------:R-:W-:Y:S02]  /*1df70*/  ISETP.NE.U32.AND P2, PT, R0, RZ, PT ;  /* 0x000000ff0000720c */ /* 0x000fe40003f45070 */
[----:B------:R-:W-:Y:S02]  /*1df80*/  SEL R2, R2, RZ, P0 ;  /* 0x000000ff02027207 */ /* 0x000fe40000000000 */
[----:B------:R-:W-:Y:S02]  /*1df90*/  SEL R0, R250, RZ, P0 ;  /* 0x000000fffa007207 */ /* 0x000fe40000000000 */
[----:B------:R-:W-:Y:S01]  /*1dfa0*/  ISETP.NE.U32.AND P4, PT, R2, RZ, PT ;  /* 0x000000ff0200720c */ /* 0x000fe20003f85070 */
[----:B---3--:R-:W-:Y:S01]  /*1dfb0*/  IMAD.WIDE R108, R23, 0x4, R138 ;  /* 0x00000004176c7825 */ /* 0x008fe200078e028a */
[----:B------:R-:W-:-:S02]  /*1dfc0*/  SEL R2, RZ, 0x4, P5 ;  /* 0x00000004ff027807 */ /* 0x000fc40002800000 */
[----:B------:R-:W-:Y:S02]  /*1dfd0*/  IADD3 R102, R22, 0x100000, RZ ;  /* 0x0010000016667810 */ /* 0x000fe40007ffe0ff */
[----:B------:R-:W-:Y:S02]  /*1dfe0*/  ISETP.NE.U32.AND P5, PT, R0, RZ, PT ;  /* 0x000000ff0000720c */ /* 0x000fe40003fa5070 */
[----:B------:R-:W-:Y:S01]  /*1dff0*/  SEL R0, R2, RZ, P0 ;  /* 0x000000ff02007207 */ /* 0x000fe20000000000 */
[----:B------:R3:W-:Y:S01]  /*1e000*/  LDGSTS.E [R102+-0x57200], [R108.64], P3 ;  /* 0xa8e000006c667fae */ /* 0x0007e20009921848 */
[----:B------:R-:W-:Y:S01]  /*1e010*/  IADD3 R250, R22, 0x100000, RZ ;  /* 0x0010000016fa7810 */ /* 0x000fe20007ffe0ff */
[----:B----4-:R-:W-:Y:S02]  /*1e020*/  IMAD.WIDE R86, R23, 0x4, R202 ;  /* 0x0000000417567825 */ /* 0x010fe400078e02ca */
[----:B------:R-:W4:Y:S04]  /*1e030*/  LDL.LU.64 R202, [R1+0x7e0] ;  /* 0x0007e00001ca7983 */ /* 0x000f280000300a00 */
[----:B------:R1:W-:Y:S01]  /*1e040*/  LDGSTS.E [R252+-0x56e00], [R86.64], P2 ;  /* 0xa920000056fc7fae */ /* 0x0003e20009121848 */
[----:B------:R-:W-:-:S03]  /*1e050*/  ISETP.NE.U32.AND P2, PT, R0, RZ, PT ;  /* 0x000000ff0000720c */ /* 0x000fc60003f45070 */
[----:B------:R-:W-:Y:S04]  /*1e060*/  STL.64 [R1+0x180], R108 ;  /* 0x0001806c01007387 */ /* 0x000fe80000100a00 */
[----:B------:R1:W-:Y:S02]  /*1e070*/  STL.64 [R1+0x190], R86 ;  /* 0x0001905601007387 */ /* 0x0003e40000100a00 */
[----:B-1----:R-:W-:-:S04]  /*1e080*/  IMAD.WIDE R56, R23, 0x4, R246 ;  /* 0x0000000417387825 */ /* 0x002fc800078e02f6 */
[----:B------:R-:W-:Y:S01]  /*1e090*/  IMAD.WIDE R86, R23, 0x4, R218 ;  /* 0x0000000417567825 */ /* 0x000fe200078e02da */
[----:B------:R1:W-:Y:S04]  /*1e0a0*/  STL.64 [R1+0x698], R56 ;  /* 0x0006983801007387 */ /* 0x0003e80000100a00 */
[----:B------:R1:W-:Y:S04]  /*1e0b0*/  LDGSTS.E [R250+-0x56a00], [R56.64], P4 ;  /* 0xa960000038fa7fae */ /* 0x0003e8000a121848 */
[----:B------:R-:W-:Y:S04]  /*1e0c0*/  STL.64 [R1+0x6a0], R86 ;  /* 0x0006a05601007387 */ /* 0x000fe80000100a00 */
[----:B---3--:R-:W3:Y:S01]  /*1e0d0*/  LDL.LU.64 R102, [R1+0x7f0] ;  /* 0x0007f00001667983 */ /* 0x008ee20000300a00 */
[----:B-1----:R-:W-:-:S05]  /*1e0e0*/  IADD3 R56, R22, 0x100000, RZ ;  /* 0x0010000016387810 */ /* 0x002fca0007ffe0ff */
[----:B------:R4:W-:Y:S01]  /*1e0f0*/  LDGSTS.E [R56+-0x56600], [R86.64], P5 ;  /* 0xa9a0000056387fae */ /* 0x0009e2000a921848 */
[----:B--2---:R-:W-:-:S05]  /*1e100*/  IMAD.WIDE R54, R23, 0x4, R54 ;  /* 0x0000000417367825 */ /* 0x004fca00078e0236 */
[----:B------:R1:W-:Y:S04]  /*1e110*/  STL.64 [R1+0x6b0], R54 ;  /* 0x0006b03601007387 */ /* 0x0003e80000100a00 */
[----:B------:R1:W-:Y:S02]  /*1e120*/  LDGSTS.E [R252+-0x56200], [R54.64], P2 ;  /* 0xa9e0000036fc7fae */ /* 0x0003e40009121848 */
[----:B-1----:R-:W-:Y:S02]  /*1e130*/  IMAD.WIDE R54, R23, 0x4, R186 ;  /* 0x0000000417367825 */ /* 0x002fe400078e02ba */
[----:B------:R-:W2:Y:S04]  /*1e140*/  LDL.LU.64 R186, [R1+0x800] ;  /* 0x0008000001ba7983 */ /* 0x000ea80000300a00 */
[----:B------:R-:W1:Y:S04]  /*1e150*/  S2R R219, SR_TID.X ;  /* 0x0000000000db7919 */ /* 0x000e680000002100 */
[----:B------:R-:W1:Y:S02]  /*1e160*/  S2R R139, SR_TID.X ;  /* 0x00000000008b7919 */ /* 0x000e640000002100 */
[----:B-1----:R-:W-:-:S04]  /*1e170*/  SHF.R.U32.HI R219, RZ, 0x6, R219 ;  /* 0x00000006ffdb7819 */ /* 0x002fc800000116db */
[----:B------:R-:W-:Y:S02]  /*1e180*/  SGXT.U32 R219, R219, 0x1 ;  /* 0x00000001dbdb781a */ /* 0x000fe40000000000 */
[--C-:B------:R-:W-:Y:S02]  /*1e190*/  SHF.R.U32.HI R138, RZ, 0x6, R139.reuse ;  /* 0x00000006ff8a7819 */ /* 0x100fe4000001168b */
[----:B------:R-:W-:Y:S02]  /*1e1a0*/  LOP3.LUT R219, R219, 0x2e, RZ, 0xfc, !PT ;  /* 0x0000002edbdb7812 */ /* 0x000fe400078efcff */
[----:B------:R-:W-:Y:S02]  /*1e1b0*/  SGXT.U32 R138, R138, 0x1 ;  /* 0x000000018a8a781a */ /* 0x000fe40000000000 */
[----:B------:R-:W-:Y:S02]  /*1e1c0*/  ISETP.GE.AND P2, PT, R219, UR6, PT ;  /* 0x00000006db007c0c */ /* 0x000fe4000bf46270 */
[----:B------:R-:W1:Y:S01]  /*1e1d0*/  S2R R219, SR_TID.X ;  /* 0x0000000000db7919 */ /* 0x000e620000002100 */
[----:B------:R-:W-:-:S02]  /*1e1e0*/  SHF.R.U32.HI R139, RZ, 0x6, R139 ;  /* 0x00000006ff8b7819 */ /* 0x000fc4000001168b */
[----:B------:R-:W-:Y:S02]  /*1e1f0*/  LOP3.LUT R138, R138, 0x22, RZ, 0xfc, !PT ;  /* 0x000000228a8a7812 */ /* 0x000fe400078efcff */
[----:B------:R-:W-:Y:S02]  /*1e200*/  SGXT.U32 R139, R139, 0x1 ;  /* 0x000000018b8b781a */ /* 0x000fe40000000000 */
[----:B------:R-:W-:Y:S02]  /*1e210*/  ISETP.GE.AND P3, PT, R138, UR6, PT ;  /* 0x000000068a007c0c */ /* 0x000fe4000bf66270 */
[----:B------:R-:W-:Y:S02]  /*1e220*/  LOP3.LUT R138, R139, 0x26, RZ, 0xfc, !PT ;  /* 0x000000268b8a7812 */ /* 0x000fe400078efcff */
[----:B------:R-:W-:Y:S02]  /*1e230*/  SEL R0, RZ, 0x4, P3 ;  /* 0x00000004ff007807 */ /* 0x000fe40001800000 */
[----:B------:R-:W-:-:S02]  /*1e240*/  ISETP.GE.AND P4, PT, R138, UR6, PT ;  /* 0x000000068a007c0c */ /* 0x000fc4000bf86270 */
[----:B------:R-:W-:Y:S02]  /*1e250*/  SEL R250, R0, RZ, P0 ;  /* 0x000000ff00fa7207 */ /* 0x000fe40000000000 */
[----:B------:R-:W-:Y:S02]  /*1e260*/  SEL R2, RZ, 0x4, P4 ;  /* 0x00000004ff027807 */ /* 0x000fe40002000000 */
[----:B------:R-:W-:Y:S02]  /*1e270*/  ISETP.NE.U32.AND P4, PT, R250, RZ, PT ;  /* 0x000000fffa00720c */ /* 0x000fe40003f85070 */
[----:B-1----:R-:W-:Y:S02]  /*1e280*/  SHF.R.U32.HI R218, RZ, 0x6, R219 ;  /* 0x00000006ffda7819 */ /* 0x002fe400000116db */
[----:B------:R-:W-:Y:S02]  /*1e290*/  LOP3.LUT R139, R139, 0x2a, RZ, 0xfc, !PT ;  /* 0x0000002a8b8b7812 */ /* 0x000fe400078efcff */
[----:B------:R-:W-:Y:S01]  /*1e2a0*/  SGXT.U32 R218, R218, 0x1 ;  /* 0x00000001dada781a */ /* 0x000fe20000000000 */
[----:B------:R1:W-:Y:S01]  /*1e2b0*/  STL.64 [R1+0x6c0], R54 ;  /* 0x0006c03601007387 */ /* 0x0003e20000100a00 */
[----:B------:R-:W-:-:S05]  /*1e2c0*/  ISETP.GE.AND P3, PT, R139, UR6, PT ;  /* 0x000000068b007c0c */ /* 0x000fca000bf66270 */
[----:B------:R1:W-:Y:S04]  /*1e2d0*/  LDGSTS.E [R252+-0x55e00], [R54.64], P4 ;  /* 0xaa20000036fc7fae */ /* 0x0003e8000a121848 */
[----:B------:R-:W2:Y:S01]  /*1e2e0*/  LDL.LU.64 R138, [R1+0x808] ;  /* 0x00080800018a7983 */ /* 0x000ea20000300a00 */
[----:B------:R-:W-:Y:S02]  /*1e2f0*/  SEL R0, R2, RZ, P0 ;  /* 0x000000ff02007207 */ /* 0x000fe40000000000 */
[----:B-1----:R-:W-:Y:S02]  /*1e300*/  LOP3.LUT R55, R218, 0x32, RZ, 0xfc, !PT ;  /* 0x00000032da377812 */ /* 0x002fe400078efcff */
[----:B------:R-:W1:Y:S01]  /*1e310*/  S2R R218, SR_TID.X ;  /* 0x0000000000da7919 */ /* 0x000e620000002100 */
[----:B------:R-:W-:-:S02]  /*1e320*/  ISETP.NE.U32.AND P5, PT, R0, RZ, PT ;  /* 0x000000ff0000720c */ /* 0x000fc40003fa5070 */
[----:B------:R-:W-:-:S04]  /*1e330*/  SHF.R.U32.HI R219, RZ, 0x6, R219 ;  /* 0x00000006ffdb7819 */ /* 0x000fc800000116db */
[----:B------:R-:W-:Y:S02]  /*1e340*/  SGXT.U32 R219, R219, 0x1 ;  /* 0x00000001dbdb781a */ /* 0x000fe40000000000 */
[----:B------:R-:W-:Y:S02]  /*1e350*/  IADD3 R250, R22, 0x100000, RZ ;  /* 0x0010000016fa7810 */ /* 0x000fe40007ffe0ff */
[----:B------:R-:W-:Y:S02]  /*1e360*/  LOP3.LUT R219, R219, 0x36, RZ, 0xfc, !PT ;  /* 0x00000036dbdb7812 */ /* 0x000fe400078efcff */
[----:B------:R-:W-:Y:S02]  /*1e370*/  ISETP.GE.AND P4, PT, R55, UR6, PT ;  /* 0x0000000637007c0c */ /* 0x000fe4000bf86270 */
[----:B------:R-:W-:Y:S02]  /*1e380*/  SEL R0, RZ, 0x4, P3 ;  /* 0x00000004ff007807 */ /* 0x000fe40001800000 */
[----:B-1----:R-:W-:-:S02]  /*1e390*/  SHF.R.U32.HI R55, RZ, 0x6, R218 ;  /* 0x00000006ff377819 */ /* 0x002fc400000116da */
[----:B------:R-:W-:Y:S02]  /*1e3a0*/  SEL R2, R0, RZ, P0 ;  /* 0x000000ff00027207 */ /* 0x000fe40000000000 */
[----:B------:R-:W-:Y:S02]  /*1e3b0*/  SEL R0, RZ, 0x4, P2 ;  /* 0x00000004ff007807 */ /* 0x000fe40001000000 */
[----:B------:R-:W-:Y:S02]  /*1e3c0*/  SGXT.U32 R55, R55, 0x1 ;  /* 0x000000013737781a */ /* 0x000fe40000000000 */
[----:B------:R-:W-:Y:S02]  /*1e3d0*/  SEL R0, R0, RZ, P0 ;  /* 0x000000ff00007207 */ /* 0x000fe40000000000 */
[----:B------:R-:W-:Y:S02]  /*1e3e0*/  LOP3.LUT R54, R55, 0x3a, RZ, 0xfc, !PT ;  /* 0x0000003a37367812 */ /* 0x000fe400078efcff */
[----:B------:R-:W-:-:S02]  /*1e3f0*/  ISETP.NE.U32.AND P2, PT, R2, RZ, PT ;  /* 0x000000ff0200720c */ /* 0x000fc40003f45070 */
[----:B------:R-:W-:Y:S02]  /*1e400*/  LOP3.LUT R55, R55, 0x3e, RZ, 0xfc, !PT ;  /* 0x0000003e37377812 */ /* 0x000fe400078efcff */
[----:B------:R-:W-:Y:S02]  /*1e410*/  ISETP.NE.U32.AND P3, PT, R0, RZ, PT ;  /* 0x000000ff0000720c */ /* 0x000fe40003f65070 */
[----:B------:R-:W-:Y:S02]  /*1e420*/  SEL R2, RZ, 0x4, P4 ;  /* 0x00000004ff027807 */ /* 0x000fe40002000000 */
[----:B------:R-:W-:Y:S02]  /*1e430*/  ISETP.GE.AND P4, PT, R54, UR6, PT ;  /* 0x0000000636007c0c */ /* 0x000fe4000bf86270 */
[----:B------:R-:W-:Y:S02]  /*1e440*/  SEL R2, R2, RZ, P0 ;  /* 0x000000ff02027207 */ /* 0x000fe40000000000 */
[----:B------:R-:W-:-:S02]  /*1e450*/  IADD3 R54, R22, 0x100000, RZ ;  /* 0x0010000016367810 */ /* 0x000fc40007ffe0ff */
[----:B------:R-:W-:Y:S02]  /*1e460*/  SEL R252, RZ, 0x4, P4 ;  /* 0x00000004fffc7807 */ /* 0x000fe40002000000 */
[----:B------:R-:W-:Y:S02]  /*1e470*/  ISETP.NE.U32.AND P4, PT, R2, RZ, PT ;  /* 0x000000ff0200720c */ /* 0x000fe40003f85070 */
[----:B------:R-:W-:Y:S01]  /*1e480*/  SEL R2, R252, RZ, P0 ;  /* 0x000000fffc027207 */ /* 0x000fe20000000000 */
[----:B----4-:R-:W-:-:S05]  /*1e490*/  IMAD.WIDE R56, R23, 0x4, R202 ;  /* 0x0000000417387825 */ /* 0x010fca00078e02ca */
[----:B------:R3:W-:Y:S04]  /*1e4a0*/  STL.64 [R1+0x6c8], R56 ;  /* 0x0006c83801007387 */ /* 0x0007e80000100a00 */
[----:B------:R-:W4:Y:S04]  /*1e4b0*/  LDL.LU.64 R202, [R1+0x818] ;  /* 0x0008180001ca7983 */ /* 0x000f280000300a00 */
[----:B------:R1:W-:Y:S01]  /*1e4c0*/  LDGSTS.E [R250+-0x55a00], [R56.64], P5 ;  /* 0xaa60000038fa7fae */ /* 0x0003e2000a921848 */
[----:B------:R-:W-:-:S03]  /*1e4d0*/  ISETP.GE.AND P5, PT, R219, UR6, PT ;  /* 0x00000006db007c0c */ /* 0x000fc6000bfa6270 */
[----:B------:R-:W4:Y:S01]  /*1e4e0*/  LDL.LU.64 R218, [R1+0x828] ;  /* 0x0008280001da7983 */ /* 0x000f220000300a00 */
[----:B------:R-:W-:Y:S02]  /*1e4f0*/  SEL R0, RZ, 0x4, P5 ;  /* 0x00000004ff007807 */ /* 0x000fe40002800000 */
[----:B------:R-:W-:Y:S02]  /*1e500*/  ISETP.GE.AND P5, PT, R55, UR6, PT ;  /* 0x0000000637007c0c */ /* 0x000fe4000bfa6270 */
[----:B------:R-:W-:Y:S02]  /*1e510*/  SEL R55, R0, RZ, P0 ;  /* 0x000000ff00377207 */ /* 0x000fe40000000000 */
[----:B-1----:R-:W-:-:S04]  /*1e520*/  SEL R250, RZ, 0x4, P5 ;  /* 0x00000004fffa7807 */ /* 0x002fc80002800000 */
[----:B------:R-:W-:Y:S02]  /*1e530*/  SEL R0, R250, RZ, P0 ;  /* 0x000000fffa007207 */ /* 0x000fe40000000000 */
[----:B------:R-:W-:Y:S01]  /*1e540*/  ISETP.NE.U32.AND P0, PT, R55, RZ, PT ;  /* 0x000000ff3700720c */ /* 0x000fe20003f05070 */
[----:B---3--:R-:W-:-:S05]  /*1e550*/  IMAD.WIDE R56, R23, 0x4, R102 ;  /* 0x0000000417387825 */ /* 0x008fca00078e0266 */
[----:B------:R2:W-:Y:S04]  /*1e560*/  LDGSTS.E [R54+-0x55600], [R56.64], P2 ;  /* 0xaaa0000038367fae */ /* 0x0005e80009121848 */
[----:B------:R4:W-:Y:S01]  /*1e570*/  STL.64 [R1+0x6d8], R56 ;  /* 0x0006d83801007387 */ /* 0x0009e20000100a00 */
[----:B--2---:R-:W-:-:S03]  /*1e580*/  IMAD.WIDE R54, R23, 0x4, R186 ;  /* 0x0000000417367825 */ /* 0x004fc600078e02ba */
[----:B------:R-:W3:Y:S01]  /*1e590*/  LDL.LU.64 R186, [R1+0x830] ;  /* 0x0008300001ba7983 */ /* 0x000ee20000300a00 */
[----:B------:R-:W-:Y:S02]  /*1e5a0*/  ISETP.NE.U32.AND P5, PT, R0, RZ, PT ;  /* 0x000000ff0000720c */ /* 0x000fe40003fa5070 */
[----:B------:R-:W-:Y:S01]  /*1e5b0*/  IADD3 R0, R22, 0x100000, RZ ;  /* 0x0010000016007810 */ /* 0x000fe20007ffe0ff */
[----:B------:R1:W-:Y:S01]  /*1e5c0*/  STL.64 [R1+0x6e8], R54 ;  /* 0x0006e83601007387 */ /* 0x0003e20000100a00 */
[----:B------:R-:W-:-:S03]  /*1e5d0*/  ISETP.NE.U32.AND P2, PT, R2, RZ, PT ;  /* 0x000000ff0200720c */ /* 0x000fc60003f45070 */
[----:B------:R1:W-:Y:S01]  /*1e5e0*/  LDGSTS.E [R0+-0x55200], [R54.64], P3 ;  /* 0xaae0000036007fae */ /* 0x0003e20009921848 */
[C---:B------:R-:W-:Y:S02]  /*1e5f0*/  IADD3 R250, R22.reuse, 0x100000, RZ ;  /* 0x0010000016fa7810 */ /* 0x040fe40007ffe0ff */
[C---:B------:R-:W-:Y:S01]  /*1e600*/  IADD3 R2, R22.reuse, 0x100000, RZ ;  /* 0x0010000016027810 */ /* 0x040fe20007ffe0ff */
[----:B------:R-:W-:Y:S01]  /*1e610*/  UIADD3 UR4, UR5, -0xc0, URZ ;  /* 0xffffff4005047890 */ /* 0x000fe2000fffe03f */
[----:B------:R-:W-:Y:S01]  /*1e620*/  IADD3 R252, R22, 0x100000, RZ ;  /* 0x0010000016fc7810 */ /* 0x000fe20007ffe0ff */
[----:B------:R-:W-:-:S05]  /*1e630*/  IMAD.WIDE R86, R23, 0x4, R138 ;  /* 0x0000000417567825 */ /* 0x000fca00078e028a */
[----:B------:R-:W-:Y:S04]  /*1e640*/  STL.64 [R1+0x728], R86 ;  /* 0x0007285601007387 */ /* 0x000fe80000100a00 */
[----:B------:R3:W-:Y:S01]  /*1e650*/  LDGSTS.E [R250+-0x54e00], [R86.64], P4 ;  /* 0xab20000056fa7fae */ /* 0x0007e2000a121848 */
[----:B----4-:R-:W-:-:S03]  /*1e660*/  IMAD.WIDE R56, R23, 0x4, R202 ;  /* 0x0000000417387825 */ /* 0x010fc600078e02ca */
[----:B------:R-:W4:Y:S04]  /*1e670*/  S2R R202, SR_TID.X ;  /* 0x0000000000ca7919 */ /* 0x000f280000002100 */
[----:B------:R-:W3:Y:S01]  /*1e680*/  S2R R203, SR_TID.X ;  /* 0x0000000000cb7919 */ /* 0x000ee20000002100 */
[----:B-1----:R-:W-:-:S03]  /*1e690*/  IMAD.WIDE R54, R23, 0x4, R218 ;  /* 0x0000000417367825 */ /* 0x002fc600078e02da */
[----:B------:R1:W-:Y:S04]  /*1e6a0*/  STL.64 [R1+0x768], R56 ;  /* 0x0007683801007387 */ /* 0x0003e80000100a00 */
[----:B------:R3:W-:Y:S04]  /*1e6b0*/  STL.64 [R1+0x7b0], R54 ;  /* 0x0007b03601007387 */ /* 0x0007e80000100a00 */
[----:B------:R-:W2:Y:S04]  /*1e6c0*/  LDL.LU.64 R138, [R1+0x820] ;  /* 0x00082000018a7983 */ /* 0x000ea80000300a00 */
[----:B------:R1:W-:Y:S01]  /*1e6d0*/  LDGSTS.E [R2+-0x54a00], [R56.64], P0 ;  /* 0xab60000038027fae */ /* 0x0003e20008121848 */
[----:B----4-:R-:W-:Y:S01]  /*1e6e0*/  LOP3.LUT R219, R202, 0x3f, RZ, 0xc0, !PT ;  /* 0x0000003fcadb7812 */ /* 0x010fe200078ec0ff */
[----:B------:R-:W-:-:S02]  /*1e6f0*/  IMAD.MOV.U32 R202, RZ, RZ, 0x3f ;  /* 0x0000003fffca7424 */ /* 0x000fc400078e00ff */
[----:B------:R4:W-:Y:S01]  /*1e700*/  LDGSTS.E [R0+-0x54600], [R54.64], P2 ;  /* 0xaba0000036007fae */ /* 0x0009e20009121848 */
[--C-:B---3--:R-:W-:Y:S02]  /*1e710*/  SHF.R.U32.HI R103, RZ, 0x6, R203.reuse ;  /* 0x00000006ff677819 */ /* 0x108fe400000116cb */
[----:B------:R-:W-:Y:S01]  /*1e720*/  SHF.R.U32.HI R203, RZ, 0x6, R203 ;  /* 0x00000006ffcb7819 */ /* 0x000fe200000116cb */
[----:B-1----:R-:W3:Y:S01]  /*1e730*/  LDL.LU.64 R56, [R1+0x810] ;  /* 0x0008100001387983 */ /* 0x002ee20000300a00 */
[----:B------:R-:W-:Y:S02]  /*1e740*/  IADD3 R202, R202, c[0x0][0x180], RZ ;  /* 0x00006000caca7a10 */ /* 0x000fe40007ffe0ff */
[----:B------:R-:W-:Y:S01]  /*1e750*/  SGXT.U32 R203, R203, 0x1 ;  /* 0x00000001cbcb781a */ /* 0x000fe20000000000 */
[----:B------:R-:W3:Y:S01]  /*1e760*/  LDL.LU.64 R240, [R1+0x7f8] ;  /* 0x0007f80001f07983 */ /* 0x000ee20000300a00 */
[----:B------:R-:W-:Y:S02]  /*1e770*/  SGXT.U32 R103, R103, 0x1 ;  /* 0x000000016767781a */ /* 0x000fe40000000000 */
[----:B------:R-:W-:-:S02]  /*1e780*/  ISETP.GE.AND P4, PT, R219, UR4, PT ;  /* 0x00000004db007c0c */ /* 0x000fc4000bf86270 */
[----:B------:R-:W-:Y:S01]  /*1e790*/  ISETP.GT.AND P0, PT, R202, 0xff, PT ;  /* 0x000000ffca00780c */ /* 0x000fe20003f04270 */
[----:B------:R-:W3:Y:S01]  /*1e7a0*/  LDL.LU.64 R218, [R1+0x7d0] ;  /* 0x0007d00001da7983 */ /* 0x000ee20000300a00 */
[----:B------:R-:W-:Y:S02]  /*1e7b0*/  LOP3.LUT R202, R203, 0x4, RZ, 0xfc, !PT ;  /* 0x00000004cbca7812 */ /* 0x000fe400078efcff */
[----:B------:R-:W-:Y:S01]  /*1e7c0*/  ISETP.GE.AND P3, PT, R103, UR4, PT ;  /* 0x0000000467007c0c */ /* 0x000fe2000bf66270 */
[----:B------:R-:W3:Y:S01]  /*1e7d0*/  LDL.LU.64 R152, [R1+0x7c0] ;  /* 0x0007c00001987983 */ /* 0x000ee20000300a00 */
[----:B------:R-:W-:-:S03]  /*1e7e0*/  LOP3.LUT R203, R203, 0x8, RZ, 0xfc, !PT ;  /* 0x00000008cbcb7812 */ /* 0x000fc600078efcff */
[----:B------:R-:W3:Y:S01]  /*1e7f0*/  LDL.LU.64 R216, [R1+0x7a8] ;  /* 0x0007a80001d87983 */ /* 0x000ee20000300a00 */
[----:B------:R-:W-:Y:S02]  /*1e800*/  SEL R2, RZ, 0x4, P3 ;  /* 0x00000004ff027807 */ /* 0x000fe40001800000 */
[----:B------:R-:W-:Y:S02]  /*1e810*/  ISETP.GE.AND P2, PT, R202, UR4, PT ;  /* 0x00000004ca007c0c */ /* 0x000fe4000bf46270 */
[----:B------:R-:W-:Y:S02]  /*1e820*/  ISETP.GE.AND P3, PT, R203, UR4, PT ;  /* 0x00000004cb007c0c */ /* 0x000fe4000bf66270 */
[----:B------:R-:W3:Y:S04]  /*1e830*/  LDL.LU.64 R202, [R1+0x780] ;  /* 0x0007800001ca7983 */ /* 0x000ee80000300a00 */
[----:B------:R-:W3:Y:S04]  /*1e840*/  LDL.LU.64 R122, [R1+0x770] ;  /* 0x00077000017a7983 */ /* 0x000ee80000300a00 */
[----:B------:R-:W3:Y:S01]  /*1e850*/  LDL.LU.64 R108, [R1+0x758] ;  /* 0x00075800016c7983 */ /* 0x000ee20000300a00 */
[----:B----4-:R-:W-:-:S03]  /*1e860*/  IMAD.WIDE R54, R23, 0x4, R186 ;  /* 0x0000000417367825 */ /* 0x010fc600078e02ba */
[----:B------:R-:W4:Y:S04]  /*1e870*/  LDL.LU.64 R186, [R1+0x730] ;  /* 0x0007300001ba7983 */ /* 0x000f280000300a00 */
[----:B------:R-:W4:Y:S04]  /*1e880*/  LDL.LU.64 R246, [R1+0x720] ;  /* 0x0007200001f67983 */ /* 0x000f280000300a00 */
[----:B------:R-:W4:Y:S04]  /*1e890*/  LDL.LU.64 R86, [R1+0x708] ;  /* 0x0007080001567983 */ /* 0x000f280000300a00 */
[----:B------:R1:W-:Y:S04]  /*1e8a0*/  STL.64 [R1+0x7f0], R54 ;  /* 0x0007f03601007387 */ /* 0x0003e80000100a00 */
[----:B------:R-:W4:Y:S04]  /*1e8b0*/  LDL.LU.64 R22, [R1+0x6e0] ;  /* 0x0006e00001167983 */ /* 0x000f280000300a00 */
[----:B------:R1:W-:Y:S01]  /*1e8c0*/  LDGSTS.E [R252+-0x54200], [R54.64], P5 ;  /* 0xabe0000036fc7fae */ /* 0x0003e2000a921848 */
[----:B------:R-:W-:Y:S01]  /*1e8d0*/  LOP3.LUT R103, R103, 0xc, RZ, 0xfc, !PT ;  /* 0x0000000c67677812 */ /* 0x000fe200078efcff */
[----:B------:R-:W-:-:S02]  /*1e8e0*/  IMAD.WIDE R44, R251, 0x4, R44 ;  /* 0x00000004fb2c7825 */ /* 0x000fc400078e022c */
[----:B------:R-:W0:Y:S04]  /*1e8f0*/  LDGDEPBAR ;  /* 0x00000000000079af */ /* 0x000e280000000000 */
[----:B-1----:R-:W4:Y:S01]  /*1e900*/  LDL.LU.64 R54, [R1+0x6d0] ;  /* 0x0006d00001367983 */ /* 0x002f220000300a00 */
[----:B------:R-:W-:-:S03]  /*1e910*/  ISETP.GE.AND P5, PT, R103, UR4, PT ;  /* 0x0000000467007c0c */ /* 0x000fc6000bfa6270 */
[----:B------:R-:W4:Y:S01]  /*1e920*/  LDL.LU.64 R102, [R1+0x690] ;  /* 0x0006900001667983 */ /* 0x000f220000300a00 */
[----:B------:R-:W-:-:S04]  /*1e930*/  IMAD.WIDE R210, R251, 0x4, R210 ;  /* 0x00000004fbd27825 */ /* 0x000fc800078e02d2 */
[----:B------:R-:W-:-:S04]  /*1e940*/  IMAD.WIDE R194, R251, 0x4, R194 ;  /* 0x00000004fbc27825 */ /* 0x000fc800078e02c2 */
[----:B------:R-:W-:-:S04]  /*1e950*/  IMAD.WIDE R6, R251, 0x4, R6 ;  /* 0x00000004fb067825 */ /* 0x000fc800078e0206 */
[----:B--2---:R-:W-:-:S05]  /*1e960*/  IMAD.WIDE R138, R251, 0x4, R138 ;  /* 0x00000004fb8a7825 */ /* 0x004fca00078e028a */
[----:B------:R1:W-:Y:S01]  /*1e970*/  STL.64 [R1+0x7e0], R138 ;  /* 0x0007e08a01007387 */ /* 0x0003e20000100a00 */
[----:B---3--:R-:W-:-:S03]  /*1e980*/  IMAD.WIDE R56, R251, 0x4, R56 ;  /* 0x00000004fb387825 */ /* 0x008fc600078e0238 */
[----:B-1----:R-:W2:Y:S01]  /*1e990*/  LDL.LU.64 R138, [R1+0x688] ;  /* 0x00068800018a7983 */ /* 0x002ea20000300a00 */
[----:B------:R-:W-:-:S03]  /*1e9a0*/  IMAD.WIDE R240, R251, 0x4, R240 ;  /* 0x00000004fbf07825 */ /* 0x000fc600078e02f0 */
[----:B------:R1:W-:Y:S01]  /*1e9b0*/  STL.64 [R1+0x7d8], R56 ;  /* 0x0007d83801007387 */ /* 0x0003e20000100a00 */
[----:B------:R-:W-:-:S04]  /*1e9c0*/  IMAD.WIDE R218, R251, 0x4, R218 ;  /* 0x00000004fbda7825 */ /* 0x000fc800078e02da */
[C---:B------:R-:W-:Y:S01]  /*1e9d0*/  IMAD.WIDE R152, R251.reuse, 0x4, R152 ;  /* 0x00000004fb987825 */ /* 0x040fe200078e0298 */
[----:B-1----:R-:W3:Y:S03]  /*1e9e0*/  LDL.LU.64 R56, [R1+0x1700] ;  /* 0x0017000001387983 */ /* 0x002ee60000300a00 */
[C---:B------:R-:W-:Y:S01]  /*1e9f0*/  IMAD.WIDE R216, R251.reuse, 0x4, R216 ;  /* 0x00000004fbd87825 */ /* 0x040fe200078e02d8 */
[----:B------:R1:W-:Y:S03]  /*1ea00*/  STL.64 [R1+0x7c8], R240 ;  /* 0x0007c8f001007387 */ /* 0x0003e60000100a00 */
[C---:B------:R-:W-:Y:S01]  /*1ea10*/  IMAD.WIDE R202, R251.reuse, 0x4, R202 ;  /* 0x00000004fbca7825 */ /* 0x040fe200078e02ca */
[----:B-1----:R-:W3:Y:S04]  /*1ea20*/  LDL.LU.64 R240, [R1+0x16f8] ;  /* 0x0016f80001f07983 */ /* 0x002ee80000300a00 */
[----:B------:R1:W-:Y:S01]  /*1ea30*/  STL.64 [R1+0x7b8], R44 ;  /* 0x0007b82c01007387 */ /* 0x0003e20000100a00 */
[----:B------:R-:W-:-:S03]  /*1ea40*/  IMAD.WIDE R122, R251, 0x4, R122 ;  /* 0x00000004fb7a7825 */ /* 0x000fc600078e027a */
[----:B-1----:R-:W3:Y:S04]  /*1ea50*/  LDL.LU.64 R44, [R1+0x670] ;  /* 0x00067000012c7983 */ /* 0x002ee80000300a00 */
[----:B------:R1:W-:Y:S01]  /*1ea60*/  STL.64 [R1+0x7a0], R218 ;  /* 0x0007a0da01007387 */ /* 0x0003e20000100a00 */
[----:B------:R-:W-:-:S03]  /*1ea70*/  IMAD.WIDE R108, R251, 0x4, R108 ;  /* 0x00000004fb6c7825 */ /* 0x000fc600078e026c */
[----:B-1----:R-:W3:Y:S04]  /*1ea80*/  LDL.LU.64 R218, [R1+0x668] ;  /* 0x0006680001da7983 */ /* 0x002ee80000300a00 */
[----:B------:R1:W-:Y:S01]  /*1ea90*/  STL.64 [R1+0x790], R152 ;  /* 0x0007909801007387 */ /* 0x0003e20000100a00 */
[----:B----4-:R-:W-:-:S03]  /*1eaa0*/  IMAD.WIDE R186, R251, 0x4, R186 ;  /* 0x00000004fbba7825 */ /* 0x010fc600078e02ba */
[----:B-1----:R-:W4:Y:S04]  /*1eab0*/  LDL.LU.64 R152, [R1+0x16f0] ;  /* 0x0016f00001987983 */ /* 0x002f280000300a00 */
[----:B------:R1:W-:Y:S01]  /*1eac0*/  STL.64 [R1+0x788], R216 ;  /* 0x000788d801007387 */ /* 0x0003e20000100a00 */
[----:B------:R-:W-:-:S03]  /*1ead0*/  IMAD.WIDE R246, R251, 0x4, R246 ;  /* 0x00000004fbf67825 */ /* 0x000fc600078e02f6 */
        /* <DEDUP_REMOVED lines=35> */
[----:B-1----:R-:W2:Y:S04]  /*1ed10*/  LDL.LU.64 R102, [R1+0x16b8] ;  /* 0x0016b80001667983 */ /* 0x002ea80000300a00 */
[----:B------:R1:W-:Y:S04]  /*1ed20*/  STL.64 [R1+0x688], R138 ;  /* 0x0006888a01007387 */ /* 0x0003e80000100a00 */
[----:B-1----:R-:W2:Y:S01]  /*1ed30*/  LDL.LU.64 R138, [R1+0x16b0] ;  /* 0x0016b000018a7983 */ /* 0x002ea20000300a00 */
[----:B------:R-:W-:-:S04]  /*1ed40*/  IMAD.WIDE R130, R251, 0x4, R130 ;  /* 0x00000004fb827825 */ /* 0x000fc800078e0282 */
[----:B------:R-:W-:-:S04]  /*1ed50*/  IMAD.WIDE R44, R251, 0x4, R44 ;  /* 0x00000004fb2c7825 */ /* 0x000fc800078e022c */
[----:B--2---:R-:W-:-:S05]  /*1ed60*/  IMAD.WIDE R138, R251, 0x4, R138 ;  /* 0x00000004fb8a7825 */ /* 0x004fca00078e028a */
        /* <DEDUP_REMOVED lines=11> */
[----:B-1----:R-:W3:Y:S03]  /*1ee20*/  LDL.LU.64 R218, [R1+0x16a0] ;  /* 0x0016a00001da7983 */ /* 0x002ee60000300a00 */
        /* <DEDUP_REMOVED lines=9> */
[----:B--2---:R-:W-:-:S05]  /*1eec0*/  IMAD.WIDE R44, R251, 0x4, R44 ;  /* 0x00000004fb2c7825 */ /* 0x004fca00078e022c */
[----:B------:R1:W-:Y:S04]  /*1eed0*/  STL.64 [R1+0x660], R44 ;  /* 0x0006602c01007387 */ /* 0x0003e80000100a00 */
[----:B-1----:R-:W2:Y:S04]  /*1eee0*/  LDL.LU.64 R44, [R1+0x5b0] ;  /* 0x0005b000012c7983 */ /* 0x002ea80000300a00 */
[----:B------:R1:W-:Y:S04]  /*1eef0*/  STL.64 [R1+0x658], R114 ;  /* 0x0006587201007387 */ /* 0x0003e80000100a00 */
[----:B-1----:R-:W4:Y:S04]  /*1ef00*/  LDL.LU.64 R114, [R1+0x5a8] ;  /* 0x0005a80001727983 */ /* 0x002f280000300a00 */
        /* <DEDUP_REMOVED lines=21> */
[----:B-1----:R-:W4:Y:S01]  /*1f060*/  LDL.LU.64 R246, [R1+0x550] ;  /* 0x0005500001f67983 */ /* 0x002f220000300a00 */
[----:B------:R-:W-:-:S04]  /*1f070*/  IMAD.WIDE R38, R251, 0x4, R38 ;  /* 0x00000004fb267825 */ /* 0x000fc800078e0226 */
[C---:B------:R-:W-:Y:S01]  /*1f080*/  IMAD.WIDE R54, R251.reuse, 0x4, R54 ;  /* 0x00000004fb367825 */ /* 0x040fe200078e0236 */
[----:B------:R1:W-:Y:S03]  /*1f090*/  STL.64 [R1+0x5f8], R38 ;  /* 0x0005f82601007387 */ /* 0x0003e60000100a00 */
[----:B---3--:R-:W-:-:S04]  /*1f0a0*/  IMAD.WIDE R70, R251, 0x4, R70 ;  /* 0x00000004fb467825 */ /* 0x008fc800078e0246 */
[C---:B------:R-:W-:Y:S01]  /*1f0b0*/  IMAD.WIDE R108, R251.reuse, 0x4, R108 ;  /* 0x00000004fb6c7825 */ /* 0x040fe200078e026c */
[----:B-1----:R-:W3:Y:S03]  /*1f0c0*/  LDL.LU.64 R38, [R1+0x1668] ;  /* 0x0016680001267983 */ /* 0x002ee60000300a00 */
[C---:B------:R-:W-:Y:S01]  /*1f0d0*/  IMAD.WIDE R74, R251.reuse, 0x4, R74 ;  /* 0x00000004fb4a7825 */ /* 0x040fe200078e024a */
[----:B------:R1:W-:Y:S03]  /*1f0e0*/  STL.64 [R1+0x5f0], R54 ;  /* 0x0005f03601007387 */ /* 0x0003e60000100a00 */
[----:B------:R-:W-:-:S04]  /*1f0f0*/  IMAD.WIDE R138, R251, 0x4, R138 ;  /* 0x00000004fb8a7825 */ /* 0x000fc800078e028a */
[C---:B------:R-:W-:Y:S01]  /*1f100*/  IMAD.WIDE R130, R251.reuse, 0x4, R130 ;  /* 0x00000004fb827825 */ /* 0x040fe200078e0282 */
[----:B-1----:R-:W3:Y:S04]  /*1f110*/  LDL.LU.64 R54, [R1+0x1660] ;  /* 0x0016600001367983 */ /* 0x002ee80000300a00 */
[----:B------:R1:W-:Y:S01]  /*1f120*/  STL.64 [R1+0x5e8], R70 ;  /* 0x0005e84601007387 */ /* 0x0003e20000100a00 */
[----:B------:R-:W-:-:S04]  /*1f130*/  IMAD.WIDE R122, R251, 0x4, R122 ;  /* 0x00000004fb7a7825 */ /* 0x000fc800078e027a */
        /* <DEDUP_REMOVED lines=10> */
[----:B------:R1:W-:Y:S01]  /*1f1e0*/  STL.64 [R1+0x5c8], R130 ;  /* 0x0005c88201007387 */ /* 0x0003e20000100a00 */
[----:B--2---:R-:W-:-:S03]  /*1f1f0*/  IMAD.WIDE R44, R251, 0x4, R44 ;  /* 0x00000004fb2c7825 */ /* 0x004fc600078e022c */
[----:B-1----:R-:W2:Y:S04]  /*1f200*/  LDL.LU.64 R130, [R1+0x1648] ;  /* 0x0016480001827983 */ /* 0x002ea80000300a00 */
[----:B------:R1:W-:Y:S01]  /*1f210*/  STL.64 [R1+0x5c0], R122 ;  /* 0x0005c07a01007387 */ /* 0x0003e20000100a00 */
[----:B----4-:R-:W-:-:S03]  /*1f220*/  IMAD.WIDE R114, R251, 0x4, R114 ;  /* 0x00000004fb727825 */ /* 0x010fc600078e0272 */
[----:B-1----:R-:W4:Y:S04]  /*1f230*/  LDL.LU.64 R122, [R1+0x1640] ;  /* 0x00164000017a7983 */ /* 0x002f280000300a00 */
[----:B------:R1:W-:Y:S01]  /*1f240*/  STL.64 [R1+0x5b8], R150 ;  /* 0x0005b89601007387 */ /* 0x0003e20000100a00 */
[----:B------:R-:W-:-:S03]  /*1f250*/  IMAD.WIDE R152, R251, 0x4, R152 ;  /* 0x00000004fb987825 */ /* 0x000fc600078e0298 */
[----:B-1----:R-:W2:Y:S04]  /*1f260*/  LDL.LU.64 R150, [R1+0x510] ;  /* 0x0005100001967983 */ /* 0x002ea80000300a00 */
[----:B------:R1:W-:Y:S01]  /*1f270*/  STL.64 [R1+0x5b0], R44 ;  /* 0x0005b02c01007387 */ /* 0x0003e20000100a00 */
[----:B------:R-:W-:-:S03]  /*1f280*/  IMAD.WIDE R94, R251, 0x4, R94 ;  /* 0x00000004fb5e7825 */ /* 0x000fc600078e025e */
[----:B-1----:R-:W4:Y:S04]  /*1f290*/  LDL.LU.64 R44, [R1+0x508] ;  /* 0x00050800012c7983 */ /* 0x002f280000300a00 */
        /* <DEDUP_REMOVED lines=18> */
[----:B------:R1:W-:Y:S04]  /*1f3c0*/  STL.64 [R1+0x578], R94 ;  /* 0x0005785e01007387 */ /* 0x0003e80000100a00 */
[----:B-1----:R-:W4:Y:S04]  /*1f3d0*/  LDL.LU.64 R94, [R1+0x1628] ;  /* 0x00162800015e7983 */ /* 0x002f280000300a00 */
[----:B------:R1:W-:Y:S04]  /*1f3e0*/  STL.64 [R1+0x570], R86 ;  /* 0x0005705601007387 */ /* 0x0003e80000100a00 */
        /* <DEDUP_REMOVED lines=11> */
[----:B------:R-:W-:-:S04]  /*1f4a0*/  IMAD.WIDE R224, R251, 0x4, R224 ;  /* 0x00000004fbe07825 */ /* 0x000fc800078e02e0 */
[----:B---3--:R-:W-:-:S04]  /*1f4b0*/  IMAD.WIDE R108, R251, 0x4, R108 ;  /* 0x00000004fb6c7825 */ /* 0x008fc800078e026c */
        /* <DEDUP_REMOVED lines=10> */
[----:B----4-:R-:W-:-:S04]  /*1f560*/  IMAD.WIDE R44, R251, 0x4, R44 ;  /* 0x00000004fb2c7825 */ /* 0x010fc800078e022c */
[----:B------:R-:W-:-:S04]  /*1f570*/  IMAD.WIDE R216, R251, 0x4, R216 ;  /* 0x00000004fbd87825 */ /* 0x000fc800078e02d8 */
[----:B------:R-:W-:-:S04]  /*1f580*/  IMAD.WIDE R176, R251, 0x4, R176 ;  /* 0x00000004fbb07825 */ /* 0x000fc800078e02b0 */
[----:B------:R-:W-:-:S04]  /*1f590*/  IMAD.WIDE R160, R251, 0x4, R160 ;  /* 0x00000004fba07825 */ /* 0x000fc800078e02a0 */
[----:B------:R-:W-:-:S04]  /*1f5a0*/  IMAD.WIDE R152, R251, 0x4, R152 ;  /* 0x00000004fb987825 */ /* 0x000fc800078e0298 */
[----:B------:R-:W-:-:S04]  /*1f5b0*/  IMAD.WIDE R120, R251, 0x4, R120 ;  /* 0x00000004fb787825 */ /* 0x000fc800078e0278 */
[----:B------:R-:W-:-:S05]  /*1f5c0*/  IMAD.WIDE R246, R251, 0x4, R246 ;  /* 0x00000004fbf67825 */ /* 0x000fca00078e02f6 */
[----:B------:R1:W-:Y:S04]  /*1f5d0*/  STL.64 [R1+0x548], R246 ;  /* 0x000548f601007387 */ /* 0x0003e80000100a00 */
[----:B-1----:R-:W2:Y:S04]  /*1f5e0*/  LDL.LU.64 R246, [R1+0x490] ;  /* 0x0004900001f67983 */ /* 0x002ea80000300a00 */
[----:B------:R1:W-:Y:S04]  /*1f5f0*/  STL.64 [R1+0x540], R56 ;  /* 0x0005403801007387 */ /* 0x0003e80000100a00 */
[----:B-1----:R-:W3:Y:S04]  /*1f600*/  LDL.LU.64 R56, [R1+0x488] ;  /* 0x0004880001387983 */ /* 0x002ee80000300a00 */
        /* <DEDUP_REMOVED lines=38> */
[----:B--2---:R-:W-:-:S04]  /*1f870*/  IMAD.WIDE R246, R251, 0x4, R246 ;  /* 0x00000004fbf67825 */ /* 0x004fc800078e02f6 */
[----:B---3--:R-:W-:-:S04]  /*1f880*/  IMAD.WIDE R56, R251, 0x4, R56 ;  /* 0x00000004fb387825 */ /* 0x008fc800078e0238 */
[----:B------:R-:W-:-:S04]  /*1f890*/  IMAD.WIDE R238, R251, 0x4, R238 ;  /* 0x00000004fbee7825 */ /* 0x000fc800078e02ee */
[----:B------:R-:W-:-:S04]  /*1f8a0*/  IMAD.WIDE R72, R251, 0x4, R72 ;  /* 0x00000004fb487825 */ /* 0x000fc800078e0248 */
[----:B------:R-:W-:-:S04]  /*1f8b0*/  IMAD.WIDE R8, R251, 0x4, R8 ;  /* 0x00000004fb087825 */ /* 0x000fc800078e0208 */
[----:B------:R-:W-:-:S04]  /*1f8c0*/  IMAD.WIDE R10, R251, 0x4, R10 ;  /* 0x00000004fb0a7825 */ /* 0x000fc800078e020a */
[----:B----4-:R-:W-:-:S04]  /*1f8d0*/  IMAD.WIDE R108, R251, 0x4, R108 ;  /* 0x00000004fb6c7825 */ /* 0x010fc800078e026c */
        /* <DEDUP_REMOVED lines=128> */
[----:B------:R-:W-:Y:S03]  /*200e0*/  STL.64 [R1+0x2d8], R248 ;  /* 0x0002d8f801007387 */ /* 0x000fe60000100a00 */
[C---:B------:R-:W-:Y:S01]  /*200f0*/  IMAD.WIDE R144, R251.reuse, 0x4, R144 ;  /* 0x00000004fb907825 */ /* 0x040fe200078e0290 */
[----:B------:R1:W-:Y:S03]  /*20100*/  STL.64 [R1+0x2d0], R140 ;  /* 0x0002d08c01007387 */ /* 0x0003e60000100a00 */
[----:B-1----:R-:W-:-:S04]  /*20110*/  IMAD.WIDE R140, R251, 0x4, R146 ;  /* 0x00000004fb8c7825 */ /* 0x002fc800078e0292 */
[----:B------:R-:W-:-:S04]  /*20120*/  IMAD.WIDE R4, R251, 0x4, R4 ;  /* 0x00000004fb047825 */ /* 0x000fc800078e0204 */
[----:B------:R-:W-:-:S04]  /*20130*/  IMAD.WIDE R68, R251, 0x4, R68 ;  /* 0x00000004fb447825 */ /* 0x000fc800078e0244 */
[----:B------:R-:W-:-:S04]  /*20140*/  IMAD.WIDE R80, R251, 0x4, R80 ;  /* 0x00000004fb507825 */ /* 0x000fc800078e0250 */
[----:B------:R-:W-:-:S04]  /*20150*/  IMAD.WIDE R84, R251, 0x4, R84 ;  /* 0x00000004fb547825 */ /* 0x000fc800078e0254 */
[----:B------:R-:W-:-:S04]  /*20160*/  IMAD.WIDE R240, R251, 0x4, R240 ;  /* 0x00000004fbf07825 */ /* 0x000fc800078e02f0 */
[----:B--2---:R-:W-:-:S05]  /*20170*/  IMAD.WIDE R142, R251, 0x4, R142 ;  /* 0x00000004fb8e7825 */ /* 0x004fca00078e028e */
        /* <DEDUP_REMOVED lines=31> */
[----:B------:R-:W-:Y:S04]  /*20370*/  STL.64 [R1+0x248], R144 ;  /* 0x0002489001007387 */ /* 0x000fe80000100a00 */
[----:B------:R2:W-:Y:S01]  /*20380*/  STL.64 [R1+0x240], R140 ;  /* 0x0002408c01007387 */ /* 0x0005e20000100a00 */
[----:B-1----:R-:W-:-:S05]  /*20390*/  IMAD.WIDE R142, R251, 0x4, R178 ;  /* 0x00000004fb8e7825 */ /* 0x002fca00078e02b2 */
[----:B------:R-:W-:Y:S01]  /*203a0*/  STL.64 [R1+0x238], R142 ;  /* 0x0002388e01007387 */ /* 0x000fe20000100a00 */
[----:B--2---:R-:W-:-:S03]  /*203b0*/  IMAD.WIDE R140, R251, 0x4, R8 ;  /* 0x00000004fb8c7825 */ /* 0x004fc600078e0208 */
[----:B------:R-:W2:Y:S04]  /*203c0*/  LDL.LU.64 R8, [R1+0x418] ;  /* 0x0004180001087983 */ /* 0x000ea80000300a00 */
[----:B------:R1:W-:Y:S04]  /*203d0*/  STL.64 [R1+0x230], R4 ;  /* 0x0002300401007387 */ /* 0x0003e80000100a00 */
[----:B------:R3:W-:Y:S01]  /*203e0*/  STL.64 [R1+0x228], R140 ;  /* 0x0002288c01007387 */ /* 0x0007e20000100a00 */
[----:B-1----:R-:W-:-:S03]  /*203f0*/  IMAD.WIDE R4, R251, 0x4, R12 ;  /* 0x00000004fb047825 */ /* 0x002fc600078e020c */
[----:B------:R-:W2:Y:S01]  /*20400*/  LDL.LU.64 R12, [R1+0x4b0] ;  /* 0x0004b000010c7983 */ /* 0x000ea20000300a00 */
[----:B---3--:R-:W-:-:S03]  /*20410*/  IMAD.WIDE R140, R251, 0x4, R16 ;  /* 0x00000004fb8c7825 */ /* 0x008fc600078e0210 */
[----:B------:R1:W-:Y:S04]  /*20420*/  STL.64 [R1+0x220], R4 ;  /* 0x0002200401007387 */ /* 0x0003e80000100a00 */
[----:B------:R-:W3:Y:S04]  /*20430*/  LDL.LU.64 R16, [R1+0x4f0] ;  /* 0x0004f00001107983 */ /* 0x000ee80000300a00 */
[----:B------:R4:W-:Y:S01]  /*20440*/  STL.64 [R1+0x218], R140 ;  /* 0x0002188c01007387 */ /* 0x0009e20000100a00 */
[----:B-1----:R-:W-:-:S03]  /*20450*/  IMAD.WIDE R4, R251, 0x4, R20 ;  /* 0x00000004fb047825 */ /* 0x002fc600078e0214 */
[----:B------:R-:W2:Y:S04]  /*20460*/  LDL.LU.64 R20, [R1+0x530] ;  /* 0x0005300001147983 */ /* 0x000ea80000300a00 */
[----:B------:R1:W-:Y:S01]  /*20470*/  STL.64 [R1+0x210], R4 ;  /* 0x0002100401007387 */ /* 0x0003e20000100a00 */
[----:B----4-:R-:W-:-:S03]  /*20480*/  IMAD.WIDE R140, R251, 0x4, R24 ;  /* 0x00000004fb8c7825 */ /* 0x010fc600078e0218 */
[----:B------:R-:W4:Y:S04]  /*20490*/  LDL.LU.64 R24, [R1+0x570] ;  /* 0x0005700001187983 */ /* 0x000f280000300a00 */
[----:B------:R1:W-:Y:S02]  /*204a0*/  STL.64 [R1+0x208], R140 ;  /* 0x0002088c01007387 */ /* 0x0003e40000100a00 */
[C---:B-1----:R-:W-:Y:S02]  /*204b0*/  IMAD.WIDE R4, R251.reuse, 0x4, R28 ;  /* 0x00000004fb047825 */ /* 0x042fe400078e021c */
[----:B------:R-:W2:Y:S04]  /*204c0*/  LDL.LU.64 R28, [R1+0x5b0] ;  /* 0x0005b000011c7983 */ /* 0x000ea80000300a00 */
[----:B------:R1:W-:Y:S01]  /*204d0*/  STL.64 [R1+0x200], R4 ;  /* 0x0002000401007387 */ /* 0x0003e20000100a00 */
[----:B------:R-:W-:-:S03]  /*204e0*/  IMAD.WIDE R140, R251, 0x4, R32 ;  /* 0x00000004fb8c7825 */ /* 0x000fc600078e0220 */
[----:B------:R-:W2:Y:S04]  /*204f0*/  LDL.LU.64 R32, [R1+0x5f0] ;  /* 0x0005f00001207983 */ /* 0x000ea80000300a00 */
        /* <DEDUP_REMOVED lines=16> */
[----:B------:R-:W-:-:S04]  /*20600*/  IMAD.WIDE R140, R251, 0x4, R56 ;  /* 0x00000004fb8c7825 */ /* 0x000fc800078e0238 */
[C---:B------:R-:W-:Y:S01]  /*20610*/  IMAD.WIDE R56, R251.reuse, 0x4, R60 ;  /* 0x00000004fb387825 */ /* 0x040fe200078e023c */
[----:B------:R-:W-:Y:S03]  /*20620*/  STL.64 [R1+0x1c8], R140 ;  /* 0x0001c88c01007387 */ /* 0x000fe60000100a00 */
[C---:B-1----:R-:W-:Y:S01]  /*20630*/  IMAD.WIDE R4, R251.reuse, 0x4, R64 ;  /* 0x00000004fb047825 */ /* 0x042fe200078e0240 */
[----:B------:R1:W-:Y:S04]  /*20640*/  STL.64 [R1+0x1c0], R56 ;  /* 0x0001c03801007387 */ /* 0x0003e80000100a00 */
[----:B------:R1:W-:Y:S02]  /*20650*/  STL.64 [R1+0x1b8], R4 ;  /* 0x0001b80401007387 */ /* 0x0003e40000100a00 */
[----:B-1----:R-:W-:-:S04]  /*20660*/  IMAD.WIDE R56, R251, 0x4, R72 ;  /* 0x00000004fb387825 */ /* 0x002fc800078e0248 */
[C---:B------:R-:W-:Y:S01]  /*20670*/  IMAD.WIDE R4, R251.reuse, 0x4, R76 ;  /* 0x00000004fb047825 */ /* 0x040fe200078e024c */
[----:B------:R-:W-:Y:S04]  /*20680*/  STL.64 [R1+0x1a8], R56 ;  /* 0x0001a83801007387 */ /* 0x000fe80000100a00 */
[----:B------:R-:W-:Y:S04]  /*20690*/  STL.64 [R1+0x1b0], R68 ;  /* 0x0001b04401007387 */ /* 0x000fe80000100a00 */
[----:B------:R1:W-:Y:S04]  /*206a0*/  STL.64 [R1+0x1a0], R4 ;  /* 0x0001a00401007387 */ /* 0x0003e80000100a00 */
[----:B------:R-:W-:Y:S04]  /*206b0*/  STL.64 [R1+0x1400], R68 ;  /* 0x0014004401007387 */ /* 0x000fe80000100a00 */
[----:B------:R-:W-:Y:S01]  /*206c0*/  STL.64 [R1+0x198], R80 ;  /* 0x0001985001007387 */ /* 0x000fe20000100a00 */
[----:B-1----:R-:W-:-:S03]  /*206d0*/  IMAD.WIDE R4, R251, 0x4, R222 ;  /* 0x00000004fb047825 */ /* 0x002fc600078e02de */
[----:B------:R1:W-:Y:S01]  /*206e0*/  STL.64 [R1+0x1418], R80 ;  /* 0x0014185001007387 */ /* 0x0003e20000100a00 */
[----:B------:R-:W-:-:S03]  /*206f0*/  IMAD.WIDE R60, R251, 0x4, R226 ;  /* 0x00000004fb3c7825 */ /* 0x000fc600078e02e2 */
[----:B------:R-:W-:Y:S04]  /*20700*/  STL.64 [R1+0x178], R4 ;  /* 0x0001780401007387 */ /* 0x000fe80000100a00 */
[----:B------:R-:W-:Y:S01]  /*20710*/  STL.64 [R1+0x188], R84 ;  /* 0x0001885401007387 */ /* 0x000fe20000100a00 */
[----:B-1----:R-:W-:-:S03]  /*20720*/  IMAD.WIDE R80, R251, 0x4, R224 ;  /* 0x00000004fb507825 */ /* 0x002fc600078e02e0 */
[----:B------:R-:W-:Y:S04]  /*20730*/  STL.64 [R1+0x1408], R84 ;  /* 0x0014085401007387 */ /* 0x000fe80000100a00 */
[----:B------:R-:W-:Y:S01]  /*20740*/  STL.64 [R1+0x168], R80 ;  /* 0x0001685001007387 */ /* 0x000fe20000100a00 */
[----:B------:R-:W-:-:S03]  /*20750*/  IMAD.WIDE R56, R251, 0x4, R228 ;  /* 0x00000004fb387825 */ /* 0x000fc600078e02e4 */
[----:B------:R-:W-:Y:S04]  /*20760*/  STL.64 [R1+0x1440], R80 ;  /* 0x0014405001007387 */ /* 0x000fe80000100a00 */
[----:B------:R-:W-:Y:S01]  /*20770*/  STL.64 [R1+0x158], R60 ;  /* 0x0001583c01007387 */ /* 0x000fe20000100a00 */
[----:B------:R-:W-:-:S03]  /*20780*/  IMAD.WIDE R68, R251, 0x4, R232 ;  /* 0x00000004fb447825 */ /* 0x000fc600078e02e8 */
[----:B------:R1:W-:Y:S01]  /*20790*/  STL.64 [R1+0x1420], R60 ;  /* 0x0014203c01007387 */ /* 0x0003e20000100a00 */
[----:B------:R-:W-:-:S03]  /*207a0*/  IMAD.WIDE R72, R251, 0x4, R234 ;  /* 0x00000004fb487825 */ /* 0x000fc600078e02ea */
[----:B------:R-:W-:Y:S01]  /*207b0*/  STL.64 [R1+0x148], R56 ;  /* 0x0001483801007387 */ /* 0x000fe20000100a00 */
[----:B------:R-:W-:-:S04]  /*207c0*/  IMAD.WIDE R64, R251, 0x4, R236 ;  /* 0x00000004fb407825 */ /* 0x000fc800078e02ec */
[----:B-1----:R-:W-:-:S05]  /*207d0*/  IMAD.WIDE R60, R251, 0x4, R230 ;  /* 0x00000004fb3c7825 */ /* 0x002fca00078e02e6 */
[----:B------:R-:W-:Y:S01]  /*207e0*/  STL.64 [R1+0x128], R60 ;  /* 0x0001283c01007387 */ /* 0x000fe20000100a00 */
[----:B------:R-:W-:-:S03]  /*207f0*/  IMAD.WIDE R80, R251, 0x4, R238 ;  /* 0x00000004fb507825 */ /* 0x000fc600078e02ee */
[----:B------:R1:W-:Y:S01]  /*20800*/  STL.64 [R1+0x1410], R56 ;  /* 0x0014103801007387 */ /* 0x0003e20000100a00 */
[----:B------:R-:W-:-:S03]  /*20810*/  IMAD.WIDE R4, R251, 0x4, R242 ;  /* 0x00000004fb047825 */ /* 0x000fc600078e02f2 */
[----:B------:R-:W-:Y:S04]  /*20820*/  STL.64 [R1+0x108], R68 ;  /* 0x0001084401007387 */ /* 0x000fe80000100a00 */
[----:B------:R-:W-:Y:S04]  /*20830*/  STL.64 [R1+0x1448], R68 ;  /* 0x0014484401007387 */ /* 0x000fe80000100a00 */
[----:B------:R-:W-:Y:S04]  /*20840*/  STL.64 [R1+0xf8], R72 ;  /* 0x0000f84801007387 */ /* 0x000fe80000100a00 */
[----:B------:R-:W-:Y:S04]  /*20850*/  STL.64 [R1+0x1428], R72 ;  /* 0x0014284801007387 */ /* 0x000fe80000100a00 */
[----:B------:R-:W-:Y:S04]  /*20860*/  STL.64 [R1+0xe8], R64 ;  /* 0x0000e84001007387 */ /* 0x000fe80000100a00 */
[----:B------:R-:W-:Y:S01]  /*20870*/  STL.64 [R1+0xd8], R80 ;  /* 0x0000d85001007387 */ /* 0x000fe20000100a00 */
[----:B-1----:R-:W-:-:S03]  /*20880*/  IMAD.WIDE R56, R251, 0x4, R246 ;  /* 0x00000004fb387825 */ /* 0x002fc600078e02f6 */
[----:B------:R1:W-:Y:S04]  /*20890*/  STL.64 [R1+0xb8], R4 ;  /* 0x0000b80401007387 */ /* 0x0003e80000100a00 */
[----:B------:R1:W-:Y:S04]  /*208a0*/  STL.64 [R1+0x1430], R64 ;  /* 0x0014304001007387 */ /* 0x0003e80000100a00 */
[----:B------:R-:W-:Y:S01]  /*208b0*/  STL.64 [R1+0xc8], R240 ;  /* 0x0000c8f001007387 */ /* 0x000fe20000100a00 */
[----:B-1----:R-:W-:-:S03]  /*208c0*/  IMAD.WIDE R4, R251, 0x4, R244 ;  /* 0x00000004fb047825 */ /* 0x002fc600078e02f4 */
[----:B------:R-:W-:Y:S01]  /*208d0*/  STL.64 [R1+0x1450], R240 ;  /* 0x001450f001007387 */ /* 0x000fe20000100a00 */
[----:B------:R-:W-:-:S03]  /*208e0*/  IMAD.WIDE R64, R251, 0x4, R86 ;  /* 0x00000004fb407825 */ /* 0x000fc600078e0256 */
[----:B------:R-:W-:Y:S04]  /*208f0*/  STL.64 [R1+0xa8], R4 ;  /* 0x0000a80401007387 */ /* 0x000fe80000100a00 */
[----:B------:R-:W-:Y:S04]  /*20900*/  STL.64 [R1+0x88], R64 ;  /* 0x0000884001007387 */ /* 0x000fe80000100a00 */
[----:B------:R-:W-:Y:S04]  /*20910*/  STL.64 [R1+0x98], R56 ;  /* 0x0000983801007387 */ /* 0x000fe80000100a00 */
[----:B------:R1:W-:Y:S04]  /*20920*/  STL.64 [R1+0x1438], R4 ;  /* 0x0014380401007387 */ /* 0x0003e80000100a00 */
[----:B------:R-:W3:Y:S04]  /*20930*/  LDL.LU.64 R226, [R1] ;  /* 0x0000000001e27983 */ /* 0x000ee80000300a00 */
[----:B------:R-:W3:Y:S01]  /*20940*/  LDL.LU.64 R228, [R1+0x10] ;  /* 0x0000100001e47983 */ /* 0x000ee20000300a00 */
[----:B-1----:R-:W-:-:S05]  /*20950*/  IMAD.WIDE R4, R251, 0x4, R92 ;  /* 0x00000004fb047825 */ /* 0x002fca00078e025c */
[----:B------:R-:W-:Y:S04]  /*20960*/  STL.64 [R1+0x58], R4 ;  /* 0x0000580401007387 */ /* 0x000fe80000100a00 */
[----:B------:R-:W3:Y:S04]  /*20970*/  LDL.LU.64 R230, [R1+0x20] ;  /* 0x0000200001e67983 */ /* 0x000ee80000300a00 */
[----:B------:R-:W3:Y:S04]  /*20980*/  LDL.LU.64 R232, [R1+0x30] ;  /* 0x0000300001e87983 */ /* 0x000ee80000300a00 */
[----:B------:R-:W3:Y:S04]  /*20990*/  LDL.LU.64 R234, [R1+0x40] ;  /* 0x0000400001ea7983 */ /* 0x000ee80000300a00 */
[----:B------:R-:W3:Y:S04]  /*209a0*/  LDL.LU.64 R236, [R1+0x50] ;  /* 0x0000500001ec7983 */ /* 0x000ee80000300a00 */
[----:B------:R-:W3:Y:S01]  /*209b0*/  LDL.LU.64 R68, [R1+0x60] ;  /* 0x0000600001447983 */ /* 0x000ee20000300a00 */
        /* <DEDUP_REMOVED lines=8> */
[----:B------:R1:W-:Y:S03]  /*20a40*/  STL.64 [R1+0x1460], R90 ;  /* 0x0014605a01007387 */ /* 0x0003e60000100a00 */
[C---:B------:R-:W-:Y:S01]  /*20a50*/  IMAD.WIDE R98, R251.reuse, 0x4, R98 ;  /* 0x00000004fb627825 */ /* 0x040fe200078e0262 */
[----:B------:R-:W-:Y:S03]  /*20a60*/  STL.64 [R1+0x48], R94 ;  /* 0x0000485e01007387 */ /* 0x000fe60000100a00 */
[C---:B------:R-:W-:Y:S01]  /*20a70*/  IMAD.WIDE R76, R251.reuse, 0x4, R102 ;  /* 0x00000004fb4c7825 */ /* 0x040fe200078e0266 */
[----:B------:R-:W-:Y:S04]  /*20a80*/  STL.64 [R1+0x38], R96 ;  /* 0x0000386001007387 */ /* 0x000fe80000100a00 */
[----:B------:R1:W-:Y:S01]  /*20a90*/  STL.64 [R1+0x18], R84 ;  /* 0x0000185401007387 */ /* 0x0003e20000100a00 */
[----:B------:R-:W-:-:S03]  /*20aa0*/  IMAD.WIDE R156, R251, 0x4, R50 ;  /* 0x00000004fb9c7825 */ /* 0x000fc600078e0232 */
[----:B------:R-:W-:Y:S01]  /*20ab0*/  STL.64 [R1+0x28], R98 ;  /* 0x0000286201007387 */ /* 0x000fe20000100a00 */
[----:B------:R-:W-:-:S03]  /*20ac0*/  IMAD.WIDE R158, R251, 0x4, R46 ;  /* 0x00000004fb9e7825 */ /* 0x000fc600078e022e */
[----:B------:R1:W-:Y:S01]  /*20ad0*/  STL.64 [R1+0x8], R76 ;  /* 0x0000084c01007387 */ /* 0x0003e20000100a00 */
        /* <DEDUP_REMOVED lines=23> */
[----:B------:R-:W4:Y:S04]  /*20c50*/  LDL.64 R66, [R1+0x3f8] ;  /* 0x0003f80001427983 */ /* 0x000f280000100a00 */
[----:B------:R-:W4:Y:S04]  /*20c60*/  LDL.64 R70, [R1+0x3d8] ;  /* 0x0003d80001467983 */ /* 0x000f280000100a00 */
[----:B------:R-:W4:Y:S04]  /*20c70*/  LDL.64 R74, [R1+0x3b8] ;  /* 0x0003b800014a7983 */ /* 0x000f280000100a00 */
[----:B-1----:R-:W4:Y:S01]  /*20c80*/  LDL.64 R88, [R1+0x398] ;  /* 0x0003980001587983 */ /* 0x002f220000100a00 */
[----:B------:R-:W-:-:S03]  /*20c90*/  IMAD.WIDE R142, R251, 0x4, R78 ;  /* 0x00000004fb8e7825 */ /* 0x000fc600078e024e */
[----:B------:R-:W4:Y:S01]  /*20ca0*/  LDL.64 R78, [R1+0x378] ;  /* 0x00037800014e7983 */ /* 0x000f220000100a00 */
[----:B------:R-:W-:-:S03]  /*20cb0*/  IMAD.WIDE R140, R251, 0x4, R82 ;  /* 0x00000004fb8c7825 */ /* 0x000fc600078e0252 */
[----:B------:R-:W4:Y:S01]  /*20cc0*/  LDL.64 R82, [R1+0x348] ;  /* 0x0003480001527983 */ /* 0x000f220000100a00 */
[----:B------:R-:W-:-:S03]  /*20cd0*/  IMAD.WIDE R244, R251, 0x4, R108 ;  /* 0x00000004fbf47825 */ /* 0x000fc600078e026c */
[----:B------:R-:W4:Y:S01]  /*20ce0*/  LDL.64 R108, [R1+0x328] ;  /* 0x00032800016c7983 */ /* 0x000f220000100a00 */
[----:B------:R-:W-:-:S03]  /*20cf0*/  IMAD.WIDE R246, R251, 0x4, R106 ;  /* 0x00000004fbf67825 */ /* 0x000fc600078e026a */
[----:B------:R-:W4:Y:S01]  /*20d00*/  LDL.64 R106, [R1+0x308] ;  /* 0x00030800016a7983 */ /* 0x000f220000100a00 */
[----:B------:R-:W-:-:S03]  /*20d10*/  IMAD.WIDE R248, R251, 0x4, R104 ;  /* 0x00000004fbf87825 */ /* 0x000fc600078e0268 */
        /* <DEDUP_REMOVED lines=11> */
[----:B--2---:R1:W-:Y:S01]  /*20dd0*/  LDGSTS.E [R3+0x40000], [R52.64], P1 ;  /* 0x4000000034037fae */ /* 0x0043e20008921848 */
[----:B---3--:R-:W-:-:S03]  /*20de0*/  IMAD.WIDE R238, R251, 0x4, R68 ;  /* 0x00000004fbee7825 */ /* 0x008fc600078e0244 */
[----:B------:R-:W2:Y:S04]  /*20df0*/  LDL.64 R68, [R1+0x178] ;  /* 0x0001780001447983 */ /* 0x000ea80000100a00 */
        /* <DEDUP_REMOVED lines=28> */
[----:B-1----:R-:W4:Y:S04]  /*20fc0*/  LDL.64 R88, [R1+0x58] ;  /* 0x0000580001587983 */ /* 0x002f280000100a00 */
        /* <DEDUP_REMOVED lines=12> */
[----:B------:R-:W4:Y:S04]  /*21090*/  LDL.64 R4, [R1+0x790] ;  /* 0x0007900001047983 */ /* 0x000f280000100a00 */
[----:B------:R1:W-:Y:S04]  /*210a0*/  LDGSTS.E [R3+0x54000], [R242.64], P1 ;  /* 0x54000000f2037fae */ /* 0x0003e80008921848 */
[----:B---3--:R-:W3:Y:S04]  /*210b0*/  LDL.64 R86, [R1+0x750] ;  /* 0x0007500001567983 */ /* 0x008ee80000100a00 */
[----:B------:R1:W-:Y:S04]  /*210c0*/  LDGSTS.E [R3+0x54800], [R72.64], P1 ;  /* 0x5480000048037fae */ /* 0x0003e80008921848 */
[----:B------:R-:W3:Y:S04]  /*210d0*/  LDL.64 R240, [R1+0x710] ;  /* 0x0007100001f07983 */ /* 0x000ee80000100a00 */
[----:B-1----:R-:W3:Y:S04]  /*210e0*/  LDL.64 R64, [R1+0x6d0] ;  /* 0x0006d00001407983 */ /* 0x002ee80000100a00 */
[----:B------:R-:W3:Y:S04]  /*210f0*/  LDL.64 R242, [R1+0x688] ;  /* 0x0006880001f27983 */ /* 0x000ee80000100a00 */
[----:B------:R-:W3:Y:S01]  /*21100*/  LDL.64 R72, [R1+0x668] ;  /* 0x0006680001487983 */ /* 0x000ee20000100a00 */
[----:B------:R-:W-:Y:S01]  /*21110*/  IMAD.WIDE R120, R251, 0x4, R120 ;  /* 0x00000004fb787825 */ /* 0x000fe200078e0278 */
[----:B------:R-:W-:-:S02]  /*21120*/  SEL R250, R2, RZ, P0 ;  /* 0x000000ff02fa7207 */ /* 0x000fc40000000000 */
[----:B------:R-:W-:Y:S01]  /*21130*/  SEL R0, RZ, 0x4, P4 ;  /* 0x00000004ff007807 */ /* 0x000fe20002000000 */
[C---:B------:R-:W-:Y:S01]  /*21140*/  IMAD.WIDE R128, R251.reuse, 0x4, R128 ;  /* 0x00000004fb807825 */ /* 0x040fe200078e0280 */
[----:B------:R-:W3:Y:S03]  /*21150*/  LDL.64 R90, [R1+0x5a8] ;  /* 0x0005a800015a7983 */ /* 0x000ee60000100a00 */
        /* <DEDUP_REMOVED lines=18> */
[----:B------:R-:W-:Y:S01]  /*21280*/  IMAD.WIDE R222, R251, 0x4, R110 ;  /* 0x00000004fbde7825 */ /* 0x000fe200078e026e */
[----:B------:R-:W3:Y:S04]  /*21290*/  LDL.64 R100, [R1+0x2a0] ;  /* 0x0002a00001647983 */ /* 0x000ee80000100a00 */
[----:B--2---:R1:W-:Y:S04]  /*212a0*/  LDGSTS.E [R3+0x55000], [R68.64], P1 ;  /* 0x5500000044037fae */ /* 0x0043e80008921848 */
[----:B------:R2:W-:Y:S04]  /*212b0*/  LDGSTS.E [R3+0x55800], [R60.64], P1 ;  /* 0x558000003c037fae */ /* 0x0005e80008921848 */
[----:B------:R2:W-:Y:S04]  /*212c0*/  LDGSTS.E [R3+0x56000], [R80.64], P1 ;  /* 0x5600000050037fae */ /* 0x0005e80008921848 */
[----:B------:R2:W-:Y:S04]  /*212d0*/  LDGSTS.E [R3+0x56800], [R56.64], P1 ;  /* 0x5680000038037fae */ /* 0x0005e80008921848 */
[----:B-1----:R-:W3:Y:S04]  /*212e0*/  LDL.64 R68, [R1+0x648] ;  /* 0x0006480001447983 */ /* 0x002ee80000100a00 */
[----:B--2---:R-:W2:Y:S04]  /*212f0*/  LDL.64 R60, [R1+0x608] ;  /* 0x00060800013c7983 */ /* 0x004ea80000100a00 */
[----:B------:R-:W2:Y:S04]  /*21300*/  LDL.64 R56, [R1+0x628] ;  /* 0x0006280001387983 */ /* 0x000ea80000100a00 */
[----:B------:R-:W2:Y:S01]  /*21310*/  LDL.64 R80, [R1+0x5e8] ;  /* 0x0005e80001507983 */ /* 0x000ea20000100a00 */
[----:B------:R-:W-:-:S02]  /*21320*/  ISETP.NE.U32.AND P4, PT, R250, RZ, PT ;  /* 0x000000fffa00720c */ /* 0x000fc40003f85070 */
[----:B------:R-:W-:Y:S01]  /*21330*/  LOP3.LUT R250, R3, 0x20, RZ, 0x3c, !PT ;  /* 0x0000002003fa7812 */ /* 0x000fe200078e3cff */
[----:B------:R-:W2:Y:S01]  /*21340*/  LDL.64 R112, [R1+0x508] ;  /* 0x0005080001707983 */ /* 0x000ea20000100a00 */
[----:B------:R-:W-:-:S03]  /*21350*/  IMAD.WIDE R178, R251, 0x4, R6 ;  /* 0x00000004fbb27825 */ /* 0x000fc600078e0206 */
[----:B------:R-:W2:Y:S01]  /*21360*/  LDL.64 R110, [R1+0x4e8] ;  /* 0x0004e800016e7983 */ /* 0x000ea20000100a00 */
[----:B------:R-:W-:-:S03]  /*21370*/  IMAD.WIDE R154, R251, 0x4, R54 ;  /* 0x00000004fb9a7825 */ /* 0x000fc600078e0236 */
[----:B------:R-:W2:Y:S01]  /*21380*/  LDL.64 R6, [R1+0x4c8] ;  /* 0x0004c80001067983 */ /* 0x000ea20000100a00 */
[----:B------:R-:W-:-:S03]  /*21390*/  IMAD.WIDE R150, R251, 0x4, R62 ;  /* 0x00000004fb967825 */ /* 0x000fc600078e023e */
[----:B------:R-:W2:Y:S04]  /*213a0*/  LDL.64 R54, [R1+0x4a8] ;  /* 0x0004a80001367983 */ /* 0x000ea80000100a00 */
[----:B------:R-:W2:Y:S04]  /*213b0*/  LDL.64 R58, [R1+0x430] ;  /* 0x00043000013a7983 */ /* 0x000ea80000100a00 */
        /* <DEDUP_REMOVED lines=25> */
[----:B----4-:R-:W4:Y:S04]  /*21550*/  LDL.64 R84, [R1+0x5c8] ;  /* 0x0005c80001547983 */ /* 0x010f280000100a00 */
[----:B------:R3:W-:Y:S04]  /*21560*/  LDGSTS.E [R250+0x43200], [R72.64], P1 ;  /* 0x4320000048fa7fae */ /* 0x0007e80008921848 */
[----:B-1----:R-:W4:Y:S04]  /*21570*/  LDL.64 R88, [R1+0x588] ;  /* 0x0005880001587983 */ /* 0x002f280000100a00 */
[----:B------:R-:W4:Y:S04]  /*21580*/  LDL.64 R240, [R1+0x568] ;  /* 0x0005680001f07983 */ /* 0x000f280000100a00 */
[----:B------:R-:W4:Y:S04]  /*21590*/  LDL.64 R4, [R1+0x3d0] ;  /* 0x0003d00001047983 */ /* 0x000f280000100a00 */
[----:B------:R-:W4:Y:S04]  /*215a0*/  LDL.64 R92, [R1+0x280] ;  /* 0x00028000015c7983 */ /* 0x000f280000100a00 */
[----:B---3--:R-:W3:Y:S04]  /*215b0*/  LDL.64 R86, [R1+0x260] ;  /* 0x0002600001567983 */ /* 0x008ee80000100a00 */
[----:B------:R-:W3:Y:S04]  /*215c0*/  LDL.64 R64, [R1+0x240] ;  /* 0x0002400001407983 */ /* 0x000ee80000100a00 */
[----:B------:R-:W3:Y:S04]  /*215d0*/  LDL.64 R242, [R1+0x220] ;  /* 0x0002200001f27983 */ /* 0x000ee80000100a00 */
[----:B------:R-:W3:Y:S04]  /*215e0*/  LDL.64 R72, [R1+0x200] ;  /* 0x0002000001487983 */ /* 0x000ee80000100a00 */
[----:B------:R1:W-:Y:S04]  /*215f0*/  LDGSTS.E [R250+0x43a00], [R68.64], P1 ;  /* 0x43a0000044fa7fae */ /* 0x0003e80008921848 */
[----:B--2---:R2:W-:Y:S04]  /*21600*/  LDGSTS.E [R250+0x44200], [R56.64], P1 ;  /* 0x4420000038fa7fae */ /* 0x0045e80008921848 */
[----:B------:R2:W-:Y:S04]  /*21610*/  LDGSTS.E [R250+0x44a00], [R60.64], P1 ;  /* 0x44a000003cfa7fae */ /* 0x0005e80008921848 */
[----:B------:R2:W-:Y:S04]  /*21620*/  LDGSTS.E [R250+0x45200], [R80.64], P1 ;  /* 0x4520000050fa7fae */ /* 0x0005e80008921848 */
[----:B-1----:R-:W3:Y:S04]  /*21630*/  LDL.64 R68, [R1+0x548] ;  /* 0x0005480001447983 */ /* 0x002ee80000100a00 */
[----:B--2---:R-:W3:Y:S04]  /*21640*/  LDL.64 R56, [R1+0x1e0] ;  /* 0x0001e00001387983 */ /* 0x004ee80000100a00 */
[----:B------:R-:W3:Y:S04]  /*21650*/  LDL.64 R80, [R1+0x528] ;  /* 0x0005280001507983 */ /* 0x000ee80000100a00 */
[----:B------:R-:W3:Y:S04]  /*21660*/  LDL.64 R60, [R1+0x1c0] ;  /* 0x0001c000013c7983 */ /* 0x000ee80000100a00 */
[----:B----4-:R1:W-:Y:S04]  /*21670*/  LDGSTS.E [R250+0x45a00], [R84.64], P1 ;  /* 0x45a0000054fa7fae */ /* 0x0103e80008921848 */
[----:B------:R4:W-:Y:S04]  /*21680*/  LDGSTS.E [R250+0x46200], [R90.64], P1 ;  /* 0x462000005afa7fae */ /* 0x0009e80008921848 */
[----:B------:R4:W-:Y:S04]  /*21690*/  LDGSTS.E [R250+0x46a00], [R88.64], P1 ;  /* 0x46a0000058fa7fae */ /* 0x0009e80008921848 */
[----:B-1----:R-:W2:Y:S04]  /*216a0*/  LDL.64 R84, [R1+0x1a0] ;  /* 0x0001a00001547983 */ /* 0x002ea80000100a00 */
[----:B----4-:R-:W4:Y:S04]  /*216b0*/  LDL.LU.64 R90, [R1+0x1460] ;  /* 0x00146000015a7983 */ /* 0x010f280000300a00 */
[----:B------:R-:W4:Y:S04]  /*216c0*/  LDL.LU.64 R88, [R1+0x1458] ;  /* 0x0014580001587983 */ /* 0x000f280000300a00 */
[----:B------:R1:W-:Y:S04]  /*216d0*/  LDGSTS.E [R250+0x47200], [R240.64], P1 ;  /* 0x47200000f0fa7fae */ /* 0x0003e80008921848 */
[----:B-1----:R-:W4:Y:S04]  /*216e0*/  LDL.LU.64 R240, [R1+0x1450] ;  /* 0x0014500001f07983 */ /* 0x002f280000300a00 */
[----:B---3--:R1:W-:Y:S04]  /*216f0*/  LDGSTS.E [R250+0x47a00], [R68.64], P1 ;  /* 0x47a0000044fa7fae */ /* 0x0083e80008921848 */
[----:B------:R3:W-:Y:S04]  /*21700*/  LDGSTS.E [R250+0x48200], [R80.64], P1 ;  /* 0x4820000050fa7fae */ /* 0x0007e80008921848 */
[----:B-1----:R-:W4:Y:S04]  /*21710*/  LDL.LU.64 R68, [R1+0x1448] ;  /* 0x0014480001447983 */ /* 0x002f280000300a00 */
[----:B------:R1:W-:Y:S04]  /*21720*/  LDGSTS.E [R250+0x48a00], [R112.64], P1 ;  /* 0x48a0000070fa7fae */ /* 0x0003e80008921848 */
[----:B---3--:R-:W3:Y:S04]  /*21730*/  LDL.LU.64 R80, [R1+0x1440] ;  /* 0x0014400001507983 */ /* 0x008ee80000300a00 */
        /* <DEDUP_REMOVED lines=25> */
[----:B------:R-:W4:Y:S04]  /*218d0*/  LDL.64 R64, [R1+0x788] ;  /* 0x0007880001407983 */ /* 0x000f280000100a00 */
[----:B------:R-:W4:Y:S04]  /*218e0*/  LDL.64 R242, [R1+0x740] ;  /* 0x0007400001f27983 */ /* 0x000f280000100a00 */
[----:B------:R-:W4:Y:S04]  /*218f0*/  LDL.64 R72, [R1+0x6b8] ;  /* 0x0006b80001487983 */ /* 0x000f280000100a00 */
[----:B------:R-:W4:Y:S04]  /*21900*/  LDL.64 R56, [R1+0x680] ;  /* 0x0006800001387983 */ /* 0x000f280000100a00 */
[----:B------:R-:W4:Y:S01]  /*21910*/  LDL.64 R60, [R1+0x660] ;  /* 0x00066000013c7983 */ /* 0x000f220000100a00 */
[----:B------:R-:W-:Y:S01]  /*21920*/  IMAD.WIDE R114, R251, 0x4, R114 ;  /* 0x00000004fb727825 */ /* 0x000fe200078e0272 */
[----:B------:R-:W-:-:S02]  /*21930*/  LOP3.LUT R252, R3, 0x40, RZ, 0x3c, !PT ;  /* 0x0000004003fc7812 */ /* 0x000fc400078e3cff */
        /* <DEDUP_REMOVED lines=27> */
[----:B--2---:R1:W-:Y:S04]  /*21af0*/  LDGSTS.E [R250+0x54a00], [R84.64], P1 ;  /* 0x54a0000054fa7fae */ /* 0x0043e80008921848 */
[----:B-1----:R-:W2:Y:S04]  /*21b00*/  LDL.64 R84, [R1+0x640] ;  /* 0x0006400001547983 */ /* 0x002ea80000100a00 */
[----:B---3--:R1:W-:Y:S04]  /*21b10*/  LDGSTS.E [R250+0x55200], [R80.64], P1 ;  /* 0x5520000050fa7fae */ /* 0x0083e80008921848 */
[----:B----4-:R3:W-:Y:S04]  /*21b20*/  LDGSTS.E [R250+0x55a00], [R68.64], P1 ;  /* 0x55a0000044fa7fae */ /* 0x0107e80008921848 */
[----:B------:R4:W-:Y:S04]  /*21b30*/  LDGSTS.E [R250+0x56200], [R240.64], P1 ;  /* 0x56200000f0fa7fae */ /* 0x0009e80008921848 */
[----:B-1----:R-:W2:Y:S04]  /*21b40*/  LDL.64 R80, [R1+0x620] ;  /* 0x0006200001507983 */ /* 0x002ea80000100a00 */
[----:B---3--:R-:W3:Y:S04]  /*21b50*/  LDL.64 R68, [R1+0x600] ;  /* 0x0006000001447983 */ /* 0x008ee80000100a00 */
[----:B----4-:R-:W4:Y:S04]  /*21b60*/  LDL.64 R240, [R1+0x700] ;  /* 0x0007000001f07983 */ /* 0x010f280000100a00 */
        /* <DEDUP_REMOVED lines=22> */
[----:B-1----:R-:W3:Y:S04]  /*21cd0*/  LDL.64 R76, [R1+0x5e0] ;  /* 0x0005e000014c7983 */ /* 0x002ee80000100a00 */
[----:B------:R-:W3:Y:S04]  /*21ce0*/  LDL.64 R4, [R1+0x5c0] ;  /* 0x0005c00001047983 */ /* 0x000ee80000100a00 */
[----:B------:R-:W3:Y:S04]  /*21cf0*/  LDL.64 R64, [R1+0x5a0] ;  /* 0x0005a00001407983 */ /* 0x000ee80000100a00 */
[----:B------:R-:W3:Y:S04]  /*21d00*/  LDL.64 R86, [R1+0x408] ;  /* 0x0004080001567983 */ /* 0x000ee80000100a00 */
[----:B------:R-:W3:Y:S04]  /*21d10*/  LDL.64 R94, [R1+0x298] ;  /* 0x00029800015e7983 */ /* 0x000ee80000100a00 */
[----:B------:R-:W3:Y:S04]  /*21d20*/  LDL.64 R242, [R1+0x258] ;  /* 0x0002580001f27983 */ /* 0x000ee80000100a00 */
[----:B----4-:R1:W-:Y:S04]  /*21d30*/  LDGSTS.E [R252+0x41c00], [R240.64], P1 ;  /* 0x41c00000f0fc7fae */ /* 0x0103e80008921848 */
[----:B------:R4:W-:Y:S04]  /*21d40*/  LDGSTS.E [R252+0x42400], [R72.64], P1 ;  /* 0x4240000048fc7fae */ /* 0x0009e80008921848 */
[----:B------:R1:W-:Y:S04]  /*21d50*/  LDGSTS.E [R252+0x42c00], [R56.64], P1 ;  /* 0x42c0000038fc7fae */ /* 0x0003e80008921848 */
[----:B------:R1:W-:Y:S04]  /*21d60*/  LDGSTS.E [R252+0x43400], [R60.64], P1 ;  /* 0x434000003cfc7fae */ /* 0x0003e80008921848 */
[----:B--2---:R2:W-:Y:S04]  /*21d70*/  LDGSTS.E [R252+0x43c00], [R84.64], P1 ;  /* 0x43c0000054fc7fae */ /* 0x0045e80008921848 */
[----:B----4-:R-:W4:Y:S04]  /*21d80*/  LDL.64 R72, [R1+0x580] ;  /* 0x0005800001487983 */ /* 0x010f280000100a00 */
[----:B------:R2:W-:Y:S04]  /*21d90*/  LDGSTS.E [R252+0x44400], [R80.64], P1 ;  /* 0x4440000050fc7fae */ /* 0x0005e80008921848 */
[----:B-1----:R-:W4:Y:S04]  /*21da0*/  LDL.64 R60, [R1+0x560] ;  /* 0x00056000013c7983 */ /* 0x002f280000100a00 */
[----:B---3--:R1:W-:Y:S04]  /*21db0*/  LDGSTS.E [R252+0x44c00], [R68.64], P1 ;  /* 0x44c0000044fc7fae */ /* 0x0083e80008921848 */
[----:B--2---:R-:W2:Y:S04]  /*21dc0*/  LDL.64 R80, [R1+0x540] ;  /* 0x0005400001507983 */ /* 0x004ea80000100a00 */
[----:B------:R-:W4:Y:S04]  /*21dd0*/  LDL.64 R240, [R1+0x238] ;  /* 0x0002380001f07983 */ /* 0x000f280000100a00 */
[----:B------:R-:W4:Y:S04]  /*21de0*/  LDL.64 R56, [R1+0x218] ;  /* 0x0002180001387983 */ /* 0x000f280000100a00 */
[----:B------:R-:W4:Y:S04]  /*21df0*/  LDL.64 R84, [R1+0x1f8] ;  /* 0x0001f80001547983 */ /* 0x000f280000100a00 */
[----:B-1----:R-:W4:Y:S04]  /*21e00*/  LDL.64 R68, [R1+0x1d8] ;  /* 0x0001d80001447983 */ /* 0x002f280000100a00 */
[----:B------:R1:W-:Y:S04]  /*21e10*/  LDGSTS.E [R252+0x45400], [R76.64], P1 ;  /* 0x454000004cfc7fae */ /* 0x0003e80008921848 */
[----:B------:R1:W-:Y:S04]  /*21e20*/  LDGSTS.E [R252+0x45c00], [R4.64], P1 ;  /* 0x45c0000004fc7fae */ /* 0x0003e80008921848 */
[----:B------:R1:W-:Y:S04]  /*21e30*/  LDGSTS.E [R252+0x46400], [R64.64], P1 ;  /* 0x4640000040fc7fae */ /* 0x0003e80008921848 */
[----:B-1----:R-:W4:Y:S04]  /*21e40*/  LDL.64 R76, [R1+0x1b8] ;  /* 0x0001b800014c7983 */ /* 0x002f280000100a00 */
[----:B------:R-:W4:Y:S04]  /*21e50*/  LDL.LU.64 R4, [R1+0x1438] ;  /* 0x0014380001047983 */ /* 0x000f280000300a00 */
[----:B------:R-:W4:Y:S04]  /*21e60*/  LDL.LU.64 R64, [R1+0x1430] ;  /* 0x0014300001407983 */ /* 0x000f280000300a00 */
[----:B----4-:R1:W-:Y:S04]  /*21e70*/  LDGSTS.E [R252+0x46c00], [R72.64], P1 ;  /* 0x46c0000048fc7fae */ /* 0x0103e80008921848 */
[----:B------:R4:W-:Y:S04]  /*21e80*/  LDGSTS.E [R252+0x47400], [R60.64], P1 ;  /* 0x474000003cfc7fae */ /* 0x0009e80008921848 */
[----:B-1----:R-:W3:Y:S04]  /*21e90*/  LDL.LU.64 R72, [R1+0x1428] ;  /* 0x0014280001487983 */ /* 0x002ee80000300a00 */
[----:B--2---:R1:W-:Y:S04]  /*21ea0*/  LDGSTS.E [R252+0x47c00], [R80.64], P1 ;  /* 0x47c0000050fc7fae */ /* 0x0043e80008921848 */
[----:B----4-:R-:W2:Y:S04]  /*21eb0*/  LDL.LU.64 R60, [R1+0x1420] ;  /* 0x00142000013c7983 */ /* 0x010ea80000300a00 */
[----:B------:R4:W-:Y:S04]  /*21ec0*/  LDGSTS.E [R252+0x48400], [R112.64], P1 ;  /* 0x4840000070fc7fae */ /* 0x0009e80008921848 */
[----:B-1----:R-:W2:Y:S04]  /*21ed0*/  LDL.LU.64 R80, [R1+0x1418] ;  /* 0x0014180001507983 */ /* 0x002ea80000300a00 */
        /* <DEDUP_REMOVED lines=24> */
[----:B----4-:R-:W4:Y:S04]  /*22060*/  LDL.64 R240, [R1+0x778] ;  /* 0x0007780001f07983 */ /* 0x010f280000100a00 */
[----:B------:R1:W-:Y:S04]  /*22070*/  LDGSTS.E [R252+0x53c00], [R68.64], P1 ;  /* 0x53c0000044fc7fae */ /* 0x0003e80008921848 */
[----:B------:R-:W4:Y:S04]  /*22080*/  LDL.64 R56, [R1+0x738] ;  /* 0x0007380001387983 */ /* 0x000f280000100a00 */
[----:B------:R1:W-:Y:S04]  /*22090*/  LDGSTS.E [R252+0x54400], [R76.64], P1 ;  /* 0x544000004cfc7fae */ /* 0x0003e80008921848 */
[----:B-1----:R-:W4:Y:S04]  /*220a0*/  LDL.64 R84, [R1+0x6f0] ;  /* 0x0006f00001547983 */ /* 0x002f280000100a00 */
        /* <DEDUP_REMOVED lines=9> */
[----:B------:R-:W-:Y:S01]  /*22140*/  LOP3.LUT R250, R3, 0x60, RZ, 0x3c, !PT ;  /* 0x0000006003fa7812 */ /* 0x000fe200078e3cff */
[----:B------:R-:W4:Y:S02]  /*22150*/  LDL.64 R76, [R1+0x638] ;  /* 0x00063800014c7983 */ /* 0x000f240000100a00 */
[C---:B------:R-:W-:Y:S02]  /*22160*/  IMAD.WIDE R220, R251.reuse, 0x4, R220 ;  /* 0x00000004fbdc7825 */ /* 0x040fe400078e02dc */
[----:B------:R-:W4:Y:S02]  /*22170*/  LDL.64 R112, [R1+0x578] ;  /* 0x0005780001707983 */ /* 0x000f240000100a00 */
[C---:B------:R-:W-:Y:S02]  /*22180*/  IMAD.WIDE R228, R251.reuse, 0x4, R228 ;  /* 0x00000004fbe47825 */ /* 0x040fe400078e02e4 */
[----:B------:R-:W4:Y:S02]  /*22190*/  LDL.64 R110, [R1+0x558] ;  /* 0x00055800016e7983 */ /* 0x000f240000100a00 */
[----:B------:R-:W-:-:S02]  /*221a0*/  IMAD.WIDE R236, R251, 0x4, R236 ;  /* 0x00000004fbec7825 */ /* 0x000fc400078e02ec */
        /* <DEDUP_REMOVED lines=17> */
[----:B------:R2:W-:Y:S04]  /*222c0*/  LDGSTS.E [R252+0x55400], [R60.64], P1 ;  /* 0x554000003cfc7fae */ /* 0x0005e80008921848 */
[----:B---3--:R3:W-:Y:S04]  /*222d0*/  LDGSTS.E [R252+0x55c00], [R72.64], P1 ;  /* 0x55c0000048fc7fae */ /* 0x0087e80008921848 */
[----:B-1----:R-:W4:Y:S04]  /*222e0*/  LDL.64 R80, [R1+0x678] ;  /* 0x0006780001507983 */ /* 0x002f280000100a00 */
[----:B--2---:R-:W2:Y:S04]  /*222f0*/  LDL.64 R60, [R1+0x658] ;  /* 0x00065800013c7983 */ /* 0x004ea80000100a00 */
[----:B---3--:R-:W2:Y:S04]  /*22300*/  LDL.64 R72, [R1+0x618] ;  /* 0x0006180001487983 */ /* 0x008ea80000100a00 */
        /* <DEDUP_REMOVED lines=31> */
[----:B------:R-:W3:Y:S04]  /*22500*/  LDL.64 R242, [R1+0x270] ;  /* 0x0002700001f27983 */ /* 0x000ee80000100a00 */
[----:B----4-:R-:W2:Y:S04]  /*22510*/  LDL.64 R240, [R1+0x250] ;  /* 0x0002500001f07983 */ /* 0x010ea80000100a00 */
[----:B------:R1:W-:Y:S04]  /*22520*/  LDGSTS.E [R250+0x42e00], [R80.64], P1 ;  /* 0x42e0000050fa7fae */ /* 0x0003e80008921848 */
[----:B--2---:R2:W-:Y:S04]  /*22530*/  LDGSTS.E [R250+0x43600], [R60.64], P1 ;  /* 0x436000003cfa7fae */ /* 0x0045e80008921848 */
[----:B------:R2:W-:Y:S04]  /*22540*/  LDGSTS.E [R250+0x43e00], [R76.64], P1 ;  /* 0x43e000004cfa7fae */ /* 0x0005e80008921848 */
[----:B-1----:R-:W3:Y:S04]  /*22550*/  LDL.64 R80, [R1+0x230] ;  /* 0x0002300001507983 */ /* 0x002ee80000100a00 */
[----:B--2---:R-:W2:Y:S04]  /*22560*/  LDL.64 R60, [R1+0x5f8] ;  /* 0x0005f800013c7983 */ /* 0x004ea80000100a00 */
[----:B------:R1:W-:Y:S04]  /*22570*/  LDGSTS.E [R250+0x44600], [R72.64], P1 ;  /* 0x4460000048fa7fae */ /* 0x0003e80008921848 */
[----:B------:R-:W2:Y:S04]  /*22580*/  LDL.64 R76, [R1+0x210] ;  /* 0x00021000014c7983 */ /* 0x000ea80000100a00 */
[----:B-1----:R-:W2:Y:S04]  /*22590*/  LDL.64 R72, [R1+0x1f0] ;  /* 0x0001f00001487983 */ /* 0x002ea80000100a00 */
[----:B--2---:R1:W-:Y:S04]  /*225a0*/  LDGSTS.E [R250+0x44e00], [R60.64], P1 ;  /* 0x44e000003cfa7fae */ /* 0x0043e80008921848 */
[----:B---3--:R2:W-:Y:S04]  /*225b0*/  LDGSTS.E [R250+0x45600], [R56.64], P1 ;  /* 0x4560000038fa7fae */ /* 0x0085e80008921848 */
        /* <DEDUP_REMOVED lines=32> */
[----:B------:R-:W3:Y:S04]  /*227c0*/  LDL R252, [R1+0x360] ;  /* 0x0003600001fc7983 */ /* 0x000ee80000100800 */
[----:B----4-:R4:W-:Y:S04]  /*227d0*/  LDGSTS.E [R250+0x53e00], [R60.64], P1 ;  /* 0x53e000003cfa7fae */ /* 0x0109e80008921848 */
[----:B----4-:R-:W4:Y:S04]  /*227e0*/  LDL.LU.64 R60, [R1+0x70] ;  /* 0x00007000013c7983 */ /* 0x010f280000300a00 */
[----:B--2---:R2:W-:Y:S04]  /*227f0*/  LDGSTS.E [R250+0x54600], [R68.64], P1 ;  /* 0x5460000044fa7fae */ /* 0x0045e80008921848 */
[----:B---3--:R3:W-:Y:S04]  /*22800*/  LDGSTS.E [R250+0x54e00], [R84.64], P1 ;  /* 0x54e0000054fa7fae */ /* 0x0087e80008921848 */
[----:B------:R1:W-:Y:S04]  /*22810*/  LDGSTS.E [R250+0x55600], [R56.64], P1 ;  /* 0x5560000038fa7fae */ /* 0x0003e80008921848 */
[----:B------:R2:W-:Y:S04]  /*22820*/  LDGSTS.E [R250+0x55e00], [R64.64], P1 ;  /* 0x55e0000040fa7fae */ /* 0x0005e80008921848 */
[----:B------:R2:W-:Y:S04]  /*22830*/  LDGSTS.E [R250+0x56600], [R4.64], P1 ;  /* 0x5660000004fa7fae */ /* 0x0005e80008921848 */
[----:B-1----:R-:W3:Y:S04]  /*22840*/  LDL.LU.64 R56, [R1+0x80] ;  /* 0x0000800001387983 */ /* 0x002ee80000300a00 */
[----:B------:R-:W3:Y:S01]  /*22850*/  LDL.LU.64 R72, [R1+0x90] ;  /* 0x0000900001487983 */ /* 0x000ee20000300a00 */
[----:B--2---:R-:W-:-:S03]  /*22860*/  IMAD.MOV.U32 R5, RZ, RZ, c[0x0][0x188] ;  /* 0x00006200ff057624 */ /* 0x004fc600078e00ff */
[----:B------:R-:W2:Y:S01]  /*22870*/  LDL.LU.64 R68, [R1+0xa0] ;  /* 0x0000a00001447983 */ /* 0x000ea20000300a00 */
[----:B------:R-:W-:-:S03]  /*22880*/  IMAD.SHL.U32 R55, R5, 0x40, RZ ;  /* 0x0000004005377824 */ /* 0x000fc600078e00ff */
[----:B------:R-:W2:Y:S01]  /*22890*/  LDL.LU.64 R64, [R1+0xb0] ;  /* 0x0000b00001407983 */ /* 0x000ea20000300a00 */
[----:B------:R-:W-:Y:S01]  /*228a0*/  SEL R2, RZ, 0x4, P2 ;  /* 0x00000004ff027807 */ /* 0x000fe20001000000 */
[----:B------:R-:W-:Y:S01]  /*228b0*/  IMAD.WIDE R118, R251, 0x4, R118 ;  /* 0x00000004fb767825 */ /* 0x000fe200078e0276 */
[----:B------:R-:W-:Y:S01]  /*228c0*/  SEL R0, R0, RZ, P0 ;  /* 0x000000ff00007207 */ /* 0x000fe20000000000 */
[----:B------:R1:W-:Y:S02]  /*228d0*/  LDGSTS.E [R250+0x56e00], [R90.64], P1 ;  /* 0x56e000005afa7fae */ /* 0x0003e40008921848 */
[----:B----4-:R-:W-:-:S04]  /*228e0*/  IMAD.WIDE R240, R55, 0x4, R60 ;  /* 0x0000000437f07825 */ /* 0x010fc800078e023c */
[C---:B---3--:R-:W-:Y:S01]  /*228f0*/  IMAD.WIDE R242, R55.reuse, 0x4, R56 ;  /* 0x0000000437f27825 */ /* 0x048fe200078e0238 */
[----:B------:R-:W3:Y:S03]  /*22900*/  LDL.LU.64 R60, [R1+0xc0] ;  /* 0x0000c000013c7983 */ /* 0x000ee60000300a00 */
[C---:B------:R-:W-:Y:S01]  /*22910*/  IMAD.WIDE R112, R55.reuse, 0x4, R72 ;  /* 0x0000000437707825 */ /* 0x040fe200078e0248 */
[----:B------:R-:W-:Y:S03]  /*22920*/  STL.64 [R1+0x1120], R240 ;  /* 0x001120f001007387 */ /* 0x000fe60000100a00 */
[C---:B--2---:R-:W-:Y:S01]  /*22930*/  IMAD.WIDE R110, R55.reuse, 0x4, R68 ;  /* 0x00000004376e7825 */ /* 0x044fe200078e0244 */
[----:B------:R-:W-:Y:S04]  /*22940*/  STL.64 [R1+0x1128], R242 ;  /* 0x001128f201007387 */ /* 0x000fe80000100a00 */
[----:B------:R-:W2:Y:S01]  /*22950*/  LDL.LU.64 R72, [R1+0xd0] ;  /* 0x0000d00001487983 */ /* 0x000ea20000300a00 */
[----:B------:R-:W-:-:S03]  /*22960*/  IMAD.WIDE R108, R55, 0x4, R64 ;  /* 0x00000004376c7825 */ /* 0x000fc600078e0240 */
[----:B------:R4:W-:Y:S04]  /*22970*/  STL.64 [R1+0x1130], R112 ;  /* 0x0011307001007387 */ /* 0x0009e80000100a00 */
[----:B------:R-:W2:Y:S04]  /*22980*/  LDL.LU.64 R68, [R1+0xe0] ;  /* 0x0000e00001447983 */ /* 0x000ea80000300a00 */
[----:B------:R1:W-:Y:S04]  /*22990*/  STL.64 [R1+0x1138], R110 ;  /* 0x0011386e01007387 */ /* 0x0003e80000100a00 */
[----:B------:R-:W2:Y:S01]  /*229a0*/  LDL.LU.64 R64, [R1+0xf0] ;  /* 0x0000f00001407983 */ /* 0x000ea20000300a00 */
[----:B------:R-:W-:Y:S01]  /*229b0*/  IMAD.WIDE R126, R251, 0x4, R126 ;  /* 0x00000004fb7e7825 */ /* 0x000fe200078e027e */
[----:B------:R-:W-:-:S02]  /*229c0*/  SEL R2, R2, RZ, P0 ;  /* 0x000000ff02027207 */ /* 0x000fc40000000000 */
[----:B------:R1:W-:Y:S01]  /*229d0*/  LDGSTS.E [R250+0x57600], [R98.64], P1 ;  /* 0x5760000062fa7fae */ /* 0x0003e20008921848 */
[----:B------:R-:W-:Y:S01]  /*229e0*/  IMAD.WIDE R134, R251, 0x4, R134 ;  /* 0x00000004fb867825 */ /* 0x000fe200078e0286 */
[----:B------:R-:W-:Y:S02]  /*229f0*/  ISETP.NE.U32.AND P2, PT, R0, RZ, PT ;  /* 0x000000ff0000720c */ /* 0x000fe40003f45070 */
[----:B------:R1:W-:Y:S01]  /*22a00*/  LDGSTS.E [R250+0x57e00], [R246.64], P1 ;  /* 0x57e00000f6fa7fae */ /* 0x0003e20008921848 */
[----:B------:R-:W-:-:S03]  /*22a10*/  SEL R0, RZ, 0x4, P3 ;  /* 0x00000004ff007807 */ /* 0x000fc60001800000 */
[----:B------:R1:W-:Y:S01]  /*22a20*/  LDGSTS.E [R250+0x58600], [R118.64], P1 ;  /* 0x5860000076fa7fae */ /* 0x0003e20008921848 */
[----:B------:R-:W-:Y:S01]  /*22a30*/  ISETP.NE.U32.AND P3, PT, R2, RZ, PT ;  /* 0x000000ff0200720c */ /* 0x000fe20003f65070 */
[C---:B------:R-:W-:Y:S02]  /*22a40*/  IMAD.WIDE R182, R251.reuse, 0x4, R182 ;  /* 0x00000004fbb67825 */ /* 0x040fe400078e02b6 */
[----:B------:R1:W-:Y:S02]  /*22a50*/  LDGSTS.E [R250+0x58e00], [R126.64], P1 ;  /* 0x58e000007efa7fae */ /* 0x0003e40008921848 */
[C---:B------:R-:W-:Y:S02]  /*22a60*/  IMAD.WIDE R190, R251.reuse, 0x4, R190 ;  /* 0x00000004fbbe7825 */ /* 0x040fe400078e02be */
[----:B------:R1:W-:Y:S02]  /*22a70*/  LDGSTS.E [R250+0x59600], [R134.64], P1 ;  /* 0x5960000086fa7fae */ /* 0x0003e40008921848 */
[----:B------:R-:W-:-:S02]  /*22a80*/  IMAD.WIDE R198, R251, 0x4, R198 ;  /* 0x00000004fbc67825 */ /* 0x000fc400078e02c6 */
[----:B------:R1:W-:Y:S04]  /*22a90*/  LDGSTS.E [R250+0x59e00], [R142.64], P1 ;  /* 0x59e000008efa7fae */ /* 0x0003e80008921848 */
[----:B------:R-:W1:Y:S01]  /*22aa0*/  S2R R2, SR_TID.X ;  /* 0x0000000000027919 */ /* 0x000e620000002100 */
[----:B------:R-:W-:-:S03]  /*22ab0*/  IMAD.WIDE R206, R251, 0x4, R206 ;  /* 0x00000004fbce7825 */ /* 0x000fc600078e02ce */
[----:B------:R1:W-:Y:S01]  /*22ac0*/  LDGSTS.E [R250+0x5a600], [R150.64], P1 ;  /* 0x5a60000096fa7fae */ /* 0x0003e20008921848 */
[----:B------:R-:W-:-:S03]  /*22ad0*/  IMAD.WIDE R214, R251, 0x4, R214 ;  /* 0x00000004fbd67825 */ /* 0x000fc600078e02d6 */
[----:B------:R1:W-:Y:S01]  /*22ae0*/  LDGSTS.E [R250+0x5ae00], [R158.64], P1 ;  /* 0x5ae000009efa7fae */ /* 0x0003e20008921848 */
[----:B------:R-:W-:-:S03]  /*22af0*/  IMAD.WIDE R230, R251, 0x4, R230 ;  /* 0x00000004fbe67825 */ /* 0x000fc600078e02e6 */
[----:B------:R1:W-:Y:S04]  /*22b00*/  LDGSTS.E [R250+0x5b600], [R166.64], P1 ;  /* 0x5b600000a6fa7fae */ /* 0x0003e80008921848 */
[----:B------:R1:W-:Y:S04]  /*22b10*/  LDGSTS.E [R250+0x5be00], [R174.64], P1 ;  /* 0x5be00000aefa7fae */ /* 0x0003e80008921848 */
[----:B------:R-:W1:Y:S04]  /*22b20*/  S2R R5, SR_TID.X ;  /* 0x0000000000057919 */ /* 0x000e680000002100 */
[----:B------:R1:W-:Y:S04]  /*22b30*/  LDGSTS.E [R250+0x5c600], [R182.64], P1 ;  /* 0x5c600000b6fa7fae */ /* 0x0003e80008921848 */
[----:B------:R1:W-:Y:S04]  /*22b40*/  LDGSTS.E [R250+0x5ce00], [R190.64], P1 ;  /* 0x5ce00000befa7fae */ /* 0x0003e80008921848 */
[----:B------:R1:W-:Y:S04]  /*22b50*/  LDGSTS.E [R250+0x5d600], [R198.64], P1 ;  /* 0x5d600000c6fa7fae */ /* 0x0003e80008921848 */
[----:B------:R1:W-:Y:S04]  /*22b60*/  LDGSTS.E [R250+0x5de00], [R206.64], P1 ;  /* 0x5de00000cefa7fae */ /* 0x0003e80008921848 */
[----:B------:R1:W-:Y:S04]  /*22b70*/  LDGSTS.E [R250+0x5e600], [R214.64], P1 ;  /* 0x5e600000d6fa7fae */ /* 0x0003e80008921848 */
[----:B------:R-:W4:Y:S04]  /*22b80*/  S2R R57, SR_TID.X ;  /* 0x0000000000397919 */ /* 0x000f280000002100 */
[----:B------:R1:W-:Y:S04]  /*22b90*/  LDGSTS.E [R250+0x5ee00], [R222.64], P1 ;  /* 0x5ee00000defa7fae */ /* 0x0003e80008921848 */
[----:B------:R2:W-:Y:S04]  /*22ba0*/  LDGSTS.E [R250+0x5f600], [R230.64], P1 ;  /* 0x5f600000e6fa7fae */ /* 0x0005e80008921848 */
[----:B------:R2:W-:Y:S04]  /*22bb0*/  LDGSTS.E [R250+0x5fe00], [R238.64], P1 ;  /* 0x5fe00000eefa7fae */ /* 0x0005e80008921848 */
[----:B------:R-:W0:Y:S01]  /*22bc0*/  LDGDEPBAR ;  /* 0x00000000000079af */ /* 0x000e220000000000 */
[----:B-1----:R-:W-:-:S02]  /*22bd0*/  SHF.R.U32.HI R2, RZ, 0x6, R2 ;  /* 0x00000006ff027819 */ /* 0x002fc40000011602 */
[----:B------:R-:W-:Y:S02]  /*22be0*/  SEL R0, R0, RZ, P0 ;  /* 0x000000ff00007207 */ /* 0x000fe40000000000 */
[----:B------:R-:W-:Y:S02]  /*22bf0*/  SGXT.U32 R2, R2, 0x1 ;  /* 0x000000010202781a */ /* 0x000fe40000000000 */
[----:B------:R-:W-:Y:S02]  /*22c00*/  SHF.R.U32.HI R5, RZ, 0x6, R5 ;  /* 0x00000006ff057819 */ /* 0x000fe40000011605 */
[----:B------:R-:W-:Y:S02]  /*22c10*/  ISETP.NE.U32.AND P1, PT, R0, RZ, PT ;  /* 0x000000ff0000720c */ /* 0x000fe40003f25070 */
[----:B------:R-:W-:Y:S02]  /*22c20*/  SEL R0, RZ, 0x4, P5 ;  /* 0x00000004ff007807 */ /* 0x000fe40002800000 */
[----:B------:R-:W-:-:S02]  /*22c30*/  LOP3.LUT R2, R2, 0x10, RZ, 0xfc, !PT ;  /* 0x0000001002027812 */ /* 0x000fc400078efcff */
[----:B------:R-:W-:Y:S02]  /*22c40*/  SGXT.U32 R5, R5, 0x1 ;  /* 0x000000010505781a */ /* 0x000fe40000000000 */
[----:B------:R-:W-:Y:S01]  /*22c50*/  IADD3 R4, R252, 0x100000, RZ ;  /* 0x00100000fc047810 */ /* 0x000fe20007ffe0ff */
[----:B------:R-:W-:Y:S01]  /*22c60*/  BAR.SYNC.DEFER_BLOCKING 0x0 ;  /* 0x0000000000007b1d */ /* 0x000fe20000010000 */
[----:B----4-:R-:W-:Y:S02]  /*22c70*/  SHF.R.U32.HI R57, RZ, 0x6, R57 ;  /* 0x00000006ff397819 */ /* 0x010fe40000011639 */
[----:B------:R-:W-:Y:S02]  /*22c80*/  SEL R0, R0, RZ, P0 ;  /* 0x000000ff00007207 */ /* 0x000fe40000000000 */
[----:B------:R-:W-:Y:S02]  /*22c90*/  ISETP.GE.AND P5, PT, R2, UR4, PT ;  /* 0x0000000402007c0c */ /* 0x000fe4000bfa6270 */
[----:B------:R-:W-:-:S02]  /*22ca0*/  LOP3.LUT R56, R5, 0x14, RZ, 0xfc, !PT ;  /* 0x0000001405387812 */ /* 0x000fc400078efcff */
[----:B------:R-:W-:Y:S02]  /*22cb0*/  LOP3.LUT R5, R5, 0x18, RZ, 0xfc, !PT ;  /* 0x0000001805057812 */ /* 0x000fe400078efcff */
[----:B------:R-:W-:Y:S01]  /*22cc0*/  SGXT.U32 R57, R57, 0x1 ;  /* 0x000000013939781a */ /* 0x000fe20000000000 */
[----:B---3--:R-:W-:Y:S01]  /*22cd0*/  IMAD.WIDE R106, R55, 0x4, R60 ;  /* 0x00000004376a7825 */ /* 0x008fe200078e023c */
[----:B------:R-:W-:Y:S01]  /*22ce0*/  @!PT LDS RZ, [RZ] ;  /* 0x00000000fffff984 */ /* 0x000fe20000000800 */
[----:B------:R-:W-:Y:S01]  /*22cf0*/  @!PT LDS RZ, [RZ] ;  /* 0x00000000fffff984 */ /* 0x000fe20000000800 */
[----:B------:R-:W-:Y:S01]  /*22d00*/  @!PT LDS RZ, [RZ] ;  /* 0x00000000fffff984 */ /* 0x000fe20000000800 */
[----:B------:R1:W-:Y:S04]  /*22d10*/  LDGSTS.E [R4+-0x54000], [R240.64], P4 ;  /* 0xac000000f0047fae */ /* 0x0003e8000a121848 */
[----:B------:R-:W3:Y:S01]  /*22d20*/  LDL.LU.64 R60, [R1+0x100] ;  /* 0x00010000013c7983 */ /* 0x000ee20000300a00 */
[----:B------:R-:W-:Y:S02]  /*22d30*/  ISETP.NE.U32.AND P4, PT, R0, RZ, PT ;  /* 0x000000ff0000720c */ /* 0x000fe40003f85070 */
[----:B------:R-:W-:-:S02]  /*22d40*/  SEL R0, RZ, 0x4, P5 ;  /* 0x00000004ff007807 */ /* 0x000fc40002800000 */
[----:B------:R-:W-:Y:S02]  /*22d50*/  ISETP.GE.AND P5, PT, R5, UR4, PT ;  /* 0x0000000405007c0c */ /* 0x000fe4000bfa6270 */
[----:B------:R-:W-:Y:S02]  /*22d60*/  LOP3.LUT R57, R57, 0x1c, RZ, 0xfc, !PT ;  /* 0x0000001c39397812 */ /* 0x000fe400078efcff */
[----:B-1----:R-:W-:Y:S02]  /*22d70*/  SEL R4, RZ, 0x4, P5 ;  /* 0x00000004ff047807 */ /* 0x002fe40002800000 */
[----:B------:R-:W-:Y:S02]  /*22d80*/  ISETP.GE.AND P5, PT, R57, UR4, PT ;  /* 0x0000000439007c0c */ /* 0x000fe4000bfa6270 */
[----:B------:R-:W1:Y:S01]  /*22d90*/  S2R R57, SR_TID.X ;  /* 0x0000000000397919 */ /* 0x000e620000002100 */
[C---:B------:R-:W-:Y:S02]  /*22da0*/  IADD3 R2, R252.reuse, 0x100000, RZ ;  /* 0x00100000fc027810 */ /* 0x040fe40007ffe0ff */
[----:B------:R-:W-:-:S02]  /*22db0*/  IADD3 R5, R252, 0x100000, RZ ;  /* 0x00100000fc057810 */ /* 0x000fc40007ffe0ff */
[----:B------:R-:W-:Y:S01]  /*22dc0*/  IADD3 R6, R252, 0x100000, RZ ;  /* 0x00100000fc067810 */ /* 0x000fe20007ffe0ff */
[----:B------:R4:W-:Y:S04]  /*22dd0*/  LDGSTS.E [R2+-0x53c00], [R242.64], P3 ;  /* 0xac400000f2027fae */ /* 0x0009e80009921848 */
[----:B------:R1:W-:Y:S04]  /*22de0*/  LDGSTS.E [R5+-0x53800], [R112.64], P1 ;  /* 0xac80000070057fae */ /* 0x0003e80008921848 */
[----:B------:R2:W-:Y:S01]  /*22df0*/  LDGSTS.E [R6+-0x53400], [R110.64], P4 ;  /* 0xacc000006e067fae */ /* 0x0005e2000a121848 */
[----:B-1----:R-:W-:-:S04]  /*22e00*/  SHF.R.U32.HI R57, RZ, 0x6, R57 ;  /* 0x00000006ff397819 */ /* 0x002fc80000011639 */
[----:B------:R-:W-:-:S04]  /*22e10*/  SGXT.U32 R57, R57, 0x1 ;  /* 0x000000013939781a */ /* 0x000fc80000000000 */
[----:B------:R-:W-:-:S04]  /*22e20*/  LOP3.LUT R57, R57, 0x20, RZ, 0xfc, !PT ;  /* 0x0000002039397812 */ /* 0x000fc800078efcff */
[----:B------:R-:W-:Y:S02]  /*22e30*/  ISETP.GE.AND P4, PT, R57, UR4, PT ;  /* 0x0000000439007c0c */ /* 0x000fe4000bf86270 */
[----:B------:R-:W1:Y:S01]  /*22e40*/  S2R R57, SR_TID.X ;  /* 0x0000000000397919 */ /* 0x000e620000002100 */
[----:B------:R-:W-:Y:S02]  /*22e50*/  ISETP.GE.AND P3, PT, R56, UR4, PT ;  /* 0x0000000438007c0c */ /* 0x000fe4000bf66270 */
[----:B-1----:R-:W-:-:S04]  /*22e60*/  SHF.R.U32.HI R57, RZ, 0x6, R57 ;  /* 0x00000006ff397819 */ /* 0x002fc80000011639 */
[----:B------:R-:W-:-:S04]  /*22e70*/  SGXT.U32 R57, R57, 0x1 ;  /* 0x000000013939781a */ /* 0x000fc80000000000 */
[C---:B------:R-:W-:Y:S02]  /*22e80*/  LOP3.LUT R77, R57.reuse, 0x24, RZ, 0xfc, !PT ;  /* 0x00000024394d7812 */ /* 0x040fe400078efcff */
[----:B------:R-:W-:Y:S02]  /*22e90*/  LOP3.LUT R56, R57, 0x28, RZ, 0xfc, !PT ;  /* 0x0000002839387812 */ /* 0x000fe400078efcff */
[----:B------:R-:W1:Y:S01]  /*22ea0*/  S2R R57, SR_TID.X ;  /* 0x0000000000397919 */ /* 0x000e620000002100 */
[----:B------:R-:W-:Y:S02]  /*22eb0*/  SEL R0, R0, RZ, P0 ;  /* 0x000000ff00007207 */ /* 0x000fe40000000000 */
[----:B----4-:R-:W-:Y:S02]  /*22ec0*/  SEL R2, RZ, 0x4, P3 ;  /* 0x00000004ff027807 */ /* 0x010fe40001800000 */
[----:B------:R-:W-:Y:S02]  /*22ed0*/  ISETP.NE.U32.AND P3, PT, R0, RZ, PT ;  /* 0x000000ff0000720c */ /* 0x000fe40003f65070 */
[----:B------:R-:W-:-:S02]  /*22ee0*/  SEL R2, R2, RZ, P0 ;  /* 0x000000ff02027207 */ /* 0x000fc40000000000 */
[----:B------:R-:W-:Y:S02]  /*22ef0*/  SEL R0, R4, RZ, P0 ;  /* 0x000000ff04007207 */ /* 0x000fe40000000000 */
[----:B------:R-:W-:Y:S02]  /*22f00*/  ISETP.NE.U32.AND P1, PT, R2, RZ, PT ;  /* 0x000000ff0200720c */ /* 0x000fe40003f25070 */
[----:B------:R-:W-:Y:S02]  /*22f10*/  SEL R2, RZ, 0x4, P5 ;  /* 0x00000004ff027807 */ /* 0x000fe40002800000 */
[----:B------:R-:W-:Y:S02]  /*22f20*/  ISETP.NE.U32.AND P5, PT, R0, RZ, PT ;  /* 0x000000ff0000720c */ /* 0x000fe40003fa5070 */
[----:B------:R-:W-:Y:S01]  /*22f30*/  SEL R0, R2, RZ, P0 ;  /* 0x000000ff02007207 */ /* 0x000fe20000000000 */
[----:B------:R4:W-:Y:S01]  /*22f40*/  LDGSTS.E [R5+-0x53000], [R108.64], P3 ;  /* 0xad0000006c057fae */ /* 0x0009e20009921848 */
[----:B-1----:R-:W-:-:S02]  /*22f50*/  SHF.R.U32.HI R57, RZ, 0x6, R57 ;  /* 0x00000006ff397819 */ /* 0x002fc40000011639 */
[----:B------:R-:W-:Y:S02]  /*22f60*/  IADD3 R4, R252, 0x100000, RZ ;  /* 0x00100000fc047810 */ /* 0x000fe40007ffe0ff */
[----:B------:R-:W-:Y:S02]  /*22f70*/  SGXT.U32 R57, R57, 0x1 ;  /* 0x000000013939781a */ /* 0x000fe40000000000 */
[----:B------:R-:W-:Y:S01]  /*22f80*/  ISETP.NE.U32.AND P3, PT, R0, RZ, PT ;  /* 0x000000ff0000720c */ /* 0x000fe20003f65070 */
[----:B------:R1:W-:Y:S01]  /*22f90*/  LDGSTS.E [R4+-0x52c00], [R106.64], P1 ;  /* 0xad4000006a047fae */ /* 0x0003e20008921848 */
[----:B------:R-:W-:Y:S02]  /*22fa0*/  SEL R0, RZ, 0x4, P4 ;  /* 0x00000004ff007807 */ /* 0x000fe40002000000 */
[----:B------:R-:W-:Y:S02]  /*22fb0*/  ISETP.GE.AND P4, PT, R56, UR4, PT ;  /* 0x0000000438007c0c */ /* 0x000fe4000bf86270 */
[----:B------:R-:W-:-:S02]  /*22fc0*/  LOP3.LUT R57, R57, 0x2c, RZ, 0xfc, !PT ;  /* 0x0000002c39397812 */ /* 0x000fc400078efcff */
[----:B-1----:R-:W-:Y:S02]  /*22fd0*/  SEL R4, RZ, 0x4, P4 ;  /* 0x00000004ff047807 */ /* 0x002fe40002000000 */
[----:B------:R-:W-:Y:S02]  /*22fe0*/  ISETP.GE.AND P4, PT, R57, UR4, PT ;  /* 0x0000000439007c0c */ /* 0x000fe4000bf86270 */
[----:B------:R-:W1:Y:S01]  /*22ff0*/  S2R R57, SR_TID.X ;  /* 0x0000000000397919 */ /* 0x000e620000002100 */
[----:B--2---:R-:W-:-:S03]  /*23000*/  IMAD.WIDE R104, R55, 0x4, R72 ;  /* 0x0000000437687825 */ /* 0x004fc600078e0248 */
[----:B------:R-:W-:Y:S04]  /*23010*/  STL.64 [R1+0x1140], R108 ;  /* 0x0011406c01007387 */ /* 0x000fe80000100a00 */
[----:B------:R-:W-:Y:S04]  /*23020*/  STL.64 [R1+0x1148], R106 ;  /* 0x0011486a01007387 */ /* 0x000fe80000100a00 */
[----:B------:R-:W2:Y:S01]  /*23030*/  LDL.LU.64 R72, [R1+0x110] ;  /* 0x0001100001487983 */ /* 0x000ea20000300a00 */
[----:B-1----:R-:W-:Y:S01]  /*23040*/  SHF.R.U32.HI R57, RZ, 0x6, R57 ;  /* 0x00000006ff397819 */ /* 0x002fe20000011639 */
[----:B------:R-:W-:-:S02]  /*23050*/  IMAD.WIDE R102, R55, 0x4, R68 ;  /* 0x0000000437667825 */ /* 0x000fc400078e0244 */
[----:B------:R4:W-:Y:S01]  /*23060*/  LDGSTS.E [R5+-0x52800], [R104.64], P5 ;  /* 0xad80000068057fae */ /* 0x0009e2000a921848 */
[----:B------:R-:W-:-:S03]  /*23070*/  SGXT.U32 R57, R57, 0x1 ;  /* 0x000000013939781a */ /* 0x000fc60000000000 */
[----:B------:R-:W-:Y:S01]  /*23080*/  STL.64 [R1+0x1150], R104 ;  /* 0x0011506801007387 */ /* 0x000fe20000100a00 */
[----:B------:R-:W-:-:S03]  /*23090*/  IMAD.WIDE R100, R55, 0x4, R64 ;  /* 0x0000000437647825 */ /* 0x000fc600078e0240 */
[----:B------:R1:W-:Y:S01]  /*230a0*/  LDGSTS.E [R6+-0x52400], [R102.64], P3 ;  /* 0xadc0000066067fae */ /* 0x0003e20009921848 */
[----:B---3--:R-:W-:Y:S01]  /*230b0*/  IMAD.WIDE R98, R55, 0x4, R60 ;  /* 0x0000000437627825 */ /* 0x008fe200078e023c */
[----:B------:R-:W-:Y:S02]  /*230c0*/  LOP3.LUT R61, R57, 0x30, RZ, 0xfc, !PT ;  /* 0x00000030393d7812 */ /* 0x000fe400078efcff */
[----:B------:R-:W3:Y:S02]  /*230d0*/  LDL.LU.64 R56, [R1+0x118] ;  /* 0x0001180001387983 */ /* 0x000ee40000300a00 */
[----:B------:R-:W-:Y:S02]  /*230e0*/  ISETP.GE.AND P3, PT, R61, UR4, PT ;  /* 0x000000043d007c0c */ /* 0x000fe4000bf66270 */
[----:B------:R-:W-:Y:S04]  /*230f0*/  STL.64 [R1+0x1158], R102 ;  /* 0x0011586601007387 */ /* 0x000fe80000100a00 */
[----:B------:R-:W4:Y:S04]  /*23100*/  LDL.LU.64 R64, [R1+0x120] ;  /* 0x0001200001407983 */ /* 0x000f280000300a00 */
[----:B------:R-:W4:Y:S04]  /*23110*/  LDL.LU.64 R60, [R1+0x130] ;  /* 0x00013000013c7983 */ /* 0x000f280000300a00 */
[----:B------:R-:W1:Y:S01]  /*23120*/  S2R R69, SR_TID.X ;  /* 0x0000000000457919 */ /* 0x000e620000002100 */
[----:B------:R-:W-:-:S02]  /*23130*/  ISETP.GE.AND P1, PT, R77, UR4, PT ;  /* 0x000000044d007c0c */ /* 0x000fc4000bf26270 */
[----:B------:R-:W-:Y:S02]  /*23140*/  SEL R0, R0, RZ, P0 ;  /* 0x000000ff00007207 */ /* 0x000fe40000000000 */
[----:B-1----:R-:W-:-:S04]  /*23150*/  SHF.R.U32.HI R69, RZ, 0x6, R69 ;  /* 0x00000006ff457819 */ /* 0x002fc80000011645 */
[----:B------:R-:W-:-:S04]  /*23160*/  SGXT.U32 R69, R69, 0x1 ;  /* 0x000000014545781a */ /* 0x000fc80000000000 */
[C---:B------:R-:W-:Y:S02]  /*23170*/  LOP3.LUT R77, R69.reuse, 0x34, RZ, 0xfc, !PT ;  /* 0x00000034454d7812 */ /* 0x040fe400078efcff */
[----:B------:R-:W-:Y:S02]  /*23180*/  LOP3.LUT R68, R69, 0x38, RZ, 0xfc, !PT ;  /* 0x0000003845447812 */ /* 0x000fe400078efcff */
[----:B------:R-:W1:Y:S01]  /*23190*/  S2R R69, SR_TID.X ;  /* 0x0000000000457919 */ /* 0x000e620000002100 */
[----:B------:R-:W-:Y:S02]  /*231a0*/  SEL R2, RZ, 0x4, P1 ;  /* 0x00000004ff027807 */ /* 0x000fe40000800000 */
[----:B------:R-:W-:Y:S02]  /*231b0*/  ISETP.NE.U32.AND P1, PT, R0, RZ, PT ;  /* 0x000000ff0000720c */ /* 0x000fe40003f25070 */
[----:B------:R-:W-:Y:S02]  /*231c0*/  SEL R2, R2, RZ, P0 ;  /* 0x000000ff02027207 */ /* 0x000fe40000000000 */
[----:B------:R-:W-:-:S02]  /*231d0*/  SEL R0, R4, RZ, P0 ;  /* 0x000000ff04007207 */ /* 0x000fc40000000000 */
[----:B------:R-:W-:Y:S02]  /*231e0*/  ISETP.NE.U32.AND P5, PT, R2, RZ, PT ;  /* 0x000000ff0200720c */ /* 0x000fe40003fa5070 */
[----:B------:R-:W-:Y:S02]  /*231f0*/  SEL R2, RZ, 0x4, P4 ;  /* 0x00000004ff027807 */ /* 0x000fe40002000000 */
[----:B------:R-:W-:Y:S02]  /*23200*/  ISETP.NE.U32.AND P4, PT, R0, RZ, PT ;  /* 0x000000ff0000720c */ /* 0x000fe40003f85070 */
[----:B------:R-:W-:Y:S01]  /*23210*/  SEL R0, R2, RZ, P0 ;  /* 0x000000ff02007207 */ /* 0x000fe20000000000 */
[----:B------:R2:W-:Y:S01]  /*23220*/  LDGSTS.E [R5+-0x52000], [R100.64], P1 ;  /* 0xae00000064057fae */ /* 0x0005e20008921848 */
[----:B------:R-:W-:Y:S02]  /*23230*/  IADD3 R4, R252, 0x100000, RZ ;  /* 0x00100000fc047810 */ /* 0x000fe40007ffe0ff */
[----:B------:R-:W-:Y:S01]  /*23240*/  ISETP.NE.U32.AND P1, PT, R0, RZ, PT ;  /* 0x000000ff0000720c */ /* 0x000fe20003f25070 */
[----:B------:R-:W-:Y:S01]  /*23250*/  STL.64 [R1+0x1160], R100 ;  /* 0x0011606401007387 */ /* 0x000fe20000100a00 */
[----:B-1----:R-:W-:-:S03]  /*23260*/  SHF.R.U32.HI R69, RZ, 0x6, R69 ;  /* 0x00000006ff457819 */ /* 0x002fc60000011645 */
[----:B------:R1:W-:Y:S01]  /*23270*/  LDGSTS.E [R4+-0x51c00], [R98.64], P5 ;  /* 0xae40000062047fae */ /* 0x0003e2000a921848 */
[----:B------:R-:W-:Y:S02]  /*23280*/  SGXT.U32 R69, R69, 0x1 ;  /* 0x000000014545781a */ /* 0x000fe40000000000 */
[----:B------:R-:W-:Y:S02]  /*23290*/  ISETP.GE.AND P5, PT, R68, UR4, PT ;  /* 0x0000000444007c0c */ /* 0x000fe4000bfa6270 */
[----:B------:R-:W-:Y:S01]  /*232a0*/  LOP3.LUT R69, R69, 0x3c, RZ, 0xfc, !PT ;  /* 0x0000003c45457812 */ /* 0x000fe200078efcff */
[----:B------:R-:W-:Y:S01]  /*232b0*/  STL.64 [R1+0x1168], R98 ;  /* 0x0011686201007387 */ /* 0x000fe20000100a00 */
[----:B-1----:R-:W-:Y:S02]  /*232c0*/  SEL R4, RZ, 0x4, P5 ;  /* 0x00000004ff047807 */ /* 0x002fe40002800000 */
[----:B------:R-:W-:Y:S02]  /*232d0*/  ISETP.GE.AND P5, PT, R69, UR4, PT ;  /* 0x0000000445007c0c */ /* 0x000fe4000bfa6270 */
[----:B------:R-:W-:Y:S01]  /*232e0*/  SEL R0, RZ, 0x4, P3 ;  /* 0x00000004ff007807 */ /* 0x000fe20001800000 */
[----:B--2---:R-:W-:-:S02]  /*232f0*/  IMAD.WIDE R96, R55, 0x4, R72 ;  /* 0x0000000437607825 */ /* 0x004fc400078e0248 */
[----:B------:R-:W2:Y:S04]  /*23300*/  LDL.LU.64 R72, [R1+0x138] ;  /* 0x0001380001487983 */ /* 0x000ea80000300a00 */
[----:B------:R-:W-:Y:S04]  /*23310*/  STL.64 [R1+0x1170], R96 ;  /* 0x0011706001007387 */ /* 0x000fe80000100a00 */
[----:B------:R-:W2:Y:S04]  /*23320*/  LDL R54, [R1+0xc74] ;  /* 0x000c740001367983 */ /* 0x000ea80000100800 */
[----:B------:R-:W2:Y:S04]  /*23330*/  LDL.LU.64 R68, [R1+0x140] ;  /* 0x0001400001447983 */ /* 0x000ea80000300a00 */
[----:B------:R1:W-:Y:S01]  /*23340*/  LDGSTS.E [R5+-0x51800], [R96.64], P4 ;  /* 0xae80000060057fae */ /* 0x0003e2000a121848 */
[----:B------:R-:W-:-:S04]  /*23350*/  ISETP.GE.AND P3, PT, R77, UR4, PT ;  /* 0x000000044d007c0c */ /* 0x000fc8000bf66270 */
[----:B------:R-:W-:Y:S02]  /*23360*/  SEL R2, RZ, 0x4, P3 ;  /* 0x00000004ff027807 */ /* 0x000fe40001800000 */
[----:B------:R-:W-:Y:S02]  /*23370*/  SEL R0, R0, RZ, P0 ;  /* 0x000000ff00007207 */ /* 0x000fe40000000000 */
[----:B------:R-:W-:Y:S02]  /*23380*/  SEL R2, R2, RZ, P0 ;  /* 0x000000ff02027207 */ /* 0x000fe40000000000 */
[----:B------:R-:W-:Y:S02]  /*23390*/  ISETP.NE.U32.AND P3, PT, R0, RZ, PT ;  /* 0x000000ff0000720c */ /* 0x000fe40003f65070 */
[----:B------:R-:W-:Y:S02]  /*233a0*/  ISETP.NE.U32.AND P4, PT, R2, RZ, PT ;  /* 0x000000ff0200720c */ /* 0x000fe40003f85070 */
[----:B------:R-:W-:-:S02]  /*233b0*/  SEL R0, R4, RZ, P0 ;  /* 0x000000ff04007207 */ /* 0x000fc40000000000 */
[----:B------:R-:W-:Y:S01]  /*233c0*/  IADD3 R4, R252, 0x100000, RZ ;  /* 0x00100000fc047810 */ /* 0x000fe20007ffe0ff */
[C---:B---3--:R-:W-:Y:S02]  /*233d0*/  IMAD.WIDE R94, R55.reuse, 0x4, R56 ;  /* 0x00000004375e7825 */ /* 0x048fe400078e0238 */
[----:B------:R-:W3:Y:S04]  /*233e0*/  S2R R57, SR_TID.X ;  /* 0x0000000000397919 */ /* 0x000ee80000002100 */
[----:B------:R1:W-:Y:S01]  /*233f0*/  LDGSTS.E [R6+-0x51400], [R94.64], P1 ;  /* 0xaec000005e067fae */ /* 0x0003e20008921848 */
[----:B----4-:R-:W-:-:S03]  /*23400*/  IMAD.WIDE R90, R55, 0x4, R60 ;  /* 0x00000004375a7825 */ /* 0x010fc600078e023c */
[----:B------:R-:W4:Y:S01]  /*23410*/  LDL.LU.64 R60, [R1+0x150] ;  /* 0x00015000013c7983 */ /* 0x000f220000300a00 */
[----:B---3--:R-:W-:-:S04]  /*23420*/  SHF.R.U32.HI R57, RZ, 0x6, R57 ;  /* 0x00000006ff397819 */ /* 0x008fc80000011639 */
[----:B------:R-:W-:-:S04]  /*23430*/  SGXT.U32 R57, R57, 0x1 ;  /* 0x000000013939781a */ /* 0x000fc80000000000 */
[----:B------:R-:W-:Y:S01]  /*23440*/  LOP3.LUT R57, R57, 0x2, RZ, 0xfc, !PT ;  /* 0x0000000239397812 */ /* 0x000fe200078efcff */
[----:B------:R-:W-:Y:S03]  /*23450*/  STL.64 [R1+0x1178], R94 ;  /* 0x0011785e01007387 */ /* 0x000fe60000100a00 */
[----:B------:R-:W-:Y:S02]  /*23460*/  ISETP.GE.AND P1, PT, R57, UR4, PT ;  /* 0x0000000439007c0c */ /* 0x000fe4000bf26270 */
[----:B------:R-:W3:Y:S01]  /*23470*/  LDL.LU.64 R56, [R1+0x160] ;  /* 0x0001600001387983 */ /* 0x000ee20000300a00 */
[----:B------:R-:W-:-:S03]  /*23480*/  IMAD.WIDE R92, R55, 0x4, R64 ;  /* 0x00000004375c7825 */ /* 0x000fc600078e0240 */
[----:B------:R-:W1:Y:S04]  /*23490*/  S2R R65, SR_TID.X ;  /* 0x0000000000417919 */ /* 0x000e680000002100 */
[----:B------:R1:W-:Y:S04]  /*234a0*/  LDGSTS.E [R5+-0x51000], [R92.64], P3 ;  /* 0xaf0000005c057fae */ /* 0x0003e80009921848 */
[----:B------:R1:W-:Y:S02]  /*234b0*/  LDGSTS.E [R4+-0x50c00], [R90.64], P4 ;  /* 0xaf4000005a047fae */ /* 0x0003e4000a121848 */
[----:B-1----:R-:W-:-:S04]  /*234c0*/  SHF.R.U32.HI R65, RZ, 0x6, R65 ;  /* 0x00000006ff417819 */ /* 0x002fc80000011641 */
[----:B------:R-:W-:-:S04]  /*234d0*/  SGXT.U32 R65, R65, 0x1 ;  /* 0x000000014141781a */ /* 0x000fc80000000000 */
[C---:B------:R-:W-:Y:S02]  /*234e0*/  LOP3.LUT R77, R65.reuse, 0x6, RZ, 0xfc, !PT ;  /* 0x00000006414d7812 */ /* 0x040fe400078efcff */
[----:B------:R-:W-:Y:S02]  /*234f0*/  LOP3.LUT R64, R65, 0xa, RZ, 0xfc, !PT ;  /* 0x0000000a41407812 */ /* 0x000fe400078efcff */
[----:B------:R-:W1:Y:S02]  /*23500*/  S2R R65, SR_TID.X ;  /* 0x0000000000417919 */ /* 0x000e640000002100 */
[----:B------:R-:W-:Y:S02]  /*23510*/  ISETP.GE.AND P4, PT, R64, UR4, PT ;  /* 0x0000000440007c0c */ /* 0x000fe4000bf86270 */
[----:B------:R1:W-:Y:S02]  /*23520*/  STL.64 [R1+0x1180], R92 ;  /* 0x0011805c01007387 */ /* 0x0003e40000100a00 */
[----:B------:R-:W-:-:S02]  /*23530*/  SEL R4, RZ, 0x4, P4 ;  /* 0x00000004ff047807 */ /* 0x000fc40002000000 */
[----:B------:R-:W-:Y:S01]  /*23540*/  STL.64 [R1+0x1188], R90 ;  /* 0x0011885a01007387 */ /* 0x000fe20000100a00 */
[----:B-1----:R-:W-:-:S04]  /*23550*/  SHF.R.U32.HI R65, RZ, 0x6, R65 ;  /* 0x00000006ff417819 */ /* 0x002fc80000011641 */
[----:B------:R-:W-:-:S04]  /*23560*/  SGXT.U32 R65, R65, 0x1 ;  /* 0x000000014141781a */ /* 0x000fc80000000000 */
[----:B------:R-:W-:-:S04]  /*23570*/  LOP3.LUT R65, R65, 0xe, RZ, 0xfc, !PT ;  /* 0x0000000e41417812 */ /* 0x000fc800078efcff */
[----:B------:R-:W-:Y:S02]  /*23580*/  ISETP.GE.AND P4, PT, R65, UR4, PT ;  /* 0x0000000441007c0c */ /* 0x000fe4000bf86270 */
[----:B------:R-:W3:Y:S04]  /*23590*/  LDL.LU.64 R64, [R1+0x170] ;  /* 0x0001700001407983 */ /* 0x000ee80000300a00 */
[----:B------:R-:W1:Y:S01]  /*235a0*/  S2R R252, SR_TID.X ;  /* 0x0000000000fc7919 */ /* 0x000e620000002100 */
[----:B--2---:R-:W-:-:S05]  /*235b0*/  IMAD.WIDE R88, R55, 0x4, R72 ;  /* 0x0000000437587825 */ /* 0x004fca00078e0248 */
[----:B------:R2:W-:Y:S04]  /*235c0*/  STL.64 [R1+0x1190], R88 ;  /* 0x0011905801007387 */ /* 0x0005e80000100a00 */
[----:B------:R-:W2:Y:S01]  /*235d0*/  LDL.LU.64 R72, [R1+0x180] ;  /* 0x0001800001487983 */ /* 0x000ea20000300a00 */
[----:B------:R-:W-:Y:S01]  /*235e0*/  IMAD.WIDE R86, R55, 0x4, R68 ;  /* 0x0000000437567825 */ /* 0x000fe200078e0244 */
[----:B------:R-:W-:Y:S02]  /*235f0*/  SEL R2, RZ, 0x4, P5 ;  /* 0x00000004ff027807 */ /* 0x000fe40002800000 */
[----:B------:R-:W-:Y:S02]  /*23600*/  ISETP.NE.U32.AND P5, PT, R0, RZ, PT ;  /* 0x000000ff0000720c */ /* 0x000fe40003fa5070 */
[----:B------:R-:W-:-:S02]  /*23610*/  SEL R0, R2, RZ, P0 ;  /* 0x000000ff02007207 */ /* 0x000fc40000000000 */
[----:B-1----:R-:W-:Y:S02]  /*23620*/  SHF.R.U32.HI R252, RZ, 0x6, R252 ;  /* 0x00000006fffc7819 */ /* 0x002fe400000116fc */
[----:B------:R-:W-:Y:S02]  /*23630*/  ISETP.NE.U32.AND P3, PT, R0, RZ, PT ;  /* 0x000000ff0000720c */ /* 0x000fe40003f65070 */
[----:B------:R-:W-:-:S04]  /*23640*/  SGXT.U32 R252, R252, 0x1 ;  /* 0x00000001fcfc781a */ /* 0x000fc80000000000 */
[----:B------:R-:W-:Y:S01]  /*23650*/  LOP3.LUT R252, R252, 0x12, RZ, 0xfc, !PT ;  /* 0x00000012fcfc7812 */ /* 0x000fe200078efcff */
[----:B------:R1:W-:Y:S06]  /*23660*/  LDGSTS.E [R5+-0x50800], [R88.64], P5 ;  /* 0xaf80000058057fae */ /* 0x0003ec000a921848 */
[----:B------:R1:W-:Y:S01]  /*23670*/  LDGSTS.E [R6+-0x50400], [R86.64], P3 ;  /* 0xafc0000056067fae */ /* 0x0003e20009921848 */
[----:B------:R-:W-:-:S03]  /*23680*/  ISETP.GE.AND P3, PT, R252, UR4, PT ;  /* 0x00000004fc007c0c */ /* 0x000fc6000bf66270 */
[----:B------:R-:W1:Y:S01]  /*23690*/  S2R R252, SR_TID.X ;  /* 0x0000000000fc7919 */ /* 0x000e620000002100 */
[----:B------:R-:W-:Y:S02]  /*236a0*/  SEL R0, RZ, 0x4, P1 ;  /* 0x00000004ff007807 */ /* 0x000fe40000800000 */
[----:B------:R-:W-:Y:S02]  /*236b0*/  ISETP.GE.AND P1, PT, R77, UR4, PT ;  /* 0x000000044d007c0c */ /* 0x000fe4000bf26270 */
[----:B------:R-:W-:Y:S02]  /*236c0*/  SEL R0, R0, RZ, P0 ;  /* 0x000000ff00007207 */ /* 0x000fe40000000000 */
[----:B------:R-:W-:Y:S02]  /*236d0*/  SEL R2, RZ, 0x4, P1 ;  /* 0x00000004ff027807 */ /* 0x000fe40000800000 */
[----:B------:R-:W-:Y:S02]  /*236e0*/  ISETP.NE.U32.AND P1, PT, R0, RZ, PT ;  /* 0x000000ff0000720c */ /* 0x000fe40003f25070 */
[----:B------:R-:W-:-:S04]  /*236f0*/  SEL R2, R2, RZ, P0 ;  /* 0x000000ff02027207 */ /* 0x000fc80000000000 */
[----:B------:R-:W-:Y:S02]  /*23700*/  ISETP.NE.U32.AND P5, PT, R2, RZ, PT ;  /* 0x000000ff0200720c */ /* 0x000fe40003fa5070 */
[----:B------:R-:W-:Y:S02]  /*23710*/  SEL R0, R4, RZ, P0 ;  /* 0x000000ff04007207 */ /* 0x000fe40000000000 */
[----:B------:R-:W-:Y:S02]  /*23720*/  SEL R2, RZ, 0x4, P4 ;  /* 0x00000004ff027807 */ /* 0x000fe40002000000 */
[----:B-1----:R-:W-:Y:S02]  /*23730*/  SHF.R.U32.HI R252, RZ, 0x6, R252 ;  /* 0x00000006fffc7819 */ /* 0x002fe400000116fc */
[----:B------:R-:W-:Y:S02]  /*23740*/  IADD3 R5, R54, 0x100000, RZ ;  /* 0x0010000036057810 */ /* 0x000fe40007ffe0ff */
[----:B------:R-:W-:-:S02]  /*23750*/  SGXT.U32 R252, R252, 0x1 ;  /* 0x00000001fcfc781a */ /* 0x000fc40000000000 */
[----:B------:R-:W-:Y:S02]  /*23760*/  ISETP.NE.U32.AND P4, PT, R0, RZ, PT ;  /* 0x000000ff0000720c */ /* 0x000fe40003f85070 */
[----:B------:R-:W-:Y:S02]  /*23770*/  IADD3 R4, R54, 0x100000, RZ ;  /* 0x0010000036047810 */ /* 0x000fe40007ffe0ff */
[----:B------:R-:W-:Y:S02]  /*23780*/  SEL R0, R2, RZ, P0 ;  /* 0x000000ff02007207 */ /* 0x000fe40000000000 */
[C---:B------:R-:W-:Y:S02]  /*23790*/  LOP3.LUT R68, R252.reuse, 0x16, RZ, 0xfc, !PT ;  /* 0x00000016fc447812 */ /* 0x040fe400078efcff */
[----:B------:R-:W-:Y:S01]  /*237a0*/  LOP3.LUT R69, R252, 0x1a, RZ, 0xfc, !PT ;  /* 0x0000001afc457812 */ /* 0x000fe200078efcff */
[C---:B----4-:R-:W-:Y:S02]  /*237b0*/  IMAD.WIDE R84, R55.reuse, 0x4, R60 ;  /* 0x0000000437547825 */ /* 0x050fe400078e023c */
[----:B------:R-:W4:Y:S04]  /*237c0*/  LDL.LU.64 R60, [R1+0x190] ;  /* 0x00019000013c7983 */ /* 0x000f280000300a00 */
[----:B------:R-:W-:Y:S04]  /*237d0*/  STL.64 [R1+0x1198], R86 ;  /* 0x0011985601007387 */ /* 0x000fe80000100a00 */
[----:B------:R1:W-:Y:S01]  /*237e0*/  LDGSTS.E [R5+-0x53e00], [R84.64], P1 ;  /* 0xac20000054057fae */ /* 0x0003e20008921848 */
[----:B---3--:R-:W-:-:S03]  /*237f0*/  IMAD.WIDE R82, R55, 0x4, R56 ;  /* 0x0000000437527825 */ /* 0x008fc600078e0238 */
[----:B------:R-:W3:Y:S01]  /*23800*/  LDL.LU.64 R56, [R1+0x698] ;  /* 0x0006980001387983 */ /* 0x000ee20000300a00 */
[----:B------:R-:W-:Y:S02]  /*23810*/  ISETP.NE.U32.AND P1, PT, R0, RZ, PT ;  /* 0x000000ff0000720c */ /* 0x000fe40003f25070 */
[----:B------:R-:W-:Y:S01]  /*23820*/  SEL R0, RZ, 0x4, P3 ;  /* 0x00000004ff007807 */ /* 0x000fe20001800000 */
[----:B------:R-:W-:Y:S01]  /*23830*/  STL.64 [R1+0x11a0], R84 ;  /* 0x0011a05401007387 */ /* 0x000fe20000100a00 */
[----:B------:R-:W-:-:S03]  /*23840*/  ISETP.GE.AND P3, PT, R68, UR4, PT ;  /* 0x0000000444007c0c */ /* 0x000fc6000bf66270 */
[----:B------:R1:W-:Y:S01]  /*23850*/  LDGSTS.E [R4+-0x53a00], [R82.64], P5 ;  /* 0xac60000052047fae */ /* 0x0003e2000a921848 */
[----:B------:R-:W-:-:S03]  /*23860*/  ISETP.GE.AND P5, PT, R69, UR4, PT ;  /* 0x0000000445007c0c */ /* 0x000fc6000bfa6270 */
[----:B------:R-:W-:Y:S04]  /*23870*/  STL.64 [R1+0x11a8], R82 ;  /* 0x0011a85201007387 */ /* 0x000fe80000100a00 */
[----:B------:R-:W3:Y:S01]  /*23880*/  LDL.LU.64 R68, [R1+0x6a0] ;  /* 0x0006a00001447983 */ /* 0x000ee20000300a00 */
[----:B------:R-:W-:-:S03]  /*23890*/  IMAD.WIDE R80, R55, 0x4, R64 ;  /* 0x0000000437507825 */ /* 0x000fc600078e0240 */
[----:B------:R-:W3:Y:S04]  /*238a0*/  LDL.LU.64 R64, [R1+0x6b0] ;  /* 0x0006b00001407983 */ /* 0x000ee80000300a00 */
[----:B------:R-:W-:Y:S01]  /*238b0*/  STL.64 [R1+0x11b0], R80 ;  /* 0x0011b05001007387 */ /* 0x000fe20000100a00 */
[----:B--2---:R-:W-:-:S03]  /*238c0*/  IMAD.WIDE R78, R55, 0x4, R72 ;  /* 0x00000004374e7825 */ /* 0x004fc600078e0248 */
[----:B------:R-:W2:Y:S01]  /*238d0*/  S2R R252, SR_TID.X ;  /* 0x0000000000fc7919 */ /* 0x000ea20000002100 */
[----:B----4-:R-:W-:-:S04]  /*238e0*/  IMAD.WIDE R76, R55, 0x4, R60 ;  /* 0x00000004374c7825 */ /* 0x010fc800078e023c */
[----:B---3--:R-:W-:Y:S01]  /*238f0*/  IMAD.WIDE R74, R55, 0x4, R56 ;  /* 0x00000004374a7825 */ /* 0x008fe200078e0238 */
[----:B------:R-:W3:Y:S04]  /*23900*/  LDL.LU.64 R60, [R1+0x6c0] ;  /* 0x0006c000013c7983 */ /* 0x000ee80000300a00 */
[----:B------:R-:W4:Y:S04]  /*23910*/  LDL.LU.64 R56, [R1+0x6c8] ;  /* 0x0006c80001387983 */ /* 0x000f280000300a00 */
[----:B------:R-:W-:Y:S04]  /*23920*/  STL.64 [R1+0x11b8], R78 ;  /* 0x0011b84e01007387 */ /* 0x000fe80000100a00 */
[----:B------:R-:W-:Y:S04]  /*23930*/  STL.64 [R1+0x11c0], R76 ;  /* 0x0011c04c01007387 */ /* 0x000fe80000100a00 */
[----:B------:R-:W-:Y:S01]  /*23940*/  STL.64 [R1+0x11c8], R74 ;  /* 0x0011c84a01007387 */ /* 0x000fe20000100a00 */
[----:B-1----:R-:W-:-:S02]  /*23950*/  SEL R4, RZ, 0x4, P5 ;  /* 0x00000004ff047807 */ /* 0x002fc40002800000 */
[----:B------:R-:W-:Y:S01]  /*23960*/  SEL R0, R0, RZ, P0 ;  /* 0x000000ff00007207 */ /* 0x000fe20000000000 */
[----:B------:R1:W-:Y:S01]  /*23970*/  LDGSTS.E [R5+-0x53600], [R80.64], P4 ;  /* 0xaca0000050057fae */ /* 0x0003e2000a121848 */
[----:B------:R-:W-:-:S03]  /*23980*/  IMAD.WIDE R70, R55, 0x4, R64 ;  /* 0x0000000437467825 */ /* 0x000fc600078e0240 */
[----:B------:R-:W3:Y:S01]  /*23990*/  LDL.LU.64 R64, [R1+0x6d8] ;  /* 0x0006d80001407983 */ /* 0x000ee20000300a00 */
[----:B--2---:R-:W-:-:S04]  /*239a0*/  SHF.R.U32.HI R252, RZ, 0x6, R252 ;  /* 0x00000006fffc7819 */ /* 0x004fc800000116fc */
[----:B------:R-:W-:-:S04]  /*239b0*/  SGXT.U32 R252, R252, 0x1 ;  /* 0x00000001fcfc781a */ /* 0x000fc80000000000 */
[----:B------:R-:W-:-:S04]  /*239c0*/  LOP3.LUT R252, R252, 0x1e, RZ, 0xfc, !PT ;  /* 0x0000001efcfc7812 */ /* 0x000fc800078efcff */
[----:B------:R-:W-:Y:S02]  /*239d0*/  ISETP.GE.AND P5, PT, R252, UR4, PT ;  /* 0x00000004fc007c0c */ /* 0x000fe4000bfa6270 */
[----:B------:R-:W2:Y:S01]  /*239e0*/  S2R R252, SR_TID.X ;  /* 0x0000000000fc7919 */ /* 0x000ea20000002100 */
[----:B------:R-:W-:Y:S02]  /*239f0*/  SEL R2, RZ, 0x4, P3 ;  /* 0x00000004ff027807 */ /* 0x000fe40001800000 */
[----:B------:R-:W-:Y:S02]  /*23a00*/  ISETP.NE.U32.AND P3, PT, R0, RZ, PT ;  /* 0x000000ff0000720c */ /* 0x000fe40003f65070 */
[----:B------:R-:W-:Y:S02]  /*23a10*/  SEL R2, R2, RZ, P0 ;  /* 0x000000ff02027207 */ /* 0x000fe40000000000 */
[----:B------:R-:W-:Y:S02]  /*23a20*/  IADD3 R6, R54, 0x100000, RZ ;  /* 0x0010000036067810 */ /* 0x000fe40007ffe0ff */
[----:B------:R-:W-:-:S02]  /*23a30*/  SEL R0, R4, RZ, P0 ;  /* 0x000000ff04007207 */ /* 0x000fc40000000000 */
[----:B------:R-:W-:Y:S01]  /*23a40*/  ISETP.NE.U32.AND P4, PT, R2, RZ, PT ;  /* 0x000000ff0200720c */ /* 0x000fe20003f85070 */
[----:B------:R1:W-:Y:S01]  /*23a50*/  LDGSTS.E [R6+-0x53200], [R78.64], P1 ;  /* 0xace000004e067fae */ /* 0x0003e20008921848 */
[----:B------:R-:W-:Y:S02]  /*23a60*/  SEL R2, RZ, 0x4, P5 ;  /* 0x00000004ff027807 */ /* 0x000fe40002800000 */
[--C-:B--2---:R-:W-:Y:S01]  /*23a70*/  SHF.R.U32.HI R73, RZ, 0x6, R252.reuse ;  /* 0x00000006ff497819 */ /* 0x104fe200000116fc */
[----:B------:R2:W-:Y:S01]  /*23a80*/  LDGSTS.E [R5+-0x52e00], [R76.64], P3 ;  /* 0xad2000004c057fae */ /* 0x0005e20009921848 */
[----:B------:R-:W-:Y:S02]  /*23a90*/  SHF.R.U32.HI R252, RZ, 0x6, R252 ;  /* 0x00000006fffc7819 */ /* 0x000fe400000116fc */
[----:B------:R-:W-:Y:S02]  /*23aa0*/  SGXT.U32 R73, R73, 0x1 ;  /* 0x000000014949781a */ /* 0x000fe40000000000 */
[----:B------:R-:W-:-:S02]  /*23ab0*/  SGXT.U32 R252, R252, 0x1 ;  /* 0x00000001fcfc781a */ /* 0x000fc40000000000 */
[----:B------:R-:W-:Y:S02]  /*23ac0*/  LOP3.LUT R73, R73, 0x22, RZ, 0xfc, !PT ;  /* 0x0000002249497812 */ /* 0x000fe400078efcff */
[----:B------:R-:W-:Y:S02]  /*23ad0*/  ISETP.NE.U32.AND P5, PT, R0, RZ, PT ;  /* 0x000000ff0000720c */ /* 0x000fe40003fa5070 */
[----:B------:R-:W-:Y:S02]  /*23ae0*/  ISETP.GE.AND P3, PT, R73, UR4, PT ;  /* 0x0000000449007c0c */ /* 0x000fe4000bf66270 */
[----:B------:R-:W-:Y:S02]  /*23af0*/  SEL R0, R2, RZ, P0 ;  /* 0x000000ff02007207 */ /* 0x000fe40000000000 */
[C---:B------:R-:W-:Y:S02]  /*23b00*/  LOP3.LUT R73, R252.reuse, 0x26, RZ, 0xfc, !PT ;  /* 0x00000026fc497812 */ /* 0x040fe400078efcff */
[----:B------:R-:W-:-:S02]  /*23b10*/  LOP3.LUT R252, R252, 0x2a, RZ, 0xfc, !PT ;  /* 0x0000002afcfc7812 */ /* 0x000fc400078efcff */
[----:B------:R-:W-:Y:S02]  /*23b20*/  ISETP.NE.U32.AND P1, PT, R0, RZ, PT ;  /* 0x000000ff0000720c */ /* 0x000fe40003f25070 */
[----:B------:R-:W-:Y:S02]  /*23b30*/  SEL R0, RZ, 0x4, P3 ;  /* 0x00000004ff007807 */ /* 0x000fe40001800000 */
[----:B------:R-:W-:Y:S02]  /*23b40*/  ISETP.GE.AND P3, PT, R252, UR4, PT ;  /* 0x00000004fc007c0c */ /* 0x000fe4000bf66270 */
[----:B------:R-:W1:Y:S01]  /*23b50*/  S2R R252, SR_TID.X ;  /* 0x0000000000fc7919 */ /* 0x000e620000002100 */
[----:B------:R-:W-:-:S05]  /*23b60*/  IADD3 R4, R54, 0x100000, RZ ;  /* 0x0010000036047810 */ /* 0x000fca0007ffe0ff */
[----:B------:R1:W-:Y:S01]  /*23b70*/  LDGSTS.E [R4+-0x52a00], [R74.64], P4 ;  /* 0xad6000004a047fae */ /* 0x0003e2000a121848 */
[----:B------:R-:W-:Y:S01]  /*23b80*/  ISETP.GE.AND P4, PT, R73, UR4, PT ;  /* 0x0000000449007c0c */ /* 0x000fe2000bf86270 */
[----:B------:R-:W-:-:S05]  /*23b90*/  IMAD.WIDE R72, R55, 0x4, R68 ;  /* 0x0000000437487825 */ /* 0x000fca00078e0244 */
[----:B------:R2:W-:Y:S04]  /*23ba0*/  LDGSTS.E [R6+-0x52600], [R72.64], P5 ;  /* 0xada0000048067fae */ /* 0x0005e8000a921848 */
[----:B------:R2:W-:Y:S01]  /*23bb0*/  LDGSTS.E [R5+-0x52200], [R70.64], P1 ;  /* 0xade0000046057fae */ /* 0x0005e20008921848 */
[----:B-1----:R-:W-:-:S04]  /*23bc0*/  SHF.R.U32.HI R252, RZ, 0x6, R252 ;  /* 0x00000006fffc7819 */ /* 0x002fc800000116fc */
[----:B------:R-:W-:-:S04]  /*23bd0*/  SGXT.U32 R252, R252, 0x1 ;  /* 0x00000001fcfc781a */ /* 0x000fc80000000000 */
[----:B------:R-:W-:-:S04]  /*23be0*/  LOP3.LUT R252, R252, 0x2e, RZ, 0xfc, !PT ;  /* 0x0000002efcfc7812 */ /* 0x000fc800078efcff */
[----:B------:R-:W-:Y:S02]  /*23bf0*/  ISETP.GE.AND P1, PT, R252, UR4, PT ;  /* 0x00000004fc007c0c */ /* 0x000fe4000bf26270 */
[----:B------:R-:W1:Y:S01]  /*23c00*/  S2R R252, SR_TID.X ;  /* 0x0000000000fc7919 */ /* 0x000e620000002100 */
[----:B------:R-:W-:Y:S02]  /*23c10*/  SEL R2, RZ, 0x4, P4 ;  /* 0x00000004ff027807 */ /* 0x000fe40002000000 */
[----:B------:R-:W-:Y:S02]  /*23c20*/  SEL R4, R0, RZ, P0 ;  /* 0x000000ff00047207 */ /* 0x000fe40000000000 */
[----:B------:R-:W-:Y:S02]  /*23c30*/  SEL R0, R2, RZ, P0 ;  /* 0x000000ff02007207 */ /* 0x000fe40000000000 */
[----:B------:R-:W-:Y:S02]  /*23c40*/  ISETP.NE.U32.AND P4, PT, R4, RZ, PT ;  /* 0x000000ff0400720c */ /* 0x000fe40003f85070 */
[----:B------:R-:W-:Y:S01]  /*23c50*/  ISETP.NE.U32.AND P5, PT, R0, RZ, PT ;  /* 0x000000ff0000720c */ /* 0x000fe20003fa5070 */
[----:B------:R-:W-:Y:S01]  /*23c60*/  STL.64 [R1+0x11d0], R72 ;  /* 0x0011d04801007387 */ /* 0x000fe20000100a00 */
[----:B------:R-:W-:-:S03]  /*23c70*/  IADD3 R4, R54, 0x100000, RZ ;  /* 0x0010000036047810 */ /* 0x000fc60007ffe0ff */
[----:B------:R-:W-:Y:S04]  /*23c80*/  STL.64 [R1+0x11d8], R70 ;  /* 0x0011d84601007387 */ /* 0x000fe80000100a00 */
[----:B------:R-:W2:Y:S01]  /*23c90*/  LDL.LU.64 R62, [R1+0x6e8] ;  /* 0x0006e800013e7983 */ /* 0x000ea20000300a00 */
[----:B----4-:R-:W-:Y:S01]  /*23ca0*/  IMAD.WIDE R66, R55, 0x4, R56 ;  /* 0x0000000437427825 */ /* 0x010fe200078e0238 */
[----:B-1----:R-:W-:-:S04]  /*23cb0*/  SHF.R.U32.HI R57, RZ, 0x6, R252 ;  /* 0x00000006ff397819 */ /* 0x002fc800000116fc */
[----:B------:R-:W-:-:S04]  /*23cc0*/  SGXT.U32 R57, R57, 0x1 ;  /* 0x000000013939781a */ /* 0x000fc80000000000 */
[----:B------:R-:W-:Y:S02]  /*23cd0*/  LOP3.LUT R56, R57, 0x32, RZ, 0xfc, !PT ;  /* 0x0000003239387812 */ /* 0x000fe400078efcff */
[----:B------:R-:W-:Y:S01]  /*23ce0*/  SHF.R.U32.HI R57, RZ, 0x6, R252 ;  /* 0x00000006ff397819 */ /* 0x000fe200000116fc */
[----:B---3--:R-:W-:Y:S02]  /*23cf0*/  IMAD.WIDE R68, R55, 0x4, R60 ;  /* 0x0000000437447825 */ /* 0x008fe400078e023c */
[----:B------:R-:W3:Y:S01]  /*23d00*/  LDL.LU.64 R60, [R1+0x728] ;  /* 0x00072800013c7983 */ /* 0x000ee20000300a00 */
[----:B------:R-:W-:-:S03]  /*23d10*/  SGXT.U32 R57, R57, 0x1 ;  /* 0x000000013939781a */ /* 0x000fc60000000000 */
[----:B------:R-:W4:Y:S01]  /*23d20*/  LDL.LU.64 R58, [R1+0x768] ;  /* 0x00076800013a7983 */ /* 0x000f220000300a00 */
[----:B------:R-:W-:-:S03]  /*23d30*/  LOP3.LUT R57, R57, 0x36, RZ, 0xfc, !PT ;  /* 0x0000003639397812 */ /* 0x000fc600078efcff */
[----:B------:R1:W-:Y:S01]  /*23d40*/  LDGSTS.E [R5+-0x51e00], [R68.64], P4 ;  /* 0xae20000044057fae */ /* 0x0003e2000a121848 */
[----:B------:R-:W-:-:S03]  /*23d50*/  ISETP.GE.AND P4, PT, R56, UR4, PT ;  /* 0x0000000438007c0c */ /* 0x000fc6000bf86270 */
[----:B------:R-:W-:Y:S04]  /*23d60*/  STL.64 [R1+0x11e0], R68 ;  /* 0x0011e04401007387 */ /* 0x000fe80000100a00 */
[----:B------:R1:W-:Y:S01]  /*23d70*/  LDGSTS.E [R4+-0x51a00], [R66.64], P5 ;  /* 0xae60000042047fae */ /* 0x0003e2000a921848 */
[----:B------:R-:W-:-:S03]  /*23d80*/  ISETP.GE.AND P5, PT, R57, UR4, PT ;  /* 0x0000000439007c0c */ /* 0x000fc6000bfa6270 */
[----:B------:R-:W-:Y:S04]  /*23d90*/  STL.64 [R1+0x11e8], R66 ;  /* 0x0011e84201007387 */ /* 0x000fe80000100a00 */
[----:B------:R-:W4:Y:S01]  /*23da0*/  LDL.LU.64 R56, [R1+0x7b0] ;  /* 0x0007b00001387983 */ /* 0x000f220000300a00 */
[----:B------:R-:W-:-:S05]  /*23db0*/  IMAD.WIDE R64, R55, 0x4, R64 ;  /* 0x0000000437407825 */ /* 0x000fca00078e0240 */
[----:B------:R-:W-:Y:S04]  /*23dc0*/  STL.64 [R1+0x11f0], R64 ;  /* 0x0011f04001007387 */ /* 0x000fe80000100a00 */
[----:B------:R-:W4:Y:S01]  /*23dd0*/  LDL.LU.64 R112, [R1+0x7f0] ;  /* 0x0007f00001707983 */ /* 0x000f220000300a00 */
[----:B------:R-:W-:Y:S02]  /*23de0*/  SEL R0, RZ, 0x4, P3 ;  /* 0x00000004ff007807 */ /* 0x000fe40001800000 */
[----:B------:R-:W-:Y:S02]  /*23df0*/  SHF.R.U32.HI R252, RZ, 0x6, R252 ;  /* 0x00000006fffc7819 */ /* 0x000fe400000116fc */
[----:B------:R-:W-:Y:S02]  /*23e00*/  SEL R2, R0, RZ, P0 ;  /* 0x000000ff00027207 */ /* 0x000fe40000000000 */
[----:B------:R-:W-:-:S02]  /*23e10*/  SEL R0, RZ, 0x4, P1 ;  /* 0x00000004ff007807 */ /* 0x000fc40000800000 */
[----:B------:R-:W-:Y:S02]  /*23e20*/  SGXT.U32 R252, R252, 0x1 ;  /* 0x00000001fcfc781a */ /* 0x000fe40000000000 */
[----:B------:R-:W-:Y:S02]  /*23e30*/  SEL R0, R0, RZ, P0 ;  /* 0x000000ff00007207 */ /* 0x000fe40000000000 */
[C---:B------:R-:W-:Y:S02]  /*23e40*/  LOP3.LUT R7, R252.reuse, 0x3a, RZ, 0xfc, !PT ;  /* 0x0000003afc077812 */ /* 0x040fe400078efcff */
[----:B------:R-:W-:Y:S02]  /*23e50*/  LOP3.LUT R252, R252, 0x3e, RZ, 0xfc, !PT ;  /* 0x0000003efcfc7812 */ /* 0x000fe400078efcff */
[----:B------:R-:W-:Y:S02]  /*23e60*/  ISETP.NE.U32.AND P3, PT, R0, RZ, PT ;  /* 0x000000ff0000720c */ /* 0x000fe40003f65070 */
[----:B------:R-:W-:-:S02]  /*23e70*/  SEL R0, RZ, 0x4, P5 ;  /* 0x00000004ff007807 */ /* 0x000fc40002800000 */
[----:B------:R-:W-:Y:S02]  /*23e80*/  ISETP.GE.AND P5, PT, R252, UR4, PT ;  /* 0x00000004fc007c0c */ /* 0x000fe4000bfa6270 */
[----:B------:R-:W2:Y:S01]  /*23e90*/  S2R R252, SR_TID.X ;  /* 0x0000000000fc7919 */ /* 0x000ea20000002100 */
[----:B------:R-:W-:Y:S02]  /*23ea0*/  ISETP.NE.U32.AND P1, PT, R2, RZ, PT ;  /* 0x000000ff0200720c */ /* 0x000fe40003f25070 */
[----:B------:R-:W-:Y:S01]  /*23eb0*/  SEL R2, RZ, 0x4, P4 ;  /* 0x00000004ff027807 */ /* 0x000fe20002000000 */
[----:B------:R-:W2:Y:S01]  /*23ec0*/  S2R R241, SR_TID.X ;  /* 0x0000000000f17919 */ /* 0x000ea20000002100 */
[----:B------:R-:W-:Y:S02]  /*23ed0*/  ISETP.GE.AND P4, PT, R7, UR4, PT ;  /* 0x0000000407007c0c */ /* 0x000fe4000bf86270 */
[----:B------:R-:W-:Y:S02]  /*23ee0*/  SEL R2, R2, RZ, P0 ;  /* 0x000000ff02027207 */ /* 0x000fe40000000000 */
[----:B--2---:R-:W-:-:S02]  /*23ef0*/  SEL R6, R0, RZ, P0 ;  /* 0x000000ff00067207 */ /* 0x004fc40000000000 */
[----:B-1----:R-:W-:Y:S02]  /*23f00*/  SEL R4, RZ, 0x4, P5 ;  /* 0x00000004ff047807 */ /* 0x002fe40002800000 */
[----:B------:R-:W-:Y:S02]  /*23f10*/  SEL R5, RZ, 0x4, P4 ;  /* 0x00000004ff057807 */ /* 0x000fe40002000000 */
[----:B------:R-:W-:Y:S02]  /*23f20*/  ISETP.NE.U32.AND P4, PT, R2, RZ, PT ;  /* 0x000000ff0200720c */ /* 0x000fe40003f85070 */
[----:B------:R-:W-:Y:S02]  /*23f30*/  ISETP.NE.U32.AND P5, PT, R6, RZ, PT ;  /* 0x000000ff0600720c */ /* 0x000fe40003fa5070 */
[----:B------:R-:W-:Y:S02]  /*23f40*/  IADD3 R7, R54, 0x100000, RZ ;  /* 0x0010000036077810 */ /* 0x000fe40007ffe0ff */
[----:B------:R-:W-:-:S02]  /*23f50*/  SEL R0, R4, RZ, P0 ;  /* 0x000000ff04007207 */ /* 0x000fc40000000000 */
[----:B------:R-:W-:Y:S01]  /*23f60*/  SEL R2, R5, RZ, P0 ;  /* 0x000000ff05027207 */ /* 0x000fe20000000000 */
[----:B------:R1:W-:Y:S01]  /*23f70*/  LDGSTS.E [R7+-0x51600], [R64.64], P1 ;  /* 0xaea0000040077fae */ /* 0x0003e20008921848 */
[----:B------:R-:W-:Y:S02]  /*23f80*/  ISETP.NE.U32.AND P0, PT, R0, RZ, PT ;  /* 0x000000ff0000720c */ /* 0x000fe40003f05070 */
[----:B------:R-:W-:Y:S01]  /*23f90*/  IADD3 R0, R54, 0x100000, RZ ;  /* 0x0010000036007810 */ /* 0x000fe20007ffe0ff */
[----:B------:R-:W-:Y:S01]  /*23fa0*/  UIADD3 UR4, UR5, -0x100, URZ ;  /* 0xffffff0005047890 */ /* 0x000fe2000fffe03f */
[----:B------:R-:W-:Y:S02]  /*23fb0*/  ISETP.NE.U32.AND P1, PT, R2, RZ, PT ;  /* 0x000000ff0200720c */ /* 0x000fe40003f25070 */
[C---:B------:R-:W-:Y:S02]  /*23fc0*/  IADD3 R4, R54.reuse, 0x100000, RZ ;  /* 0x0010000036047810 */ /* 0x040fe40007ffe0ff */
[----:B------:R-:W-:-:S02]  /*23fd0*/  IADD3 R2, R54, 0x100000, RZ ;  /* 0x0010000036027810 */ /* 0x000fc40007ffe0ff */
[----:B------:R-:W-:Y:S02]  /*23fe0*/  LOP3.LUT R240, R252, 0x3f, RZ, 0xc0, !PT ;  /* 0x0000003ffcf07812 */ /* 0x000fe400078ec0ff */
[----:B------:R-:W-:Y:S01]  /*23ff0*/  SHF.R.U32.HI R111, RZ, 0x6, R241 ;  /* 0x00000006ff6f7819 */ /* 0x000fe200000116f1 */
[----:B------:R-:W-:-:S05]  /*24000*/  IMAD.WIDE R62, R55, 0x4, R62 ;  /* 0x00000004373e7825 */ /* 0x000fca00078e023e */
[----:B------:R-:W-:Y:S04]  /*24010*/  STL.64 [R1+0x11f8], R62 ;  /* 0x0011f83e01007387 */ /* 0x000fe80000100a00 */
[----:B------:R2:W-:Y:S01]  /*24020*/  LDGSTS.E [R0+-0x51200], [R62.64], P3 ;  /* 0xaee000003e007fae */ /* 0x0005e20009921848 */
[----:B------:R-:W-:Y:S01]  /*24030*/  IADD3 R5, R54, 0x100000, RZ ;  /* 0x0010000036057810 */ /* 0x000fe20007ffe0ff */
[----:B---3--:R-:W-:-:S04]  /*24040*/  IMAD.WIDE R60, R55, 0x4, R60 ;  /* 0x00000004373c7825 */ /* 0x008fc800078e023c */
[C---:B----4-:R-:W-:Y:S01]  /*24050*/  IMAD.WIDE R58, R55.reuse, 0x4, R58 ;  /* 0x00000004373a7825 */ /* 0x050fe200078e023a */
[----:B------:R-:W-:Y:S04]  /*24060*/  STL.64 [R1+0x1200], R60 ;  /* 0x0012003c01007387 */ /* 0x000fe80000100a00 */
[----:B------:R-:W-:Y:S04]  /*24070*/  STL.64 [R1+0x1208], R58 ;  /* 0x0012083a01007387 */ /* 0x000fe80000100a00 */
[----:B------:R2:W-:Y:S04]  /*24080*/  LDGSTS.E [R4+-0x50e00], [R60.64], P4 ;  /* 0xaf2000003c047fae */ /* 0x0005e8000a121848 */
[----:B------:R4:W-:Y:S01]  /*24090*/  LDGSTS.E [R2+-0x50a00], [R58.64], P5 ;  /* 0xaf6000003a027fae */ /* 0x0009e2000a921848 */
[----:B------:R-:W-:Y:S01]  /*240a0*/  IMAD.WIDE R56, R55, 0x4, R56 ;  /* 0x0000000437387825 */ /* 0x000fe200078e0238 */
[----:B------:R-:W-:-:S04]  /*240b0*/  ISETP.GE.AND P5, PT, R240, UR4, PT ;  /* 0x00000004f0007c0c */ /* 0x000fc8000bfa6270 */
[----:B------:R-:W-:Y:S04]  /*240c0*/  STL.64 [R1+0x1210], R56 ;  /* 0x0012103801007387 */ /* 0x000fe80000100a00 */
[----:B------:R-:W3:Y:S01]  /*240d0*/  LDL.LU.64 R92, [R1+0x7d8] ;  /* 0x0007d800015c7983 */ /* 0x000ee20000300a00 */
[----:B------:R-:W-:-:S03]  /*240e0*/  SHF.R.U32.HI R240, RZ, 0x6, R241 ;  /* 0x00000006fff07819 */ /* 0x000fc600000116f1 */
[----:B------:R-:W1:Y:S01]  /*240f0*/  LDL.LU.64 R94, [R1+0x7c8] ;  /* 0x0007c800015e7983 */ /* 0x000e620000300a00 */
[----:B------:R-:W-:-:S03]  /*24100*/  SHF.R.U32.HI R241, RZ, 0x6, R241 ;  /* 0x00000006fff17819 */ /* 0x000fc600000116f1 */
[----:B------:R-:W3:Y:S01]  /*24110*/  LDL.LU.64 R242, [R1+0x7b8] ;  /* 0x0007b80001f27983 */ /* 0x000ee20000300a00 */
[----:B------:R-:W-:Y:S02]  /*24120*/  SGXT.U32 R240, R240, 0x1 ;  /* 0x00000001f0f0781a */ /* 0x000fe40000000000 */
[----:B------:R-:W-:Y:S01]  /*24130*/  SGXT.U32 R241, R241, 0x1 ;  /* 0x00000001f1f1781a */ /* 0x000fe20000000000 */
[----:B------:R2:W-:Y:S01]  /*24140*/  LDGSTS.E [R0+-0x50600], [R56.64], P1 ;  /* 0xafa0000038007fae */ /* 0x0005e20008921848 */
[----:B------:R-:W-:Y:S02]  /*24150*/  LOP3.LUT R240, R240, 0x4, RZ, 0xfc, !PT ;  /* 0x00000004f0f07812 */ /* 0x000fe400078efcff */
[----:B------:R-:W-:Y:S01]  /*24160*/  LOP3.LUT R241, R241, 0x8, RZ, 0xfc, !PT ;  /* 0x00000008f1f17812 */ /* 0x000fe200078efcff */
[----:B------:R-:W3:Y:S01]  /*24170*/  LDL.LU.64 R88, [R1+0x790] ;  /* 0x0007900001587983 */ /* 0x000ee20000300a00 */
[----:B------:R-:W-:-:S03]  /*24180*/  ISETP.GE.AND P1, PT, R240, UR4, PT ;  /* 0x00000004f0007c0c */ /* 0x000fc6000bf26270 */
[----:B------:R-:W3:Y:S01]  /*24190*/  LDL.LU.64 R90, [R1+0x788] ;  /* 0x00078800015a7983 */ /* 0x000ee20000300a00 */
[----:B--2---:R-:W-:Y:S02]  /*241a0*/  SEL R0, RZ, 0x4, P5 ;  /* 0x00000004ff007807 */ /* 0x004fe40002800000 */
[----:B------:R-:W-:Y:S02]  /*241b0*/  ISETP.GE.AND P5, PT, R241, UR4, PT ;  /* 0x00000004f1007c0c */ /* 0x000fe4000bfa6270 */
[----:B------:R-:W2:Y:S04]  /*241c0*/  LDL.LU.64 R240, [R1+0x778] ;  /* 0x0007780001f07983 */ /* 0x000ea80000300a00 */
[----:B------:R-:W2:Y:S04]  /*241d0*/  LDL.LU.64 R96, [R1+0x750] ;  /* 0x0007500001607983 */ /* 0x000ea80000300a00 */
[----:B------:R-:W2:Y:S04]  /*241e0*/  LDL.LU.64 R98, [R1+0x740] ;  /* 0x0007400001627983 */ /* 0x000ea80000300a00 */
[----:B------:R-:W2:Y:S04]  /*241f0*/  LDL.LU.64 R102, [R1+0x738] ;  /* 0x0007380001667983 */ /* 0x000ea80000300a00 */
[----:B------:R-:W2:Y:S01]  /*24200*/  LDL.LU.64 R104, [R1+0x710] ;  /* 0x0007100001687983 */ /* 0x000ea20000300a00 */
[----:B------:R-:W-:-:S03]  /*24210*/  IMAD.WIDE R54, R55, 0x4, R112 ;  /* 0x0000000437367825 */ /* 0x000fc600078e0270 */
[----:B------:R-:W2:Y:S01]  /*24220*/  LDL.LU.64 R112, [R1+0x700] ;  /* 0x0007000001707983 */ /* 0x000ea20000300a00 */
[----:B------:R-:W-:Y:S01]  /*24230*/  IMAD.MOV.U32 R252, RZ, RZ, 0x3f ;  /* 0x0000003ffffc7424 */ /* 0x000fe200078e00ff */
[----:B------:R-:W-:Y:S02]  /*24240*/  SGXT.U32 R111, R111, 0x1 ;  /* 0x000000016f6f781a */ /* 0x000fe40000000000 */
[----:B------:R3:W-:Y:S02]  /*24250*/  LDGSTS.E [R5+-0x50200], [R54.64], P0 ;  /* 0xafe0000036057fae */ /* 0x0007e40008121848 */
[----:B------:R-:W-:Y:S02]  /*24260*/  IADD3 R252, R252, c[0x0][0x180], RZ ;  /* 0x00006000fcfc7a10 */ /* 0x000fe40007ffe0ff */
[----:B------:R-:W-:Y:S01]  /*24270*/  ISETP.GE.AND P3, PT, R111, UR4, PT ;  /* 0x000000046f007c0c */ /* 0x000fe2000bf66270 */
[----:B------:R3:W-:Y:S01]  /*24280*/  STL.64 [R1+0x1218], R54 ;  /* 0x0012183601007387 */ /* 0x0007e20000100a00 */
[----:B------:R-:W-:-:S02]  /*24290*/  ISETP.GT.AND P4, PT, R252, 0x13f, PT ;  /* 0x0000013ffc00780c */ /* 0x000fc40003f84270 */
[----:B----4-:R-:W-:Y:S01]  /*242a0*/  SEL R2, RZ, 0x4, P3 ;  /* 0x00000004ff027807 */ /* 0x010fe20001800000 */
[----:B------:R-:W2:Y:S01]  /*242b0*/  LDL.LU.64 R108, [R1+0x6f0] ;  /* 0x0006f000016c7983 */ /* 0x000ea20000300a00 */
[----:B------:R-:W-:Y:S02]  /*242c0*/  SEL R0, R0, RZ, P4 ;  /* 0x000000ff00007207 */ /* 0x000fe40002000000 */
[----:B------:R-:W-:Y:S01]  /*242d0*/  LOP3.LUT R111, R111, 0xc, RZ, 0xfc, !PT ;  /* 0x0000000c6f6f7812 */ /* 0x000fe200078efcff */
[----:B------:R-:W2:Y:S01]  /*242e0*/  LDL.LU.64 R100, [R1+0x6d0] ;  /* 0x0006d00001647983 */ /* 0x000ea20000300a00 */
[----:B------:R-:W-:-:S03]  /*242f0*/  SEL R4, R2, RZ, P4 ;  /* 0x000000ff02047207 */ /* 0x000fc60002000000 */
[----:B------:R-:W2:Y:S01]  /*24300*/  LDL.LU.64 R106, [R1+0x6b8] ;  /* 0x0006b800016a7983 */ /* 0x000ea20000300a00 */
[----:B------:R-:W-:Y:S02]  /*24310*/  ISETP.NE.U32.AND P3, PT, R0, RZ, PT ;  /* 0x000000ff0000720c */ /* 0x000fe40003f65070 */
[----:B------:R-:W-:Y:S01]  /*24320*/  SEL R0, RZ, 0x4, P5 ;  /* 0x00000004ff007807 */ /* 0x000fe20002800000 */
[----:B------:R-:W-:Y:S01]  /*24330*/  IMAD.WIDE R52, R251, 0x4, R52 ;  /* 0x00000004fb347825 */ /* 0x000fe200078e0234 */
[----:B------:R-:W-:Y:S01]  /*24340*/  SEL R2, RZ, 0x4, P1 ;  /* 0x00000004ff027807 */ /* 0x000fe20000800000 */
[----:B------:R-:W0:Y:S01]  /*24350*/  LDGDEPBAR ;  /* 0x00000000000079af */ /* 0x000e220000000000 */
[----:B------:R-:W-:Y:S02]  /*24360*/  ISETP.GE.AND P5, PT, R111, UR4, PT ;  /* 0x000000046f007c0c */ /* 0x000fe4000bfa6270 */
[----:B------:R-:W-:Y:S01]  /*24370*/  ISETP.NE.U32.AND P1, PT, R4, RZ, PT ;  /* 0x000000ff0400720c */ /* 0x000fe20003f25070 */
[----:B------:R-:W2:Y:S01]  /*24380*/  LDL.LU.64 R110, [R1+0x6a8] ;  /* 0x0006a800016e7983 */ /* 0x000ea20000300a00 */
[----:B------:R-:W-:-:S03]  /*24390*/  IMAD.WIDE R50, R251, 0x4, R50 ;  /* 0x00000004fb327825 */ /* 0x000fc600078e0232 */
[----:B------:R1:W-:Y:S01]  /*243a0*/  LDGSTS.E [R3+0x60000], [R52.64], P2 ;  /* 0x6000000034037fae */ /* 0x0003e20009121848 */
        /* <DEDUP_REMOVED lines=44> */
[----:B---3--:R-:W-:-:S04]  /*24670*/  IMAD.WIDE R54, R251, 0x4, R92 ;  /* 0x00000004fb367825 */ /* 0x008fc800078e025c */
[C---:B-1----:R-:W-:Y:S01]  /*24680*/  IMAD.WIDE R6, R251.reuse, 0x4, R94 ;  /* 0x00000004fb067825 */ /* 0x042fe200078e025e */
[----:B------:R1:W-:Y:S03]  /*24690*/  STL.64 [R1+0x708], R54 ;  /* 0x0007083601007387 */ /* 0x0003e60000100a00 */
[C---:B------:R-:W-:Y:S01]  /*246a0*/  IMAD.WIDE R4, R251.reuse, 0x4, R242 ;  /* 0x00000004fb047825 */ /* 0x040fe200078e02f2 */
[----:B------:R3:W-:Y:S04]  /*246b0*/  STL.64 [R1+0x800], R6 ;  /* 0x0008000601007387 */ /* 0x0007e80000100a00 */
[----:B------:R-:W4:Y:S04]  /*246c0*/  LDL.LU.64 R92, [R1+0x688] ;  /* 0x00068800015c7983 */ /* 0x000f280000300a00 */
[----:B------:R2:W-:Y:S04]  /*246d0*/  STL.64 [R1+0x968], R4 ;  /* 0x0009680401007387 */ /* 0x0005e80000100a00 */
[----:B------:R-:W4:Y:S04]  /*246e0*/  LDL.LU.64 R94, [R1+0x680] ;  /* 0x00068000015e7983 */ /* 0x000f280000300a00 */
[----:B------:R-:W4:Y:S01]  /*246f0*/  LDL.LU.64 R242, [R1+0x678] ;  /* 0x0006780001f27983 */ /* 0x000f220000300a00 */
[----:B-1----:R-:W-:-:S04]  /*24700*/  IMAD.WIDE R54, R251, 0x4, R88 ;  /* 0x00000004fb367825 */ /* 0x002fc800078e0258 */
[C---:B---3--:R-:W-:Y:S01]  /*24710*/  IMAD.WIDE R6, R251.reuse, 0x4, R90 ;  /* 0x00000004fb067825 */ /* 0x048fe200078e025a */
[----:B------:R-:W-:Y:S03]  /*24720*/  STL.64 [R1+0x6e8], R54 ;  /* 0x0006e83601007387 */ /* 0x000fe60000100a00 */
[C---:B--2---:R-:W-:Y:S01]  /*24730*/  IMAD.WIDE R4, R251.reuse, 0x4, R240 ;  /* 0x00000004fb047825 */ /* 0x044fe200078e02f0 */
[----:B------:R1:W-:Y:S04]  /*24740*/  STL.64 [R1+0x7f8], R6 ;  /* 0x0007f80601007387 */ /* 0x0003e80000100a00 */
[----:B------:R-:W2:Y:S04]  /*24750*/  LDL.LU.64 R88, [R1+0x668] ;  /* 0x0006680001587983 */ /* 0x000ea80000300a00 */
[----:B------:R3:W-:Y:S04]  /*24760*/  STL.64 [R1+0xc88], R4 ;  /* 0x000c880401007387 */ /* 0x0007e80000100a00 */
[----:B------:R-:W2:Y:S04]  /*24770*/  LDL.LU.64 R90, [R1+0x660] ;  /* 0x00066000015a7983 */ /* 0x000ea80000300a00 */
[----:B------:R-:W2:Y:S01]  /*24780*/  LDL.LU.64 R240, [R1+0x658] ;  /* 0x0006580001f07983 */ /* 0x000ea20000300a00 */
[----:B-1----:R-:W-:-:S04]  /*24790*/  IMAD.WIDE R6, R251, 0x4, R98 ;  /* 0x00000004fb067825 */ /* 0x002fc800078e0262 */
[C---:B---3--:R-:W-:Y:S02]  /*247a0*/  IMAD.WIDE R4, R251.reuse, 0x4, R96 ;  /* 0x00000004fb047825 */ /* 0x048fe400078e0260 */
[----:B------:R-:W3:Y:S04]  /*247b0*/  LDL.LU.64 R96, [R1+0x648] ;  /* 0x0006480001607983 */ /* 0x000ee80000300a00 */
[----:B------:R1:W-:Y:S04]  /*247c0*/  STL.64 [R1+0x6c8], R4 ;  /* 0x0006c80401007387 */ /* 0x0003e80000100a00 */
[----:B------:R1:W-:Y:S04]  /*247d0*/  STL.64 [R1+0x7f0], R6 ;  /* 0x0007f00601007387 */ /* 0x0003e80000100a00 */
[----:B------:R-:W3:Y:S01]  /*247e0*/  LDL.LU.64 R98, [R1+0x640] ;  /* 0x0006400001627983 */ /* 0x000ee20000300a00 */
[----:B-1----:R-:W-:-:S03]  /*247f0*/  IMAD.WIDE R4, R251, 0x4, R102 ;  /* 0x00000004fb047825 */ /* 0x002fc600078e0266 */
[----:B------:R-:W3:Y:S04]  /*24800*/  LDL.LU.64 R102, [R1+0x638] ;  /* 0x0006380001667983 */ /* 0x000ee80000300a00 */
[----:B------:R1:W-:Y:S01]  /*24810*/  STL.64 [R1+0x970], R4 ;  /* 0x0009700401007387 */ /* 0x0003e20000100a00 */
[----:B------:R-:W-:-:S04]  /*24820*/  IMAD.WIDE R6, R251, 0x4, R112 ;  /* 0x00000004fb067825 */ /* 0x000fc800078e0270 */
[C---:B-1----:R-:W-:Y:S02]  /*24830*/  IMAD.WIDE R4, R251.reuse, 0x4, R104 ;  /* 0x00000004fb047825 */ /* 0x042fe400078e0268 */
[----:B------:R-:W3:Y:S04]  /*24840*/  LDL.LU.64 R104, [R1+0x628] ;  /* 0x0006280001687983 */ /* 0x000ee80000300a00 */
[----:B------:R1:W-:Y:S04]  /*24850*/  STL.64 [R1+0x6b0], R4 ;  /* 0x0006b00401007387 */ /* 0x0003e80000100a00 */
[----:B------:R-:W3:Y:S01]  /*24860*/  LDL.LU.64 R112, [R1+0x620] ;  /* 0x0006200001707983 */ /* 0x000ee20000300a00 */
[----:B------:R-:W-:-:S03]  /*24870*/  IMAD.WIDE R54, R251, 0x4, R100 ;  /* 0x00000004fb367825 */ /* 0x000fc600078e0264 */
[----:B------:R1:W-:Y:S02]  /*24880*/  STL.64 [R1+0x7e8], R6 ;  /* 0x0007e80601007387 */ /* 0x0003e40000100a00 */
[C---:B-1----:R-:W-:Y:S02]  /*24890*/  IMAD.WIDE R4, R251.reuse, 0x4, R108 ;  /* 0x00000004fb047825 */ /* 0x042fe400078e026c */
[----:B------:R-:W3:Y:S04]  /*248a0*/  LDL.LU.64 R108, [R1+0x618] ;  /* 0x00061800016c7983 */ /* 0x000ee80000300a00 */
[----:B------:R1:W-:Y:S01]  /*248b0*/  STL.64 [R1+0x960], R4 ;  /* 0x0009600401007387 */ /* 0x0003e20000100a00 */
[----:B------:R-:W-:-:S03]  /*248c0*/  IMAD.WIDE R6, R251, 0x4, R106 ;  /* 0x00000004fb067825 */ /* 0x000fc600078e026a */
[----:B------:R4:W-:Y:S04]  /*248d0*/  STL.64 [R1+0x478], R54 ;  /* 0x0004783601007387 */ /* 0x0009e80000100a00 */
[----:B------:R-:W3:Y:S01]  /*248e0*/  LDL.LU.64 R100, [R1+0x608] ;  /* 0x0006080001647983 */ /* 0x000ee20000300a00 */
[----:B-1----:R-:W-:-:S03]  /*248f0*/  IMAD.WIDE R4, R251, 0x4, R110 ;  /* 0x00000004fb047825 */ /* 0x002fc600078e026e */
[----:B------:R1:W-:Y:S04]  /*24900*/  STL.64 [R1+0x7d0], R6 ;  /* 0x0007d00601007387 */ /* 0x0003e80000100a00 */
[----:B------:R-:W3:Y:S04]  /*24910*/  LDL.LU.64 R106, [R1+0x600] ;  /* 0x00060000016a7983 */ /* 0x000ee80000300a00 */
[----:B------:R1:W-:Y:S04]  /*24920*/  STL.64 [R1+0x950], R4 ;  /* 0x0009500401007387 */ /* 0x0003e80000100a00 */
[----:B------:R-:W3:Y:S01]  /*24930*/  LDL.LU.64 R110, [R1+0x5f8] ;  /* 0x0005f800016e7983 */ /* 0x000ee20000300a00 */
[----:B----4-:R-:W-:-:S04]  /*24940*/  IMAD.WIDE R54, R251, 0x4, R92 ;  /* 0x00000004fb367825 */ /* 0x010fc800078e025c */
[C---:B-1----:R-:W-:Y:S01]  /*24950*/  IMAD.WIDE R6, R251.reuse, 0x4, R94 ;  /* 0x00000004fb067825 */ /* 0x042fe200078e025e */
[----:B------:R2:W-:Y:S03]  /*24960*/  STL.64 [R1+0x460], R54 ;  /* 0x0004603601007387 */ /* 0x0005e60000100a00 */
[C---:B------:R-:W-:Y:S01]  /*24970*/  IMAD.WIDE R4, R251.reuse, 0x4, R242 ;  /* 0x00000004fb047825 */ /* 0x040fe200078e02f2 */
[----:B------:R1:W-:Y:S04]  /*24980*/  STL.64 [R1+0x7b0], R6 ;  /* 0x0007b00601007387 */ /* 0x0003e80000100a00 */
[----:B------:R-:W4:Y:S04]  /*24990*/  LDL.LU.64 R92, [R1+0x5e8] ;  /* 0x0005e800015c7983 */ /* 0x000f280000300a00 */
[----:B------:R1:W-:Y:S04]  /*249a0*/  STL.64 [R1+0x940], R4 ;  /* 0x0009400401007387 */ /* 0x0003e80000100a00 */
[----:B------:R-:W4:Y:S01]  /*249b0*/  LDL.LU.64 R94, [R1+0x5e0] ;  /* 0x0005e000015e7983 */ /* 0x000f220000300a00 */
[----:B--2---:R-:W-:-:S03]  /*249c0*/  IMAD.WIDE R54, R251, 0x4, R88 ;  /* 0x00000004fb367825 */ /* 0x004fc600078e0258 */
[----:B------:R-:W2:Y:S01]  /*249d0*/  LDL.LU.64 R242, [R1+0x5d8] ;  /* 0x0005d80001f27983 */ /* 0x000ea20000300a00 */
[----:B-1----:R-:W-:-:S03]  /*249e0*/  IMAD.WIDE R6, R251, 0x4, R90 ;  /* 0x00000004fb067825 */ /* 0x002fc600078e025a */
[----:B------:R-:W-:Y:S01]  /*249f0*/  STL.64 [R1+0x448], R54 ;  /* 0x0004483601007387 */ /* 0x000fe20000100a00 */
[----:B------:R-:W-:-:S03]  /*24a00*/  IMAD.WIDE R4, R251, 0x4, R240 ;  /* 0x00000004fb047825 */ /* 0x000fc600078e02f0 */
[----:B------:R-:W-:Y:S04]  /*24a10*/  STL.64 [R1+0x790], R6 ;  /* 0x0007900601007387 */ /* 0x000fe80000100a00 */
[----:B------:R-:W2:Y:S04]  /*24a20*/  LDL.LU.64 R240, [R1+0x5c8] ;  /* 0x0005c80001f07983 */ /* 0x000ea80000300a00 */
[----:B------:R3:W-:Y:S02]  /*24a30*/  STL.64 [R1+0x930], R4 ;  /* 0x0009300401007387 */ /* 0x0007e40000100a00 */
[----:B---3--:R-:W-:-:S02]  /*24a40*/  IMAD.WIDE R4, R251, 0x4, R96 ;  /* 0x00000004fb047825 */ /* 0x008fc400078e0260 */
[----:B------:R-:W3:Y:S02]  /*24a50*/  LDL.LU.64 R96, [R1+0x5c0] ;  /* 0x0005c00001607983 */ /* 0x000ee40000300a00 */
[C---:B------:R-:W-:Y:S02]  /*24a60*/  IMAD.WIDE R6, R251.reuse, 0x4, R98 ;  /* 0x00000004fb067825 */ /* 0x040fe400078e0262 */
[----:B------:R1:W-:Y:S02]  /*24a70*/  STL.64 [R1+0x440], R4 ;  /* 0x0004400401007387 */ /* 0x0003e40000100a00 */
[C---:B-1----:R-:W-:Y:S02]  /*24a80*/  IMAD.WIDE R4, R251.reuse, 0x4, R102 ;  /* 0x00000004fb047825 */ /* 0x042fe400078e0266 */
[----:B------:R-:W3:Y:S04]  /*24a90*/  LDL.LU.64 R102, [R1+0x5b8] ;  /* 0x0005b80001667983 */ /* 0x000ee80000300a00 */
[----:B------:R1:W-:Y:S04]  /*24aa0*/  STL.64 [R1+0x770], R6 ;  /* 0x0007700601007387 */ /* 0x0003e80000100a00 */
[----:B------:R1:W-:Y:S02]  /*24ab0*/  STL.64 [R1+0x920], R4 ;  /* 0x0009200401007387 */ /* 0x0003e40000100a00 */
[----:B-1----:R-:W-:-:S02]  /*24ac0*/  IMAD.WIDE R6, R251, 0x4, R104 ;  /* 0x00000004fb067825 */ /* 0x002fc400078e0268 */
[----:B------:R-:W3:Y:S02]  /*24ad0*/  LDL.LU.64 R104, [R1+0x5a8] ;  /* 0x0005a80001687983 */ /* 0x000ee40000300a00 */
[C---:B------:R-:W-:Y:S02]  /*24ae0*/  IMAD.WIDE R4, R251.reuse, 0x4, R112 ;  /* 0x00000004fb047825 */ /* 0x040fe400078e0270 */
[----:B------:R-:W-:Y:S04]  /*24af0*/  STL.64 [R1+0x458], R6 ;  /* 0x0004580601007387 */ /* 0x000fe80000100a00 */
[----:B------:R-:W3:Y:S04]  /*24b00*/  LDL.LU.64 R86, [R1+0x5a0] ;  /* 0x0005a00001567983 */ /* 0x000ee80000300a00 */
[----:B------:R-:W3:Y:S04]  /*24b10*/  LDL.LU.64 R112, [R1+0x598] ;  /* 0x0005980001707983 */ /* 0x000ee80000300a00 */
[----:B------:R1:W-:Y:S04]  /*24b20*/  STL.64 [R1+0x750], R4 ;  /* 0x0007500401007387 */ /* 0x0003e80000100a00 */
[----:B------:R-:W3:Y:S01]  /*24b30*/  LDL.LU.64 R98, [R1+0x588] ;  /* 0x0005880001627983 */ /* 0x000ee20000300a00 */
[----:B-1----:R-:W-:-:S05]  /*24b40*/  IMAD.WIDE R4, R251, 0x4, R108 ;  /* 0x00000004fb047825 */ /* 0x002fca00078e026c */
[----:B------:R1:W-:Y:S01]  /*24b50*/  STL.64 [R1+0x910], R4 ;  /* 0x0009100401007387 */ /* 0x0003e20000100a00 */
[----:B------:R-:W-:-:S03]  /*24b60*/  IMAD.WIDE R6, R251, 0x4, R106 ;  /* 0x00000004fb067825 */ /* 0x000fc600078e026a */
[----:B------:R-:W3:Y:S04]  /*24b70*/  LDL.LU.64 R108, [R1+0x580] ;  /* 0x00058000016c7983 */ /* 0x000ee80000300a00 */
[----:B------:R-:W3:Y:S01]  /*24b80*/  LDL.LU.64 R88, [R1+0x578] ;  /* 0x0005780001587983 */ /* 0x000ee20000300a00 */
[----:B-1----:R-:W-:-:S05]  /*24b90*/  IMAD.WIDE R4, R251, 0x4, R100 ;  /* 0x00000004fb047825 */ /* 0x002fca00078e0264 */
[----:B------:R1:W-:Y:S04]  /*24ba0*/  STL.64 [R1+0x470], R4 ;  /* 0x0004700401007387 */ /* 0x0003e80000100a00 */
[----:B------:R4:W-:Y:S04]  /*24bb0*/  STL.64 [R1+0x730], R6 ;  /* 0x0007300601007387 */ /* 0x0009e80000100a00 */
[----:B------:R-:W3:Y:S01]  /*24bc0*/  LDL.LU.64 R100, [R1+0x568] ;  /* 0x0005680001647983 */ /* 0x000ee20000300a00 */
[----:B-1----:R-:W-:-:S05]  /*24bd0*/  IMAD.WIDE R4, R251, 0x4, R110 ;  /* 0x00000004fb047825 */ /* 0x002fca00078e026e */
[----:B------:R2:W-:Y:S04]  /*24be0*/  STL.64 [R1+0x900], R4 ;  /* 0x0009000401007387 */ /* 0x0005e80000100a00 */
[----:B------:R-:W3:Y:S04]  /*24bf0*/  LDL.LU.64 R106, [R1+0x560] ;  /* 0x00056000016a7983 */ /* 0x000ee80000300a00 */
[----:B------:R-:W3:Y:S01]  /*24c00*/  LDL.LU.64 R110, [R1+0x558] ;  /* 0x00055800016e7983 */ /* 0x000ee20000300a00 */
[----:B----4-:R-:W-:-:S05]  /*24c10*/  IMAD.WIDE R54, R251, 0x4, R92 ;  /* 0x00000004fb367825 */ /* 0x010fca00078e025c */
[----:B------:R-:W-:Y:S01]  /*24c20*/  STL.64 [R1+0x488], R54 ;  /* 0x0004883601007387 */ /* 0x000fe20000100a00 */
[----:B------:R-:W-:-:S03]  /*24c30*/  IMAD.WIDE R6, R251, 0x4, R94 ;  /* 0x00000004fb067825 */ /* 0x000fc600078e025e */
[----:B------:R-:W4:Y:S01]  /*24c40*/  LDL.LU.64 R90, [R1+0x548] ;  /* 0x00054800015a7983 */ /* 0x000f220000300a00 */
[----:B--2---:R-:W-:-:S03]  /*24c50*/  IMAD.WIDE R4, R251, 0x4, R242 ;  /* 0x00000004fb047825 */ /* 0x004fc600078e02f2 */
[----:B------:R1:W-:Y:S04]  /*24c60*/  STL.64 [R1+0x710], R6 ;  /* 0x0007100601007387 */ /* 0x0003e80000100a00 */
[----:B------:R-:W2:Y:S04]  /*24c70*/  LDL.LU.64 R242, [R1+0x540] ;  /* 0x0005400001f27983 */ /* 0x000ea80000300a00 */
[----:B------:R3:W-:Y:S04]  /*24c80*/  STL.64 [R1+0x8f0], R4 ;  /* 0x0008f00401007387 */ /* 0x0007e80000100a00 */
[----:B------:R-:W2:Y:S01]  /*24c90*/  LDL.LU.64 R92, [R1+0x538] ;  /* 0x00053800015c7983 */ /* 0x000ea20000300a00 */
[----:B-1----:R-:W-:-:S03]  /*24ca0*/  IMAD.WIDE R6, R251, 0x4, R240 ;  /* 0x00000004fb067825 */ /* 0x002fc600078e02f0 */
[----:B------:R-:W2:Y:S04]  /*24cb0*/  LDL.LU.64 R240, [R1+0x528] ;  /* 0x0005280001f07983 */ /* 0x000ea80000300a00 */
[----:B------:R-:W-:Y:S04]  /*24cc0*/  STL.64 [R1+0x5c8], R6 ;  /* 0x0005c80601007387 */ /* 0x000fe80000100a00 */
[----:B------:R-:W2:Y:S01]  /*24cd0*/  LDL.LU.64 R94, [R1+0x520] ;  /* 0x00052000015e7983 */ /* 0x000ea20000300a00 */
[----:B---3--:R-:W-:-:S03]  /*24ce0*/  IMAD.WIDE R4, R251, 0x4, R96 ;  /* 0x00000004fb047825 */ /* 0x008fc600078e0260 */
[----:B------:R-:W3:Y:S04]  /*24cf0*/  LDL.LU.64 R96, [R1+0x518] ;  /* 0x0005180001607983 */ /* 0x000ee80000300a00 */
[----:B------:R1:W-:Y:S02]  /*24d00*/  STL.64 [R1+0x6f0], R4 ;  /* 0x0006f00401007387 */ /* 0x0003e40000100a00 */
[C---:B-1----:R-:W-:Y:S02]  /*24d10*/  IMAD.WIDE R4, R251.reuse, 0x4, R102 ;  /* 0x00000004fb047825 */ /* 0x042fe400078e0266 */
[----:B------:R-:W3:Y:S04]  /*24d20*/  LDL.LU.64 R102, [R1+0x508] ;  /* 0x0005080001667983 */ /* 0x000ee80000300a00 */
[----:B------:R1:W-:Y:S02]  /*24d30*/  STL.64 [R1+0x8e0], R4 ;  /* 0x0008e00401007387 */ /* 0x0003e40000100a00 */
[----:B-1----:R-:W-:-:S02]  /*24d40*/  IMAD.WIDE R4, R251, 0x4, R104 ;  /* 0x00000004fb047825 */ /* 0x002fc400078e0268 */
[----:B------:R-:W3:Y:S04]  /*24d50*/  LDL.LU.64 R104, [R1+0x500] ;  /* 0x0005000001687983 */ /* 0x000ee80000300a00 */
[----:B------:R1:W-:Y:S02]  /*24d60*/  STL.64 [R1+0x5a8], R4 ;  /* 0x0005a80401007387 */ /* 0x0003e40000100a00 */
[C---:B-1----:R-:W-:Y:S02]  /*24d70*/  IMAD.WIDE R4, R251.reuse, 0x4, R112 ;  /* 0x00000004fb047825 */ /* 0x042fe400078e0270 */
[----:B------:R-:W3:Y:S02]  /*24d80*/  LDL.LU.64 R112, [R1+0x4f8] ;  /* 0x0004f80001707983 */ /* 0x000ee40000300a00 */
[----:B------:R-:W-:-:S05]  /*24d90*/  IMAD.WIDE R6, R251, 0x4, R86 ;  /* 0x00000004fb067825 */ /* 0x000fca00078e0256 */
[----:B------:R1:W-:Y:S04]  /*24da0*/  STL.64 [R1+0x6d0], R6 ;  /* 0x0006d00601007387 */ /* 0x0003e80000100a00 */
[----:B------:R1:W-:Y:S02]  /*24db0*/  STL.64 [R1+0x8d0], R4 ;  /* 0x0008d00401007387 */ /* 0x0003e40000100a00 */
[C---:B-1----:R-:W-:Y:S02]  /*24dc0*/  IMAD.WIDE R6, R251.reuse, 0x4, R98 ;  /* 0x00000004fb067825 */ /* 0x042fe400078e0262 */
[----:B------:R-:W3:Y:S02]  /*24dd0*/  LDL.LU.64 R98, [R1+0x4e8] ;  /* 0x0004e80001627983 */ /* 0x000ee40000300a00 */
[----:B------:R-:W-:-:S02]  /*24de0*/  IMAD.WIDE R4, R251, 0x4, R108 ;  /* 0x00000004fb047825 */ /* 0x000fc400078e026c */
[----:B------:R1:W-:Y:S04]  /*24df0*/  STL.64 [R1+0x588], R6 ;  /* 0x0005880601007387 */ /* 0x0003e80000100a00 */
[----:B------:R-:W3:Y:S04]  /*24e00*/  LDL.LU.64 R108, [R1+0x4e0] ;  /* 0x0004e000016c7983 */ /* 0x000ee80000300a00 */
[----:B------:R1:W-:Y:S02]  /*24e10*/  STL.64 [R1+0x690], R4 ;  /* 0x0006900401007387 */ /* 0x0003e40000100a00 */
[----:B-1----:R-:W-:-:S05]  /*24e20*/  IMAD.WIDE R6, R251, 0x4, R88 ;  /* 0x00000004fb067825 */ /* 0x002fca00078e0258 */
[----:B------:R1:W-:Y:S01]  /*24e30*/  STL.64 [R1+0x8c0], R6 ;  /* 0x0008c00601007387 */ /* 0x0003e20000100a00 */
[----:B------:R-:W-:-:S03]  /*24e40*/  IMAD.WIDE R4, R251, 0x4, R100 ;  /* 0x00000004fb047825 */ /* 0x000fc600078e0264 */
[----:B------:R-:W3:Y:S04]  /*24e50*/  LDL.LU.64 R100, [R1+0x4d8] ;  /* 0x0004d80001647983 */ /* 0x000ee80000300a00 */
[----:B------:R1:W-:Y:S02]  /*24e60*/  STL.64 [R1+0x568], R4 ;  /* 0x0005680401007387 */ /* 0x0003e40000100a00 */
[C---:B-1----:R-:W-:Y:S02]  /*24e70*/  IMAD.WIDE R6, R251.reuse, 0x4, R106 ;  /* 0x00000004fb067825 */ /* 0x042fe400078e026a */
[----:B------:R-:W3:Y:S02]  /*24e80*/  LDL.LU.64 R106, [R1+0x4c8] ;  /* 0x0004c800016a7983 */ /* 0x000ee40000300a00 */
[----:B------:R-:W-:-:S02]  /*24e90*/  IMAD.WIDE R4, R251, 0x4, R110 ;  /* 0x00000004fb047825 */ /* 0x000fc400078e026e */
[----:B------:R-:W-:Y:S04]  /*24ea0*/  STL.64 [R1+0x670], R6 ;  /* 0x0006700601007387 */ /* 0x000fe80000100a00 */
[----:B------:R4:W-:Y:S04]  /*24eb0*/  STL.64 [R1+0x8b0], R4 ;  /* 0x0008b00401007387 */ /* 0x0009e80000100a00 */
[----:B------:R-:W3:Y:S01]  /*24ec0*/  LDL.LU.64 R110, [R1+0x4c0] ;  /* 0x0004c000016e7983 */ /* 0x000ee20000300a00 */
[----:B----4-:R-:W-:-:S04]  /*24ed0*/  IMAD.WIDE R4, R251, 0x4, R90 ;  /* 0x00000004fb047825 */ /* 0x010fc800078e025a */
[C---:B--2---:R-:W-:Y:S02]  /*24ee0*/  IMAD.WIDE R6, R251.reuse, 0x4, R242 ;  /* 0x00000004fb067825 */ /* 0x044fe400078e02f2 */
[----:B------:R-:W2:Y:S04]  /*24ef0*/  LDL.LU.64 R242, [R1+0x4b8] ;  /* 0x0004b80001f27983 */ /* 0x000ea80000300a00 */
[----:B------:R1:W-:Y:S04]  /*24f00*/  STL.64 [R1+0x548], R4 ;  /* 0x0005480401007387 */ /* 0x0003e80000100a00 */
[----:B------:R4:W-:Y:S01]  /*24f10*/  STL.64 [R1+0x650], R6 ;  /* 0x0006500601007387 */ /* 0x0009e20000100a00 */
[----:B-1----:R-:W-:-:S04]  /*24f20*/  IMAD.WIDE R4, R251, 0x4, R92 ;  /* 0x00000004fb047825 */ /* 0x002fc800078e025c */
[C---:B----4-:R-:W-:Y:S01]  /*24f30*/  IMAD.WIDE R6, R251.reuse, 0x4, R240 ;  /* 0x00000004fb067825 */ /* 0x050fe200078e02f0 */
[----:B------:R1:W-:Y:S04]  /*24f40*/  STL.64 [R1+0x8a0], R4 ;  /* 0x0008a00401007387 */ /* 0x0003e80000100a00 */
[----:B------:R-:W4:Y:S01]  /*24f50*/  LDL.LU.64 R240, [R1+0x4a8] ;  /* 0x0004a80001f07983 */ /* 0x000f220000300a00 */
[----:B---3--:R-:W-:-:S03]  /*24f60*/  IMAD.WIDE R54, R251, 0x4, R96 ;  /* 0x00000004fb367825 */ /* 0x008fc600078e0260 */
[----:B------:R3:W-:Y:S04]  /*24f70*/  STL.64 [R1+0x528], R6 ;  /* 0x0005280601007387 */ /* 0x0007e80000100a00 */
[----:B------:R-:W4:Y:S01]  /*24f80*/  LDL.LU.64 R96, [R1+0x4a0] ;  /* 0x0004a00001607983 */ /* 0x000f220000300a00 */
[----:B-1----:R-:W-:-:S05]  /*24f90*/  IMAD.WIDE R4, R251, 0x4, R94 ;  /* 0x00000004fb047825 */ /* 0x002fca00078e025e */
[----:B------:R1:W-:Y:S01]  /*24fa0*/  STL.64 [R1+0x630], R4 ;  /* 0x0006300401007387 */ /* 0x0003e20000100a00 */
[----:B---3--:R-:W-:-:S03]  /*24fb0*/  IMAD.WIDE R6, R251, 0x4, R102 ;  /* 0x00000004fb067825 */ /* 0x008fc600078e0266 */
[----:B------:R-:W3:Y:S04]  /*24fc0*/  LDL.LU.64 R102, [R1+0x498] ;  /* 0x0004980001667983 */ /* 0x000ee80000300a00 */
[----:B------:R1:W-:Y:S04]  /*24fd0*/  STL.64 [R1+0x510], R6 ;  /* 0x0005100601007387 */ /* 0x0003e80000100a00 */
[----:B------:R-:W-:Y:S04]  /*24fe0*/  STL.64 [R1+0x890], R54 ;  /* 0x0008903601007387 */ /* 0x000fe80000100a00 */
[----:B------:R-:W-:Y:S01]  /*24ff0*/  STL.64 [R1+0x1220], R54 ;  /* 0x0012203601007387 */ /* 0x000fe20000100a00 */
[----:B-1----:R-:W-:-:S05]  /*25000*/  IMAD.WIDE R4, R251, 0x4, R104 ;  /* 0x00000004fb047825 */ /* 0x002fca00078e0268 */
[----:B------:R1:W-:Y:S04]  /*25010*/  STL.64 [R1+0x540], R4 ;  /* 0x0005400401007387 */ /* 0x0003e80000100a00 */
[----:B------:R-:W3:Y:S01]  /*25020*/  LDL.LU.64 R104, [R1+0x430] ;  /* 0x0004300001687983 */ /* 0x000ee20000300a00 */
[----:B------:R-:W-:-:S03]  /*25030*/  IMAD.WIDE R56, R251, 0x4, R112 ;  /* 0x00000004fb387825 */ /* 0x000fc600078e0270 */
[----:B------:R-:W3:Y:S01]  /*25040*/  LDL.LU.64 R112, [R1+0x428] ;  /* 0x0004280001707983 */ /* 0x000ee20000300a00 */
[----:B------:R-:W-:-:S04]  /*25050*/  IMAD.WIDE R6, R251, 0x4, R98 ;  /* 0x00000004fb067825 */ /* 0x000fc800078e0262 */
[C---:B-1----:R-:W-:Y:S02]  /*25060*/  IMAD.WIDE R4, R251.reuse, 0x4, R108 ;  /* 0x00000004fb047825 */ /* 0x042fe400078e026c */
[----:B------:R-:W3:Y:S04]  /*25070*/  LDL.LU.64 R108, [R1+0x420] ;  /* 0x00042000016c7983 */ /* 0x000ee80000300a00 */
[----:B------:R1:W-:Y:S04]  /*25080*/  STL.64 [R1+0x480], R6 ;  /* 0x0004800601007387 */ /* 0x0003e80000100a00 */
[----:B------:R-:W-:Y:S04]  /*25090*/  STL.64 [R1+0x880], R56 ;  /* 0x0008803801007387 */ /* 0x000fe80000100a00 */
[----:B------:R1:W-:Y:S04]  /*250a0*/  STL.64 [R1+0x558], R4 ;  /* 0x0005580401007387 */ /* 0x0003e80000100a00 */
[----:B------:R-:W-:Y:S04]  /*250b0*/  STL.64 [R1+0x1228], R56 ;  /* 0x0012283801007387 */ /* 0x000fe80000100a00 */
[----:B------:R-:W3:Y:S01]  /*250c0*/  LDL.LU.64 R98, [R1+0x410] ;  /* 0x0004100001627983 */ /* 0x000ee20000300a00 */
[----:B------:R-:W-:-:S04]  /*250d0*/  IMAD.WIDE R58, R251, 0x4, R100 ;  /* 0x00000004fb3a7825 */ /* 0x000fc800078e0264 */
[C---:B-1----:R-:W-:Y:S02]  /*250e0*/  IMAD.WIDE R6, R251.reuse, 0x4, R106 ;  /* 0x00000004fb067825 */ /* 0x042fe400078e026a */
[----:B------:R-:W3:Y:S04]  /*250f0*/  LDL.LU.64 R106, [R1+0x408] ;  /* 0x00040800016a7983 */ /* 0x000ee80000300a00 */
[----:B------:R-:W-:Y:S04]  /*25100*/  STL.64 [R1+0x468], R6 ;  /* 0x0004680601007387 */ /* 0x000fe80000100a00 */
[----:B------:R-:W-:Y:S01]  /*25110*/  STL.64 [R1+0x870], R58 ;  /* 0x0008703a01007387 */ /* 0x000fe20000100a00 */
[----:B------:R-:W-:-:S03]  /*25120*/  IMAD.WIDE R4, R251, 0x4, R110 ;  /* 0x00000004fb047825 */ /* 0x000fc600078e026e */
[----:B------:R-:W-:Y:S04]  /*25130*/  STL.64 [R1+0x1230], R58 ;  /* 0x0012303a01007387 */ /* 0x000fe80000100a00 */
[----:B------:R4:W-:Y:S04]  /*25140*/  STL.64 [R1+0x570], R4 ;  /* 0x0005700401007387 */ /* 0x0009e80000100a00 */
[----:B------:R-:W3:Y:S01]  /*25150*/  LDL.LU.64 R100, [R1+0x400] ;  /* 0x0004000001647983 */ /* 0x000ee20000300a00 */
[----:B--2---:R-:W-:-:S03]  /*25160*/  IMAD.WIDE R60, R251, 0x4, R242 ;  /* 0x00000004fb3c7825 */ /* 0x004fc600078e02f2 */
[----:B------:R-:W2:Y:S04]  /*25170*/  LDL.LU.64 R242, [R1+0x3f8] ;  /* 0x0003f80001f27983 */ /* 0x000ea80000300a00 */
[----:B------:R-:W2:Y:S01]  /*25180*/  LDL.LU.64 R110, [R1+0x3f0] ;  /* 0x0003f000016e7983 */ /* 0x000ea20000300a00 */
[----:B----4-:R-:W-:-:S03]  /*25190*/  IMAD.WIDE R4, R251, 0x4, R240 ;  /* 0x00000004fb047825 */ /* 0x010fc600078e02f0 */
[----:B------:R-:W4:Y:S04]  /*251a0*/  LDL.LU.64 R240, [R1+0x3e8] ;  /* 0x0003e80001f07983 */ /* 0x000f280000300a00 */
[----:B------:R1:W-:Y:S04]  /*251b0*/  STL.64 [R1+0x450], R4 ;  /* 0x0004500401007387 */ /* 0x0003e80000100a00 */
[----:B------:R-:W-:Y:S04]  /*251c0*/  STL.64 [R1+0x860], R60 ;  /* 0x0008603c01007387 */ /* 0x000fe80000100a00 */
[----:B------:R-:W-:Y:S01]  /*251d0*/  STL.64 [R1+0x1238], R60 ;  /* 0x0012383c01007387 */ /* 0x000fe20000100a00 */
[----:B-1----:R-:W-:-:S05]  /*251e0*/  IMAD.WIDE R4, R251, 0x4, R96 ;  /* 0x00000004fb047825 */ /* 0x002fca00078e0260 */
[----:B------:R1:W-:Y:S04]  /*251f0*/  STL.64 [R1+0x610], R4 ;  /* 0x0006100401007387 */ /* 0x0003e80000100a00 */
[----:B------:R-:W4:Y:S04]  /*25200*/  LDL.LU.64 R88, [R1+0x3e0] ;  /* 0x0003e00001587983 */ /* 0x000f280000300a00 */
[----:B------:R-:W4:Y:S04]  /*25210*/  LDL.LU.64 R90, [R1+0x3d8] ;  /* 0x0003d800015a7983 */ /* 0x000f280000300a00 */
[----:B------:R-:W4:Y:S01]  /*25220*/  LDL.LU.64 R96, [R1+0x3d0] ;  /* 0x0003d00001607983 */ /* 0x000f220000300a00 */
[----:B---3--:R-:W-:-:S03]  /*25230*/  IMAD.WIDE R62, R251, 0x4, R102 ;  /* 0x00000004fb3e7825 */ /* 0x008fc600078e0266 */
[----:B------:R-:W3:Y:S01]  /*25240*/  LDL.LU.64 R102, [R1+0x3c8] ;  /* 0x0003c80001667983 */ /* 0x000ee20000300a00 */
[----:B------:R-:W-:-:S05]  /*25250*/  IMAD.WIDE R6, R251, 0x4, R104 ;  /* 0x00000004fb067825 */ /* 0x000fca00078e0268 */
[----:B------:R1:W-:Y:S02]  /*25260*/  STL.64 [R1+0x438], R6 ;  /* 0x0004380601007387 */ /* 0x0003e40000100a00 */
[C---:B-1----:R-:W-:Y:S02]  /*25270*/  IMAD.WIDE R4, R251.reuse, 0x4, R112 ;  /* 0x00000004fb047825 */ /* 0x042fe400078e0270 */
[----:B------:R-:W3:Y:S04]  /*25280*/  LDL.LU.64 R112, [R1+0x3c0] ;  /* 0x0003c00001707983 */ /* 0x000ee80000300a00 */
[----:B------:R-:W-:Y:S04]  /*25290*/  STL.64 [R1+0x850], R62 ;  /* 0x0008503e01007387 */ /* 0x000fe80000100a00 */
[----:B------:R1:W-:Y:S04]  /*252a0*/  STL.64 [R1+0x5a0], R4 ;  /* 0x0005a00401007387 */ /* 0x0003e80000100a00 */
[----:B------:R-:W-:Y:S04]  /*252b0*/  STL.64 [R1+0x1240], R62 ;  /* 0x0012403e01007387 */ /* 0x000fe80000100a00 */
[----:B------:R-:W3:Y:S01]  /*252c0*/  LDL.LU.64 R104, [R1+0x3b8] ;  /* 0x0003b80001687983 */ /* 0x000ee20000300a00 */
[----:B------:R-:W-:-:S03]  /*252d0*/  IMAD.WIDE R64, R251, 0x4, R108 ;  /* 0x00000004fb407825 */ /* 0x000fc600078e026c */
[----:B------:R-:W3:Y:S04]  /*252e0*/  LDL.LU.64 R108, [R1+0x3b0] ;  /* 0x0003b000016c7983 */ /* 0x000ee80000300a00 */
[----:B------:R-:W3:Y:S01]  /*252f0*/  LDL.LU.64 R92, [R1+0x3a8] ;  /* 0x0003a800015c7983 */ /* 0x000ee20000300a00 */
[----:B------:R-:W-:-:S05]  /*25300*/  IMAD.WIDE R6, R251, 0x4, R98 ;  /* 0x00000004fb067825 */ /* 0x000fca00078e0262 */
[----:B------:R2:W-:Y:S01]  /*25310*/  STL.64 [R1+0x420], R6 ;  /* 0x0004200601007387 */ /* 0x0005e20000100a00 */
[----:B-1----:R-:W-:-:S03]  /*25320*/  IMAD.WIDE R4, R251, 0x4, R106 ;  /* 0x00000004fb047825 */ /* 0x002fc600078e026a */
[----:B------:R-:W3:Y:S04]  /*25330*/  LDL.LU.64 R94, [R1+0x3a0] ;  /* 0x0003a000015e7983 */ /* 0x000ee80000300a00 */
[----:B------:R-:W3:Y:S04]  /*25340*/  LDL.LU.64 R98, [R1+0x398] ;  /* 0x0003980001627983 */ /* 0x000ee80000300a00 */
[----:B------:R4:W-:Y:S04]  /*25350*/  STL.64 [R1+0x5b8], R4 ;  /* 0x0005b80401007387 */ /* 0x0009e80000100a00 */
[----:B------:R-:W3:Y:S04]  /*25360*/  LDL.LU.64 R106, [R1+0x390] ;  /* 0x00039000016a7983 */ /* 0x000ee80000300a00 */
[----:B------:R-:W-:Y:S04]  /*25370*/  STL.64 [R1+0x840], R64 ;  /* 0x0008404001007387 */ /* 0x000fe80000100a00 */
[----:B------:R-:W-:Y:S01]  /*25380*/  STL.64 [R1+0x1248], R64 ;  /* 0x0012484001007387 */ /* 0x000fe20000100a00 */
[----:B------:R-:W-:-:S04]  /*25390*/  IMAD.WIDE R66, R251, 0x4, R100 ;  /* 0x00000004fb427825 */ /* 0x000fc800078e0264 */
[C---:B--2---:R-:W-:Y:S02]  /*253a0*/  IMAD.WIDE R6, R251.reuse, 0x4, R242 ;  /* 0x00000004fb067825 */ /* 0x044fe400078e02f2 */
[----:B------:R-:W2:Y:S02]  /*253b0*/  LDL.LU.64 R242, [R1+0x388] ;  /* 0x0003880001f27983 */ /* 0x000ea40000300a00 */
[C---:B------:R-:W-:Y:S02]  /*253c0*/  IMAD.WIDE R54, R251.reuse, 0x4, R110 ;  /* 0x00000004fb367825 */ /* 0x040fe400078e026e */
[----:B------:R1:W-:Y:S02]  /*253d0*/  LDGSTS.E [R3+0x6b800], [R6.64], P2 ;  /* 0x6b80000006037fae */ /* 0x0003e40009121848 */
[C---:B----4-:R-:W-:Y:S02]  /*253e0*/  IMAD.WIDE R4, R251.reuse, 0x4, R240 ;  /* 0x00000004fb047825 */ /* 0x050fe400078e02f0 */
[----:B------:R-:W4:Y:S04]  /*253f0*/  LDL.LU.64 R240, [R1+0x380] ;  /* 0x0003800001f07983 */ /* 0x000f280000300a00 */
[----:B------:R3:W-:Y:S04]  /*25400*/  STL.64 [R1+0x3f0], R54 ;  /* 0x0003f03601007387 */ /* 0x0007e80000100a00 */
[----:B------:R-:W4:Y:S04]  /*25410*/  LDL.LU.64 R100, [R1+0x378] ;  /* 0x0003780001647983 */ /* 0x000f280000300a00 */
[----:B------:R-:W-:Y:S04]  /*25420*/  STL.64 [R1+0x5d0], R4 ;  /* 0x0005d00401007387 */ /* 0x000fe80000100a00 */
[----:B------:R-:W4:Y:S04]  /*25430*/  LDL.LU.64 R110, [R1+0x370] ;  /* 0x00037000016e7983 */ /* 0x000f280000300a00 */
[----:B------:R-:W-:Y:S04]  /*25440*/  STL.64 [R1+0x830], R66 ;  /* 0x0008304201007387 */ /* 0x000fe80000100a00 */
[----:B------:R-:W-:Y:S01]  /*25450*/  STL.64 [R1+0x1250], R66 ;  /* 0x0012504201007387 */ /* 0x000fe20000100a00 */
[----:B------:R-:W-:-:S04]  /*25460*/  IMAD.WIDE R68, R251, 0x4, R88 ;  /* 0x00000004fb447825 */ /* 0x000fc800078e0258 */
[C---:B------:R-:W-:Y:S02]  /*25470*/  IMAD.WIDE R56, R251.reuse, 0x4, R96 ;  /* 0x00000004fb387825 */ /* 0x040fe400078e0260 */
[----:B------:R-:W4:Y:S02]  /*25480*/  LDL.LU.64 R96, [R1+0x368] ;  /* 0x0003680001607983 */ /* 0x000f240000300a00 */
[C---:B---3--:R-:W-:Y:S02]  /*25490*/  IMAD.WIDE R54, R251.reuse, 0x4, R102 ;  /* 0x00000004fb367825 */ /* 0x048fe400078e0266 */
[----:B------:R3:W-:Y:S04]  /*254a0*/  STL.64 [R1+0x3d8], R56 ;  /* 0x0003d83801007387 */ /* 0x0007e80000100a00 */
[----:B------:R-:W4:Y:S04]  /*254b0*/  LDL.LU.64 R102, [R1+0x350] ;  /* 0x0003500001667983 */ /* 0x000f280000300a00 */
[----:B------:R-:W-:Y:S04]  /*254c0*/  STL.64 [R1+0x820], R68 ;  /* 0x0008204401007387 */ /* 0x000fe80000100a00 */
[----:B------:R1:W-:Y:S04]  /*254d0*/  STL.64 [R1+0x5f0], R54 ;  /* 0x0005f03601007387 */ /* 0x0003e80000100a00 */
[----:B------:R-:W-:Y:S01]  /*254e0*/  STL.64 [R1+0x1258], R68 ;  /* 0x0012584401007387 */ /* 0x000fe20000100a00 */
[----:B------:R-:W-:-:S03]  /*254f0*/  IMAD.WIDE R70, R251, 0x4, R112 ;  /* 0x00000004fb467825 */ /* 0x000fc600078e0270 */
[----:B------:R-:W4:Y:S01]  /*25500*/  LDL.LU.64 R112, [R1+0x348] ;  /* 0x0003480001707983 */ /* 0x000f220000300a00 */
[----:B---3--:R-:W-:-:S03]  /*25510*/  IMAD.WIDE R56, R251, 0x4, R104 ;  /* 0x00000004fb387825 */ /* 0x008fc600078e0268 */
[----:B------:R-:W3:Y:S04]  /*25520*/  LDL.LU.64 R104, [R1+0x340] ;  /* 0x0003400001687983 */ /* 0x000ee80000300a00 */
[----:B------:R-:W-:Y:S01]  /*25530*/  STL.64 [R1], R56 ;  /* 0x0000003801007387 */ /* 0x000fe20000100a00 */
[----:B-1----:R-:W-:-:S03]  /*25540*/  IMAD.WIDE R54, R251, 0x4, R108 ;  /* 0x00000004fb367825 */ /* 0x002fc600078e026c */
[----:B------:R-:W3:Y:S04]  /*25550*/  LDL.LU.64 R108, [R1+0x338] ;  /* 0x00033800016c7983 */ /* 0x000ee80000300a00 */
[----:B------:R1:W-:Y:S04]  /*25560*/  STL.64 [R1+0x3c0], R54 ;  /* 0x0003c03601007387 */ /* 0x0003e80000100a00 */
[----:B------:R-:W-:Y:S04]  /*25570*/  STL.64 [R1+0x810], R70 ;  /* 0x0008104601007387 */ /* 0x000fe80000100a00 */
[----:B------:R-:W-:Y:S01]  /*25580*/  STL.64 [R1+0x1260], R70 ;  /* 0x0012604601007387 */ /* 0x000fe20000100a00 */
[----:B-1----:R-:W-:-:S05]  /*25590*/  IMAD.WIDE R54, R251, 0x4, R92 ;  /* 0x00000004fb367825 */ /* 0x002fca00078e025c */
[----:B------:R1:W-:Y:S04]  /*255a0*/  STL.64 [R1+0x3a8], R54 ;  /* 0x0003a83601007387 */ /* 0x0003e80000100a00 */
[----:B------:R-:W3:Y:S01]  /*255b0*/  LDL.LU.64 R86, [R1+0x330] ;  /* 0x0003300001567983 */ /* 0x000ee20000300a00 */
[----:B------:R-:W-:-:S05]  /*255c0*/  IMAD.WIDE R56, R251, 0x4, R98 ;  /* 0x00000004fb387825 */ /* 0x000fca00078e0262 */
[----:B------:R-:W-:Y:S01]  /*255d0*/  STL.64 [R1+0x10], R56 ;  /* 0x0000103801007387 */ /* 0x000fe20000100a00 */
[----:B-1----:R-:W-:-:S03]  /*255e0*/  IMAD.WIDE R54, R251, 0x4, R106 ;  /* 0x00000004fb367825 */ /* 0x002fc600078e026a */
[----:B------:R-:W3:Y:S04]  /*255f0*/  LDL.LU.64 R98, [R1+0x328] ;  /* 0x0003280001627983 */ /* 0x000ee80000300a00 */
[----:B------:R2:W-:Y:S01]  /*25600*/  STL.64 [R1+0x390], R54 ;  /* 0x0003903601007387 */ /* 0x0005e20000100a00 */
[----:B------:R-:W-:-:S03]  /*25610*/  IMAD.WIDE R72, R251, 0x4, R94 ;  /* 0x00000004fb487825 */ /* 0x000fc600078e025e */
[----:B------:R-:W3:Y:S01]  /*25620*/  LDL.LU.64 R106, [R1+0x320] ;  /* 0x00032000016a7983 */ /* 0x000ee20000300a00 */
[----:B------:R-:W-:-:S05]  /*25630*/  IMAD.WIDE R4, R251, 0x4, R90 ;  /* 0x00000004fb047825 */ /* 0x000fca00078e025a */
[----:B------:R1:W-:Y:S01]  /*25640*/  LDGSTS.E [R3+0x6c000], [R4.64], P2 ;  /* 0x6c00000004037fae */ /* 0x0003e20009121848 */
[----:B--2---:R-:W-:-:S03]  /*25650*/  IMAD.WIDE R54, R251, 0x4, R242 ;  /* 0x00000004fb367825 */ /* 0x004fc600078e02f2 */
[----:B------:R-:W2:Y:S04]  /*25660*/  LDL.LU.64 R242, [R1+0x318] ;  /* 0x0003180001f27983 */ /* 0x000ea80000300a00 */
[----:B------:R-:W-:Y:S04]  /*25670*/  STL.64 [R1+0x3a0], R72 ;  /* 0x0003a04801007387 */ /* 0x000fe80000100a00 */
[----:B------:R1:W-:Y:S04]  /*25680*/  STL.64 [R1+0x388], R54 ;  /* 0x0003883601007387 */ /* 0x0003e80000100a00 */
[----:B------:R-:W-:Y:S01]  /*25690*/  STL.64 [R1+0x1268], R72 ;  /* 0x0012684801007387 */ /* 0x000fe20000100a00 */
[----:B----4-:R-:W-:-:S03]  /*256a0*/  IMAD.WIDE R74, R251, 0x4, R240 ;  /* 0x00000004fb4a7825 */ /* 0x010fc600078e02f0 */
[----:B------:R-:W4:Y:S04]  /*256b0*/  LDL.LU.64 R240, [R1+0x310] ;  /* 0x0003100001f07983 */ /* 0x000f280000300a00 */
[----:B------:R-:W4:Y:S01]  /*256c0*/  LDL.LU.64 R88, [R1+0x308] ;  /* 0x0003080001587983 */ /* 0x000f220000300a00 */
[----:B------:R-:W-:-:S05]  /*256d0*/  IMAD.WIDE R56, R251, 0x4, R100 ;  /* 0x00000004fb387825 */ /* 0x000fca00078e0264 */
[----:B------:R-:W-:Y:S01]  /*256e0*/  STL.64 [R1+0x20], R56 ;  /* 0x0000203801007387 */ /* 0x000fe20000100a00 */
[----:B-1----:R-:W-:-:S03]  /*256f0*/  IMAD.WIDE R54, R251, 0x4, R110 ;  /* 0x00000004fb367825 */ /* 0x002fc600078e026e */
[----:B------:R-:W4:Y:S04]  /*25700*/  LDL.LU.64 R100, [R1+0x300] ;  /* 0x0003000001647983 */ /* 0x000f280000300a00 */
[----:B------:R1:W-:Y:S04]  /*25710*/  STL.64 [R1+0x370], R54 ;  /* 0x0003703601007387 */ /* 0x0003e80000100a00 */
[----:B------:R-:W4:Y:S04]  /*25720*/  LDL.LU.64 R110, [R1+0x2f8] ;  /* 0x0002f800016e7983 */ /* 0x000f280000300a00 */
[----:B------:R-:W-:Y:S01]  /*25730*/  STL.64 [R1+0x380], R74 ;  /* 0x0003804a01007387 */ /* 0x000fe20000100a00 */
[----:B-1----:R-:W-:-:S03]  /*25740*/  IMAD.WIDE R54, R251, 0x4, R96 ;  /* 0x00000004fb367825 */ /* 0x002fc600078e0260 */
[----:B------:R-:W-:Y:S04]  /*25750*/  STL.64 [R1+0x1270], R74 ;  /* 0x0012704a01007387 */ /* 0x000fe80000100a00 */
[----:B------:R1:W-:Y:S01]  /*25760*/  STL.64 [R1+0x368], R54 ;  /* 0x0003683601007387 */ /* 0x0003e20000100a00 */
[----:B------:R-:W-:-:S03]  /*25770*/  IMAD.WIDE R76, R251, 0x4, R102 ;  /* 0x00000004fb4c7825 */ /* 0x000fc600078e0266 */
[----:B------:R-:W4:Y:S04]  /*25780*/  LDL.LU.64 R90, [R1+0x2f0] ;  /* 0x0002f000015a7983 */ /* 0x000f280000300a00 */
[----:B------:R-:W4:Y:S04]  /*25790*/  LDL.LU.64 R102, [R1+0x2e8] ;  /* 0x0002e80001667983 */ /* 0x000f280000300a00 */
[----:B------:R-:W4:Y:S01]  /*257a0*/  LDL.LU.64 R92, [R1+0x2e0] ;  /* 0x0002e000015c7983 */ /* 0x000f220000300a00 */
[----:B-1----:R-:W-:-:S03]  /*257b0*/  IMAD.WIDE R54, R251, 0x4, R112 ;  /* 0x00000004fb367825 */ /* 0x002fc600078e0270 */
[----:B------:R-:W4:Y:S04]  /*257c0*/  LDL.LU.64 R112, [R1+0x2d8] ;  /* 0x0002d80001707983 */ /* 0x000f280000300a00 */
[----:B------:R1:W-:Y:S04]  /*257d0*/  STL.64 [R1+0x30], R54 ;  /* 0x0000303601007387 */ /* 0x0003e80000100a00 */
[----:B------:R-:W4:Y:S01]  /*257e0*/  LDL.LU.64 R94, [R1+0x2d0] ;  /* 0x0002d000015e7983 */ /* 0x000f220000300a00 */
[----:B---3--:R-:W-:-:S05]  /*257f0*/  IMAD.WIDE R56, R251, 0x4, R104 ;  /* 0x00000004fb387825 */ /* 0x008fca00078e0268 */
[----:B------:R-:W-:Y:S04]  /*25800*/  STL.64 [R1+0x340], R56 ;  /* 0x0003403801007387 */ /* 0x000fe80000100a00 */
[----:B------:R-:W3:Y:S01]  /*25810*/  LDL.LU.64 R96, [R1+0x2c8] ;  /* 0x0002c80001607983 */ /* 0x000ee20000300a00 */
[----:B-1----:R-:W-:-:S05]  /*25820*/  IMAD.WIDE R54, R251, 0x4, R108 ;  /* 0x00000004fb367825 */ /* 0x002fca00078e026c */
[----:B------:R1:W-:Y:S04]  /*25830*/  STL.64 [R1+0x338], R54 ;  /* 0x0003383601007387 */ /* 0x0003e80000100a00 */
[----:B------:R-:W3:Y:S04]  /*25840*/  LDL.LU.64 R104, [R1+0x2c0] ;  /* 0x0002c00001687983 */ /* 0x000ee80000300a00 */
[----:B------:R-:W3:Y:S04]  /*25850*/  LDL.LU.64 R108, [R1+0x2b8] ;  /* 0x0002b800016c7983 */ /* 0x000ee80000300a00 */
[----:B------:R-:W-:Y:S04]  /*25860*/  STL.64 [R1+0x350], R76 ;  /* 0x0003504c01007387 */ /* 0x000fe80000100a00 */
[----:B------:R-:W-:Y:S01]  /*25870*/  STL.64 [R1+0x1278], R76 ;  /* 0x0012784c01007387 */ /* 0x000fe20000100a00 */
[----:B------:R-:W-:-:S04]  /*25880*/  IMAD.WIDE R78, R251, 0x4, R86 ;  /* 0x00000004fb4e7825 */ /* 0x000fc800078e0256 */
[----:B-1----:R-:W-:-:S04]  /*25890*/  IMAD.WIDE R54, R251, 0x4, R98 ;  /* 0x00000004fb367825 */ /* 0x002fc800078e0262 */
[C---:B------:R-:W-:Y:S02]  /*258a0*/  IMAD.WIDE R56, R251.reuse, 0x4, R106 ;  /* 0x00000004fb387825 */ /* 0x040fe400078e026a */
[----:B------:R-:W3:Y:S04]  /*258b0*/  LDL.LU.64 R106, [R1+0x2b0] ;  /* 0x0002b000016a7983 */ /* 0x000ee80000300a00 */
[----:B------:R2:W-:Y:S04]  /*258c0*/  STL.64 [R1+0x138], R54 ;  /* 0x0001383601007387 */ /* 0x0005e80000100a00 */
[----:B------:R1:W-:Y:S01]  /*258d0*/  STL.64 [R1+0x320], R56 ;  /* 0x0003203801007387 */ /* 0x0003e20000100a00 */
[----:B--2---:R-:W-:-:S03]  /*258e0*/  IMAD.WIDE R54, R251, 0x4, R242 ;  /* 0x00000004fb367825 */ /* 0x004fc600078e02f2 */
[----:B------:R-:W2:Y:S04]  /*258f0*/  LDL.LU.64 R242, [R1+0x2a8] ;  /* 0x0002a80001f27983 */ /* 0x000ea80000300a00 */
[----:B------:R-:W-:Y:S04]  /*25900*/  STL.64 [R1+0x330], R78 ;  /* 0x0003304e01007387 */ /* 0x000fe80000100a00 */
[----:B------:R1:W-:Y:S04]  /*25910*/  STL.64 [R1+0x318], R54 ;  /* 0x0003183601007387 */ /* 0x0003e80000100a00 */
[----:B------:R-:W-:Y:S04]  /*25920*/  STL.64 [R1+0x1280], R78 ;  /* 0x0012804e01007387 */ /* 0x000fe80000100a00 */
[----:B------:R-:W2:Y:S01]  /*25930*/  LDL.LU.64 R98, [R1+0x2a0] ;  /* 0x0002a00001627983 */ /* 0x000ea20000300a00 */
[----:B----4-:R-:W-:-:S03]  /*25940*/  IMAD.WIDE R80, R251, 0x4, R240 ;  /* 0x00000004fb507825 */ /* 0x010fc600078e02f0 */
[----:B------:R-:W4:Y:S01]  /*25950*/  LDL.LU.64 R240, [R1+0x298] ;  /* 0x0002980001f07983 */ /* 0x000f220000300a00 */
[----:B------:R-:W-:-:S05]  /*25960*/  IMAD.WIDE R58, R251, 0x4, R88 ;  /* 0x00000004fb3a7825 */ /* 0x000fca00078e0258 */
[----:B------:R-:W-:Y:S01]  /*25970*/  STL.64 [R1+0x130], R58 ;  /* 0x0001303a01007387 */ /* 0x000fe20000100a00 */
[----:B-1----:R-:W-:-:S04]  /*25980*/  IMAD.WIDE R56, R251, 0x4, R100 ;  /* 0x00000004fb387825 */ /* 0x002fc800078e0264 */
[C---:B------:R-:W-:Y:S02]  /*25990*/  IMAD.WIDE R54, R251.reuse, 0x4, R110 ;  /* 0x00000004fb367825 */ /* 0x040fe400078e026e */
[----:B------:R-:W4:Y:S04]  /*259a0*/  LDL.LU.64 R110, [R1+0x290] ;  /* 0x00029000016e7983 */ /* 0x000f280000300a00 */
[----:B------:R-:W-:Y:S04]  /*259b0*/  STL.64 [R1+0x300], R56 ;  /* 0x0003003801007387 */ /* 0x000fe80000100a00 */
[----:B------:R-:W4:Y:S04]  /*259c0*/  LDL.LU.64 R100, [R1+0x288] ;  /* 0x0002880001647983 */ /* 0x000f280000300a00 */
[----:B------:R1:W-:Y:S04]  /*259d0*/  STL.64 [R1+0x2f8], R54 ;  /* 0x0002f83601007387 */ /* 0x0003e80000100a00 */
[----:B------:R-:W-:Y:S04]  /*259e0*/  STL.64 [R1+0x310], R80 ;  /* 0x0003105001007387 */ /* 0x000fe80000100a00 */
[----:B------:R-:W-:Y:S01]  /*259f0*/  STL.64 [R1+0x1288], R80 ;  /* 0x0012885001007387 */ /* 0x000fe20000100a00 */
[----:B-1----:R-:W-:-:S03]  /*25a00*/  IMAD.WIDE R54, R251, 0x4, R102 ;  /* 0x00000004fb367825 */ /* 0x002fc600078e0266 */
[----:B------:R-:W4:Y:S04]  /*25a10*/  LDL.LU.64 R102, [R1+0x280] ;  /* 0x0002800001667983 */ /* 0x000f280000300a00 */
[----:B------:R1:W-:Y:S02]  /*25a20*/  STL.64 [R1+0x120], R54 ;  /* 0x0001203601007387 */ /* 0x0003e40000100a00 */
[C---:B-1----:R-:W-:Y:S02]  /*25a30*/  IMAD.WIDE R54, R251.reuse, 0x4, R112 ;  /* 0x00000004fb367825 */ /* 0x042fe400078e0270 */
[----:B------:R-:W4:Y:S02]  /*25a40*/  LDL.LU.64 R112, [R1+0x278] ;  /* 0x0002780001707983 */ /* 0x000f240000300a00 */
[----:B------:R-:W-:-:S04]  /*25a50*/  IMAD.WIDE R56, R251, 0x4, R92 ;  /* 0x00000004fb387825 */ /* 0x000fc800078e025c */
[C---:B------:R-:W-:Y:S01]  /*25a60*/  IMAD.WIDE R82, R251.reuse, 0x4, R90 ;  /* 0x00000004fb527825 */ /* 0x040fe200078e025a */
[----:B------:R3:W-:Y:S04]  /*25a70*/  STL.64 [R1+0x2e0], R56 ;  /* 0x0002e03801007387 */ /* 0x0007e80000100a00 */
[----:B------:R-:W-:Y:S01]  /*25a80*/  STL.64 [R1+0x2f0], R82 ;  /* 0x0002f05201007387 */ /* 0x000fe20000100a00 */
[----:B------:R-:W-:-:S03]  /*25a90*/  IMAD.WIDE R84, R251, 0x4, R94 ;  /* 0x00000004fb547825 */ /* 0x000fc600078e025e */
[----:B------:R1:W-:Y:S01]  /*25aa0*/  STL.64 [R1+0x2d8], R54 ;  /* 0x0002d83601007387 */ /* 0x0003e20000100a00 */
[----:B---3--:R-:W-:-:S03]  /*25ab0*/  IMAD.WIDE R56, R251, 0x4, R96 ;  /* 0x00000004fb387825 */ /* 0x008fc600078e0260 */
[----:B------:R3:W-:Y:S01]  /*25ac0*/  STL.64 [R1+0x1290], R82 ;  /* 0x0012905201007387 */ /* 0x0007e20000100a00 */
[----:B-1----:R-:W-:-:S03]  /*25ad0*/  IMAD.WIDE R54, R251, 0x4, R104 ;  /* 0x00000004fb367825 */ /* 0x002fc600078e0268 */
[----:B------:R-:W4:Y:S01]  /*25ae0*/  LDL.LU.64 R104, [R1+0x270] ;  /* 0x0002700001687983 */ /* 0x000f220000300a00 */
[----:B---3--:R-:W-:-:S03]  /*25af0*/  IMAD.WIDE R82, R251, 0x4, R108 ;  /* 0x00000004fb527825 */ /* 0x008fc600078e026c */
[----:B------:R-:W-:Y:S04]  /*25b00*/  STL.64 [R1+0x118], R56 ;  /* 0x0001183801007387 */ /* 0x000fe80000100a00 */
[----:B------:R2:W-:Y:S04]  /*25b10*/  STL.64 [R1+0x2c0], R54 ;  /* 0x0002c03601007387 */ /* 0x0005e80000100a00 */
[----:B------:R-:W3:Y:S04]  /*25b20*/  LDL.LU.64 R108, [R1+0x268] ;  /* 0x00026800016c7983 */ /* 0x000ee80000300a00 */
[----:B------:R-:W-:Y:S04]  /*25b30*/  STL.64 [R1+0x2d0], R84 ;  /* 0x0002d05401007387 */ /* 0x000fe80000100a00 */
[----:B------:R-:W-:Y:S01]  /*25b40*/  STL.64 [R1+0x1298], R84 ;  /* 0x0012985401007387 */ /* 0x000fe20000100a00 */
[----:B------:R-:W-:-:S03]  /*25b50*/  IMAD.WIDE R86, R251, 0x4, R106 ;  /* 0x00000004fb567825 */ /* 0x000fc600078e026a */
[----:B------:R-:W3:Y:S01]  /*25b60*/  LDL.LU.64 R106, [R1+0x260] ;  /* 0x00026000016a7983 */ /* 0x000ee20000300a00 */
[----:B--2---:R-:W-:-:S03]  /*25b70*/  IMAD.WIDE R54, R251, 0x4, R242 ;  /* 0x00000004fb367825 */ /* 0x004fc600078e02f2 */
[----:B------:R-:W2:Y:S04]  /*25b80*/  LDL.LU.64 R242, [R1+0x258] ;  /* 0x0002580001f27983 */ /* 0x000ea80000300a00 */
[----:B------:R-:W-:Y:S04]  /*25b90*/  STL.64 [R1+0x2b8], R82 ;  /* 0x0002b85201007387 */ /* 0x000fe80000100a00 */
[----:B------:R1:W-:Y:S04]  /*25ba0*/  STL.64 [R1+0x110], R54 ;  /* 0x0001103601007387 */ /* 0x0003e80000100a00 */
[----:B------:R-:W-:Y:S01]  /*25bb0*/  STL.64 [R1+0x12a0], R82 ;  /* 0x0012a05201007387 */ /* 0x000fe20000100a00 */
[----:B-1----:R-:W-:-:S04]  /*25bc0*/  IMAD.WIDE R54, R251, 0x4, R98 ;  /* 0x00000004fb367825 */ /* 0x002fc800078e0262 */
[C---:B----4-:R-:W-:Y:S02]  /*25bd0*/  IMAD.WIDE R80, R251.reuse, 0x4, R240 ;  /* 0x00000004fb507825 */ /* 0x050fe400078e02f0 */
[----:B------:R-:W4:Y:S04]  /*25be0*/  LDL.LU.64 R240, [R1+0x250] ;  /* 0x0002500001f07983 */ /* 0x000f280000300a00 */
[----:B------:R-:W-:Y:S04]  /*25bf0*/  STL.64 [R1+0x2a0], R54 ;  /* 0x0002a03601007387 */ /* 0x000fe80000100a00 */
[----:B------:R-:W-:Y:S04]  /*25c00*/  STL.64 [R1+0x2b0], R86 ;  /* 0x0002b05601007387 */ /* 0x000fe80000100a00 */
[----:B------:R1:W-:Y:S01]  /*25c10*/  STL.64 [R1+0x12a8], R86 ;  /* 0x0012a85601007387 */ /* 0x0003e20000100a00 */
[----:B------:R-:W-:-:S03]  /*25c20*/  IMAD.WIDE R88, R251, 0x4, R110 ;  /* 0x00000004fb587825 */ /* 0x000fc600078e026e */
[----:B------:R-:W4:Y:S01]  /*25c30*/  LDL.LU.64 R110, [R1+0x248] ;  /* 0x00024800016e7983 */ /* 0x000f220000300a00 */
[----:B-1----:R-:W-:-:S03]  /*25c40*/  IMAD.WIDE R86, R251, 0x4, R100 ;  /* 0x00000004fb567825 */ /* 0x002fc600078e0264 */
[----:B------:R-:W4:Y:S04]  /*25c50*/  LDL.LU.64 R100, [R1+0x240] ;  /* 0x0002400001647983 */ /* 0x000f280000300a00 */
[----:B------:R-:W-:Y:S04]  /*25c60*/  STL.64 [R1+0x298], R80 ;  /* 0x0002985001007387 */ /* 0x000fe80000100a00 */
[----:B------:R1:W-:Y:S01]  /*25c70*/  STL.64 [R1+0x12b0], R80 ;  /* 0x0012b05001007387 */ /* 0x0003e20000100a00 */
[----:B------:R-:W-:-:S03]  /*25c80*/  IMAD.WIDE R84, R251, 0x4, R102 ;  /* 0x00000004fb547825 */ /* 0x000fc600078e0266 */
[----:B------:R-:W4:Y:S04]  /*25c90*/  LDL.LU.64 R102, [R1+0x238] ;  /* 0x0002380001667983 */ /* 0x000f280000300a00 */
[----:B------:R-:W-:Y:S01]  /*25ca0*/  STL.64 [R1+0x100], R86 ;  /* 0x0001005601007387 */ /* 0x000fe20000100a00 */
[----:B------:R-:W-:-:S03]  /*25cb0*/  IMAD.WIDE R78, R251, 0x4, R112 ;  /* 0x00000004fb4e7825 */ /* 0x000fc600078e0270 */
[----:B------:R-:W4:Y:S04]  /*25cc0*/  LDL.LU.64 R112, [R1+0x230] ;  /* 0x0002300001707983 */ /* 0x000f280000300a00 */
[----:B------:R-:W-:Y:S04]  /*25cd0*/  STL.64 [R1+0x290], R88 ;  /* 0x0002905801007387 */ /* 0x000fe80000100a00 */
[----:B------:R-:W-:Y:S04]  /*25ce0*/  STL.64 [R1+0x12b8], R88 ;  /* 0x0012b85801007387 */ /* 0x000fe80000100a00 */
[----:B------:R-:W-:Y:S04]  /*25cf0*/  STL.64 [R1+0x280], R84 ;  /* 0x0002805401007387 */ /* 0x000fe80000100a00 */
[----:B------:R-:W-:Y:S01]  /*25d00*/  STL.64 [R1+0x1388], R84 ;  /* 0x0013885401007387 */ /* 0x000fe20000100a00 */
[----:B------:R-:W-:-:S03]  /*25d10*/  IMAD.WIDE R90, R251, 0x4, R104 ;  /* 0x00000004fb5a7825 */ /* 0x000fc600078e0268 */
[----:B------:R-:W4:Y:S01]  /*25d20*/  LDL.LU.64 R104, [R1+0x228] ;  /* 0x0002280001687983 */ /* 0x000f220000300a00 */
[----:B---3--:R-:W-:-:S03]  /*25d30*/  IMAD.WIDE R82, R251, 0x4, R108 ;  /* 0x00000004fb527825 */ /* 0x008fc600078e026c */
[----:B------:R-:W3:Y:S04]  /*25d40*/  LDL.LU.64 R108, [R1+0x220] ;  /* 0x00022000016c7983 */ /* 0x000ee80000300a00 */
[----:B------:R-:W-:Y:S04]  /*25d50*/  STL.64 [R1+0x278], R78 ;  /* 0x0002784e01007387 */ /* 0x000fe80000100a00 */
[----:B------:R-:W-:Y:S01]  /*25d60*/  STL.64 [R1+0x12c0], R78 ;  /* 0x0012c04e01007387 */ /* 0x000fe20000100a00 */
[----:B-1----:R-:W-:-:S03]  /*25d70*/  IMAD.WIDE R80, R251, 0x4, R106 ;  /* 0x00000004fb507825 */ /* 0x002fc600078e026a */
[----:B------:R-:W3:Y:S04]  /*25d80*/  LDL.LU.64 R106, [R1+0x218] ;  /* 0x00021800016a7983 */ /* 0x000ee80000300a00 */
[----:B------:R-:W-:Y:S01]  /*25d90*/  STL.64 [R1+0xf0], R82 ;  /* 0x0000f05201007387 */ /* 0x000fe20000100a00 */
[----:B--2---:R-:W-:-:S03]  /*25da0*/  IMAD.WIDE R76, R251, 0x4, R242 ;  /* 0x00000004fb4c7825 */ /* 0x004fc600078e02f2 */
[----:B------:R-:W2:Y:S04]  /*25db0*/  LDL.LU.64 R242, [R1+0x210] ;  /* 0x0002100001f27983 */ /* 0x000ea80000300a00 */
[----:B------:R-:W-:Y:S04]  /*25dc0*/  STL.64 [R1+0x270], R90 ;  /* 0x0002705a01007387 */ /* 0x000fe80000100a00 */
[----:B------:R-:W-:Y:S04]  /*25dd0*/  STL.64 [R1+0x12c8], R90 ;  /* 0x0012c85a01007387 */ /* 0x000fe80000100a00 */
[----:B------:R-:W-:Y:S04]  /*25de0*/  STL.64 [R1+0x260], R80 ;  /* 0x0002605001007387 */ /* 0x000fe80000100a00 */
[----:B------:R1:W-:Y:S01]  /*25df0*/  STL.64 [R1+0x1390], R80 ;  /* 0x0013905001007387 */ /* 0x0003e20000100a00 */
[----:B----4-:R-:W-:-:S03]  /*25e00*/  IMAD.WIDE R92, R251, 0x4, R240 ;  /* 0x00000004fb5c7825 */ /* 0x010fc600078e02f0 */
[----:B------:R-:W4:Y:S01]  /*25e10*/  LDL.LU.64 R240, [R1+0x208] ;  /* 0x0002080001f07983 */ /* 0x000f220000300a00 */
[----:B-1----:R-:W-:-:S03]  /*25e20*/  IMAD.WIDE R80, R251, 0x4, R110 ;  /* 0x00000004fb507825 */ /* 0x002fc600078e026e */
[----:B------:R-:W4:Y:S04]  /*25e30*/  LDL.LU.64 R110, [R1+0x200] ;  /* 0x00020000016e7983 */ /* 0x000f280000300a00 */
[----:B------:R-:W-:Y:S01]  /*25e40*/  STL.64 [R1+0x258], R76 ;  /* 0x0002584c01007387 */ /* 0x000fe20000100a00 */
[----:B------:R-:W-:-:S03]  /*25e50*/  IMAD.WIDE R78, R251, 0x4, R100 ;  /* 0x00000004fb4e7825 */ /* 0x000fc600078e0264 */
[----:B------:R-:W-:Y:S04]  /*25e60*/  STL.64 [R1+0x12d0], R76 ;  /* 0x0012d04c01007387 */ /* 0x000fe80000100a00 */
[----:B------:R-:W4:Y:S04]  /*25e70*/  LDL.LU.64 R100, [R1+0x1f8] ;  /* 0x0001f80001647983 */ /* 0x000f280000300a00 */
[----:B------:R-:W-:Y:S01]  /*25e80*/  STL.64 [R1+0xe0], R80 ;  /* 0x0000e05001007387 */ /* 0x000fe20000100a00 */
[----:B------:R-:W-:-:S03]  /*25e90*/  IMAD.WIDE R74, R251, 0x4, R102 ;  /* 0x00000004fb4a7825 */ /* 0x000fc600078e0266 */
[----:B------:R-:W4:Y:S04]  /*25ea0*/  LDL.LU.64 R102, [R1+0x1f0] ;  /* 0x0001f00001667983 */ /* 0x000f280000300a00 */
[----:B------:R-:W-:Y:S04]  /*25eb0*/  STL.64 [R1+0x250], R92 ;  /* 0x0002505c01007387 */ /* 0x000fe80000100a00 */
        /* <DEDUP_REMOVED lines=8> */
[----:B------:R-:W-:Y:S01]  /*25f40*/  STL.64 [R1+0x12e0], R74 ;  /* 0x0012e04a01007387 */ /* 0x000fe20000100a00 */
[----:B---3--:R-:W-:-:S03]  /*25f50*/  IMAD.WIDE R76, R251, 0x4, R108 ;  /* 0x00000004fb4c7825 */ /* 0x008fc600078e026c */
[----:B------:R-:W3:Y:S04]  /*25f60*/  LDL.LU.64 R108, [R1+0x1d8] ;  /* 0x0001d800016c7983 */ /* 0x000ee80000300a00 */
[----:B------:R-:W-:Y:S04]  /*25f70*/  STL.64 [R1+0xd0], R78 ;  /* 0x0000d04e01007387 */ /* 0x000fe80000100a00 */
[----:B------:R-:W-:Y:S04]  /*25f80*/  STL.64 [R1+0x230], R94 ;  /* 0x0002305e01007387 */ /* 0x000fe80000100a00 */
[----:B------:R-:W-:Y:S04]  /*25f90*/  STL.64 [R1+0x12e8], R94 ;  /* 0x0012e85e01007387 */ /* 0x000fe80000100a00 */
[----:B------:R-:W-:Y:S04]  /*25fa0*/  STL.64 [R1+0x190], R76 ;  /* 0x0001904c01007387 */ /* 0x000fe80000100a00 */
[----:B------:R4:W-:Y:S01]  /*25fb0*/  STL.64 [R1+0x13a0], R76 ;  /* 0x0013a04c01007387 */ /* 0x0009e20000100a00 */
[----:B------:R-:W-:-:S03]  /*25fc0*/  IMAD.WIDE R72, R251, 0x4, R106 ;  /* 0x00000004fb487825 */ /* 0x000fc600078e026a */
[----:B------:R-:W3:Y:S01]  /*25fd0*/  LDL.LU.64 R106, [R1+0x1d0] ;  /* 0x0001d000016a7983 */ /* 0x000ee20000300a00 */
[----:B--2---:R-:W-:-:S03]  /*25fe0*/  IMAD.WIDE R96, R251, 0x4, R242 ;  /* 0x00000004fb607825 */ /* 0x004fc600078e02f2 */
[----:B------:R-:W2:Y:S01]  /*25ff0*/  LDL.LU.64 R242, [R1+0x1c8] ;  /* 0x0001c80001f27983 */ /* 0x000ea20000300a00 */
[----:B----4-:R-:W-:-:S03]  /*26000*/  IMAD.WIDE R76, R251, 0x4, R240 ;  /* 0x00000004fb4c7825 */ /* 0x010fc600078e02f0 */
[----:B------:R-:W4:Y:S04]  /*26010*/  LDL.LU.64 R240, [R1+0x1c0] ;  /* 0x0001c00001f07983 */ /* 0x000f280000300a00 */
[----:B------:R-:W-:Y:S04]  /*26020*/  STL.64 [R1+0x218], R72 ;  /* 0x0002184801007387 */ /* 0x000fe80000100a00 */
[----:B------:R-:W-:Y:S01]  /*26030*/  STL.64 [R1+0x12f0], R72 ;  /* 0x0012f04801007387 */ /* 0x000fe20000100a00 */
[----:B------:R-:W-:-:S03]  /*26040*/  IMAD.WIDE R74, R251, 0x4, R110 ;  /* 0x00000004fb4a7825 */ /* 0x000fc600078e026e */
[----:B------:R-:W4:Y:S04]  /*26050*/  LDL.LU.64 R110, [R1+0x1b8] ;  /* 0x0001b800016e7983 */ /* 0x000f280000300a00 */
[----:B------:R-:W-:Y:S04]  /*26060*/  STL.64 [R1+0xc0], R76 ;  /* 0x0000c04c01007387 */ /* 0x000fe80000100a00 */
[----:B------:R-:W-:Y:S04]  /*26070*/  STL.64 [R1+0x210], R96 ;  /* 0x0002106001007387 */ /* 0x000fe80000100a00 */
[----:B------:R-:W-:Y:S04]  /*26080*/  STL.64 [R1+0x12f8], R96 ;  /* 0x0012f86001007387 */ /* 0x000fe80000100a00 */
[----:B------:R-:W-:Y:S04]  /*26090*/  STL.64 [R1+0x180], R74 ;  /* 0x0001804a01007387 */ /* 0x000fe80000100a00 */
[----:B------:R1:W-:Y:S01]  /*260a0*/  STL.64 [R1+0x13a8], R74 ;  /* 0x0013a84a01007387 */ /* 0x0003e20000100a00 */
[----:B------:R-:W-:-:S03]  /*260b0*/  IMAD.WIDE R98, R251, 0x4, R102 ;  /* 0x00000004fb627825 */ /* 0x000fc600078e0266 */
[----:B------:R-:W4:Y:S04]  /*260c0*/  LDL.LU.64 R102, [R1+0x1b0] ;  /* 0x0001b00001667983 */ /* 0x000f280000300a00 */
[----:B------:R-:W4:Y:S01]  /*260d0*/  LDL.LU.64 R54, [R1+0x1a8] ;  /* 0x0001a80001367983 */ /* 0x000f220000300a00 */
[----:B-1----:R-:W-:-:S03]  /*260e0*/  IMAD.WIDE R74, R251, 0x4, R112 ;  /* 0x00000004fb4a7825 */ /* 0x002fc600078e0270 */
[----:B------:R-:W4:Y:S01]  /*260f0*/  LDL.LU.64 R112, [R1+0x1a0] ;  /* 0x0001a00001707983 */ /* 0x000f220000300a00 */
[----:B------:R-:W-:-:S05]  /*26100*/  IMAD.WIDE R70, R251, 0x4, R100 ;  /* 0x00000004fb467825 */ /* 0x000fca00078e0264 */
[----:B------:R-:W-:Y:S04]  /*26110*/  STL.64 [R1+0x1f8], R70 ;  /* 0x0001f84601007387 */ /* 0x000fe80000100a00 */
[----:B------:R-:W-:Y:S04]  /*26120*/  STL.64 [R1+0x1300], R70 ;  /* 0x0013004601007387 */ /* 0x000fe80000100a00 */
[----:B------:R-:W4:Y:S04]  /*26130*/  LDL.LU.64 R56, [R1+0x198] ;  /* 0x0001980001387983 */ /* 0x000f280000300a00 */
[----:B------:R-:W-:Y:S01]  /*26140*/  STL.64 [R1+0xb0], R74 ;  /* 0x0000b04a01007387 */ /* 0x000fe20000100a00 */
[----:B------:R-:W-:-:S03]  /*26150*/  IMAD.WIDE R72, R251, 0x4, R104 ;  /* 0x00000004fb487825 */ /* 0x000fc600078e0268 */
[----:B------:R-:W4:Y:S01]  /*26160*/  LDL.LU.64 R104, [R1+0x188] ;  /* 0x0001880001687983 */ /* 0x000f220000300a00 */
[----:B---3--:R-:W-:-:S03]  /*26170*/  IMAD.WIDE R68, R251, 0x4, R108 ;  /* 0x00000004fb447825 */ /* 0x008fc600078e026c */
[----:B------:R-:W3:Y:S04]  /*26180*/  LDL.LU.64 R108, [R1+0x178] ;  /* 0x00017800016c7983 */ /* 0x000ee80000300a00 */
[----:B------:R-:W-:Y:S04]  /*26190*/  STL.64 [R1+0x1f0], R98 ;  /* 0x0001f06201007387 */ /* 0x000fe80000100a00 */
[----:B------:R-:W-:Y:S04]  /*261a0*/  STL.64 [R1+0x1308], R98 ;  /* 0x0013086201007387 */ /* 0x000fe80000100a00 */
[----:B------:R-:W-:Y:S04]  /*261b0*/  STL.64 [R1+0x170], R72 ;  /* 0x0001704801007387 */ /* 0x000fe80000100a00 */
[----:B------:R2:W-:Y:S01]  /*261c0*/  STL.64 [R1+0x13b0], R72 ;  /* 0x0013b04801007387 */ /* 0x0005e20000100a00 */
[----:B------:R-:W-:-:S04]  /*261d0*/  IMAD.WIDE R100, R251, 0x4, R106 ;  /* 0x00000004fb647825 */ /* 0x000fc800078e026a */
[C---:B--2---:R-:W-:Y:S02]  /*261e0*/  IMAD.WIDE R72, R251.reuse, 0x4, R242 ;  /* 0x00000004fb487825 */ /* 0x044fe400078e02f2 */
[----:B------:R-:W2:Y:S04]  /*261f0*/  LDL.LU.64 R242, [R1+0x168] ;  /* 0x0001680001f27983 */ /* 0x000ea80000300a00 */
[----:B------:R-:W-:Y:S04]  /*26200*/  STL.64 [R1+0x1d8], R68 ;  /* 0x0001d84401007387 */ /* 0x000fe80000100a00 */
[----:B------:R-:W-:Y:S01]  /*26210*/  STL.64 [R1+0x1310], R68 ;  /* 0x0013104401007387 */ /* 0x000fe20000100a00 */
[----:B----4-:R-:W-:-:S03]  /*26220*/  IMAD.WIDE R70, R251, 0x4, R240 ;  /* 0x00000004fb467825 */ /* 0x010fc600078e02f0 */
[----:B------:R-:W4:Y:S04]  /*26230*/  LDL.LU.64 R240, [R1+0x158] ;  /* 0x0001580001f07983 */ /* 0x000f280000300a00 */
[----:B------:R-:W-:Y:S04]  /*26240*/  STL.64 [R1+0xa0], R72 ;  /* 0x0000a04801007387 */ /* 0x000fe80000100a00 */
[----:B------:R-:W4:Y:S01]  /*26250*/  LDL.LU.64 R106, [R1+0x148] ;  /* 0x00014800016a7983 */ /* 0x000f220000300a00 */
[----:B------:R-:W-:-:S03]  /*26260*/  IMAD.WIDE R66, R251, 0x4, R110 ;  /* 0x00000004fb427825 */ /* 0x000fc600078e026e */
[----:B------:R-:W4:Y:S04]  /*26270*/  LDL.LU.64 R110, [R1+0x128] ;  /* 0x00012800016e7983 */ /* 0x000f280000300a00 */
[----:B------:R-:W-:Y:S04]  /*26280*/  STL.64 [R1+0x1d0], R100 ;  /* 0x0001d06401007387 */ /* 0x000fe80000100a00 */
[----:B------:R-:W-:Y:S04]  /*26290*/  STL.64 [R1+0x1318], R100 ;  /* 0x0013186401007387 */ /* 0x000fe80000100a00 */
[----:B------:R-:W-:Y:S04]  /*262a0*/  STL.64 [R1+0x160], R70 ;  /* 0x0001604601007387 */ /* 0x000fe80000100a00 */
[----:B------:R1:W-:Y:S02]  /*262b0*/  STL.64 [R1+0x13b8], R70 ;  /* 0x0013b84601007387 */ /* 0x0003e40000100a00 */
[----:B-1----:R-:W-:-:S02]  /*262c0*/  IMAD.WIDE R70, R251, 0x4, R54 ;  /* 0x00000004fb467825 */ /* 0x002fc400078e0236 */
[----:B------:R-:W4:Y:S04]  /*262d0*/  LDL.LU.64 R54, [R1+0x108] ;  /* 0x0001080001367983 */ /* 0x000f280000300a00 */
[----:B------:R-:W-:Y:S04]  /*262e0*/  STL.64 [R1+0x1b8], R66 ;  /* 0x0001b84201007387 */ /* 0x000fe80000100a00 */
[----:B------:R-:W-:Y:S01]  /*262f0*/  STL.64 [R1+0x1320], R66 ;  /* 0x0013204201007387 */ /* 0x000fe20000100a00 */
[----:B------:R-:W-:-:S03]  /*26300*/  IMAD.WIDE R68, R251, 0x4, R112 ;  /* 0x00000004fb447825 */ /* 0x000fc600078e0270 */
[----:B------:R-:W4:Y:S01]  /*26310*/  LDL.LU.64 R112, [R1+0xf8] ;  /* 0x0000f80001707983 */ /* 0x000f220000300a00 */
[----:B------:R-:W-:-:S03]  /*26320*/  IMAD.WIDE R102, R251, 0x4, R102 ;  /* 0x00000004fb667825 */ /* 0x000fc600078e0266 */
[----:B------:R-:W-:Y:S04]  /*26330*/  STL.64 [R1+0x90], R70 ;  /* 0x0000904601007387 */ /* 0x000fe80000100a00 */
[----:B------:R-:W-:Y:S04]  /*26340*/  STL.64 [R1+0x1b0], R102 ;  /* 0x0001b06601007387 */ /* 0x000fe80000100a00 */
[----:B------:R-:W-:Y:S01]  /*26350*/  STL.64 [R1+0x1328], R102 ;  /* 0x0013286601007387 */ /* 0x000fe20000100a00 */
[----:B------:R-:W-:-:S03]  /*26360*/  IMAD.WIDE R64, R251, 0x4, R56 ;  /* 0x00000004fb407825 */ /* 0x000fc600078e0238 */
[----:B------:R-:W-:Y:S04]  /*26370*/  STL.64 [R1+0x150], R68 ;  /* 0x0001504401007387 */ /* 0x000fe80000100a00 */
[----:B------:R3:W-:Y:S01]  /*26380*/  STL.64 [R1+0x13c0], R68 ;  /* 0x0013c04401007387 */ /* 0x0007e20000100a00 */
[----:B------:R-:W-:-:S04]  /*26390*/  IMAD.WIDE R104, R251, 0x4, R104 ;  /* 0x00000004fb687825 */ /* 0x000fc800078e0268 */
[C---:B---3--:R-:W-:Y:S02]  /*263a0*/  IMAD.WIDE R68, R251.reuse, 0x4, R108 ;  /* 0x00000004fb447825 */ /* 0x048fe400078e026c */
[----:B------:R-:W3:Y:S04]  /*263b0*/  LDL.LU.64 R108, [R1+0xe8] ;  /* 0x0000e800016c7983 */ /* 0x000ee80000300a00 */
[----:B------:R-:W3:Y:S04]  /*263c0*/  LDL.LU.64 R58, [R1+0xd8] ;  /* 0x0000d800013a7983 */ /* 0x000ee80000300a00 */
[----:B------:R-:W-:Y:S04]  /*263d0*/  STL.64 [R1+0x198], R64 ;  /* 0x0001984001007387 */ /* 0x000fe80000100a00 */
[----:B------:R-:W-:Y:S01]  /*263e0*/  STL.64 [R1+0x1330], R64 ;  /* 0x0013304001007387 */ /* 0x000fe20000100a00 */
[----:B--2---:R-:W-:-:S03]  /*263f0*/  IMAD.WIDE R66, R251, 0x4, R242 ;  /* 0x00000004fb427825 */ /* 0x004fc600078e02f2 */
[----:B------:R-:W2:Y:S04]  /*26400*/  LDL.LU.64 R242, [R1+0xc8] ;  /* 0x0000c80001f27983 */ /* 0x000ea80000300a00 */
[----:B------:R-:W-:Y:S01]  /*26410*/  STL.64 [R1+0x80], R68 ;  /* 0x0000804401007387 */ /* 0x000fe20000100a00 */
[----:B----4-:R-:W-:-:S03]  /*26420*/  IMAD.WIDE R62, R251, 0x4, R240 ;  /* 0x00000004fb3e7825 */ /* 0x010fc600078e02f0 */
[----:B------:R-:W4:Y:S04]  /*26430*/  LDL.LU.64 R240, [R1+0xb8] ;  /* 0x0000b80001f07983 */ /* 0x000f280000300a00 */
[----:B------:R-:W-:Y:S04]  /*26440*/  STL.64 [R1+0x188], R104 ;  /* 0x0001886801007387 */ /* 0x000fe80000100a00 */
[----:B------:R-:W-:Y:S04]  /*26450*/  STL.64 [R1+0x1338], R104 ;  /* 0x0013386801007387 */ /* 0x000fe80000100a00 */
[----:B------:R-:W-:Y:S04]  /*26460*/  STL.64 [R1+0x140], R66 ;  /* 0x0001404201007387 */ /* 0x000fe80000100a00 */
[----:B------:R1:W-:Y:S01]  /*26470*/  STL.64 [R1+0x13c8], R66 ;  /* 0x0013c84201007387 */ /* 0x0003e20000100a00 */
[----:B------:R-:W-:-:S04]  /*26480*/  IMAD.WIDE R106, R251, 0x4, R106 ;  /* 0x00000004fb6a7825 */ /* 0x000fc800078e026a */
[C---:B-1----:R-:W-:Y:S02]  /*26490*/  IMAD.WIDE R66, R251.reuse, 0x4, R110 ;  /* 0x00000004fb427825 */ /* 0x042fe400078e026e */
[----:B------:R-:W4:Y:S04]  /*264a0*/  LDL.LU.64 R110, [R1+0xa8] ;  /* 0x0000a800016e7983 */ /* 0x000f280000300a00 */
[----:B------:R-:W4:Y:S04]  /*264b0*/  LDL.LU.64 R94, [R1+0x98] ;  /* 0x00009800015e7983 */ /* 0x000f280000300a00 */
[----:B------:R-:W4:Y:S04]  /*264c0*/  LDL.LU.64 R92, [R1+0x88] ;  /* 0x00008800015c7983 */ /* 0x000f280000300a00 */
[----:B------:R-:W-:Y:S04]  /*264d0*/  STL.64 [R1+0x158], R62 ;  /* 0x0001583e01007387 */ /* 0x000fe80000100a00 */
[----:B------:R-:W-:Y:S04]  /*264e0*/  STL.64 [R1+0x1340], R62 ;  /* 0x0013403e01007387 */ /* 0x000fe80000100a00 */
[----:B------:R-:W4:Y:S01]  /*264f0*/  LDL.LU.64 R56, [R1+0x78] ;  /* 0x0000780001387983 */ /* 0x000f220000300a00 */
[----:B------:R-:W-:-:S03]  /*26500*/  IMAD.WIDE R64, R251, 0x4, R54 ;  /* 0x00000004fb407825 */ /* 0x000fc600078e0236 */
[----:B------:R-:W-:Y:S01]  /*26510*/  STL.64 [R1+0x70], R66 ;  /* 0x0000704201007387 */ /* 0x000fe20000100a00 */
[----:B------:R-:W-:-:S03]  /*26520*/  IMAD.WIDE R60, R251, 0x4, R112 ;  /* 0x00000004fb3c7825 */ /* 0x000fc600078e0270 */
[----:B------:R-:W4:Y:S04]  /*26530*/  LDL.LU.64 R112, [R1+0x68] ;  /* 0x0000680001707983 */ /* 0x000f280000300a00 */
[----:B------:R-:W4:Y:S04]  /*26540*/  LDL.LU.64 R90, [R1+0x58] ;  /* 0x00005800015a7983 */ /* 0x000f280000300a00 */
[----:B------:R-:W4:Y:S04]  /*26550*/  LDL.LU.64 R84, [R1+0x48] ;  /* 0x0000480001547983 */ /* 0x000f280000300a00 */
[----:B------:R-:W-:Y:S04]  /*26560*/  STL.64 [R1+0x148], R106 ;  /* 0x0001486a01007387 */ /* 0x000fe80000100a00 */
[----:B------:R-:W-:Y:S04]  /*26570*/  STL.64 [R1+0x1348], R106 ;  /* 0x0013486a01007387 */ /* 0x000fe80000100a00 */
[----:B------:R-:W-:Y:S04]  /*26580*/  STL.64 [R1+0x108], R64 ;  /* 0x0001084001007387 */ /* 0x000fe80000100a00 */
[----:B------:R1:W-:Y:S04]  /*26590*/  STL.64 [R1+0x13d0], R64 ;  /* 0x0013d04001007387 */ /* 0x0003e80000100a00 */
[----:B------:R-:W4:Y:S04]  /*265a0*/  LDL.LU.64 R54, [R1+0x38] ;  /* 0x0000380001367983 */ /* 0x000f280000300a00 */
[----:B------:R-:W-:Y:S04]  /*265b0*/  STL.64 [R1+0xf8], R60 ;  /* 0x0000f83c01007387 */ /* 0x000fe80000100a00 */
[----:B------:R-:W-:Y:S01]  /*265c0*/  STL.64 [R1+0x1350], R60 ;  /* 0x0013503c01007387 */ /* 0x000fe20000100a00 */
[----:B---3--:R-:W-:-:S04]  /*265d0*/  IMAD.WIDE R108, R251, 0x4, R108 ;  /* 0x00000004fb6c7825 */ /* 0x008fc800078e026c */
[----:B-1----:R-:W-:-:S04]  /*265e0*/  IMAD.WIDE R64, R251, 0x4, R58 ;  /* 0x00000004fb407825 */ /* 0x002fc800078e023a */
[C---:B--2---:R-:W-:Y:S02]  /*265f0*/  IMAD.WIDE R62, R251.reuse, 0x4, R242 ;  /* 0x00000004fb3e7825 */ /* 0x044fe400078e02f2 */
[----:B------:R-:W2:Y:S04]  /*26600*/  LDL.LU.64 R242, [R1+0x28] ;  /* 0x0000280001f27983 */ /* 0x000ea80000300a00 */
[----:B------:R-:W3:Y:S04]  /*26610*/  LDL.LU.64 R88, [R1+0x18] ;  /* 0x0000180001587983 */ /* 0x000ee80000300a00 */
[----:B------:R-:W-:Y:S01]  /*26620*/  STL.64 [R1+0x60], R64 ;  /* 0x0000604001007387 */ /* 0x000fe20000100a00 */
[----:B----4-:R-:W-:-:S03]  /*26630*/  IMAD.WIDE R58, R251, 0x4, R240 ;  /* 0x00000004fb3a7825 */ /* 0x010fc600078e02f0 */
[----:B------:R-:W2:Y:S04]  /*26640*/  LDL.LU.64 R240, [R1+0x8] ;  /* 0x0000080001f07983 */ /* 0x000ea80000300a00 */
[----:B------:R-:W-:Y:S04]  /*26650*/  STL.64 [R1+0xe8], R108 ;  /* 0x0000e86c01007387 */ /* 0x000fe80000100a00 */
[----:B------:R-:W-:Y:S04]  /*26660*/  STL.64 [R1+0x1358], R108 ;  /* 0x0013586c01007387 */ /* 0x000fe80000100a00 */
[----:B------:R-:W-:Y:S04]  /*26670*/  STL.64 [R1+0xc8], R62 ;  /* 0x0000c83e01007387 */ /* 0x000fe80000100a00 */
[----:B------:R1:W-:Y:S04]  /*26680*/  STL.64 [R1+0x13d8], R62 ;  /* 0x0013d83e01007387 */ /* 0x0003e80000100a00 */
[----:B------:R-:W-:Y:S04]  /*26690*/  STL.64 [R1+0xb8], R58 ;  /* 0x0000b83a01007387 */ /* 0x000fe80000100a00 */
[----:B------:R-:W-:Y:S01]  /*266a0*/  STL.64 [R1+0x1360], R58 ;  /* 0x0013603a01007387 */ /* 0x000fe20000100a00 */
[----:B------:R-:W-:-:S04]  /*266b0*/  IMAD.WIDE R110, R251, 0x4, R110 ;  /* 0x00000004fb6e7825 */ /* 0x000fc800078e026e */
[----:B-1----:R-:W-:-:S04]  /*266c0*/  IMAD.WIDE R62, R251, 0x4, R94 ;  /* 0x00000004fb3e7825 */ /* 0x002fc800078e025e */
[C---:B------:R-:W-:Y:S01]  /*266d0*/  IMAD.WIDE R60, R251.reuse, 0x4, R92 ;  /* 0x00000004fb3c7825 */ /* 0x040fe200078e025c */
[----:B------:R-:W-:Y:S04]  /*266e0*/  STL.64 [R1+0x50], R62 ;  /* 0x0000503e01007387 */ /* 0x000fe80000100a00 */
[----:B------:R-:W-:Y:S04]  /*266f0*/  STL.64 [R1+0xa8], R110 ;  /* 0x0000a86e01007387 */ /* 0x000fe80000100a00 */
[----:B------:R-:W-:Y:S01]  /*26700*/  STL.64 [R1+0x1368], R110 ;  /* 0x0013686e01007387 */ /* 0x000fe20000100a00 */
[----:B------:R-:W-:-:S03]  /*26710*/  IMAD.WIDE R56, R251, 0x4, R56 ;  /* 0x00000004fb387825 */ /* 0x000fc600078e0238 */
        /* <DEDUP_REMOVED lines=9> */
[----:B------:R-:W-:Y:S04]  /*267b0*/  STL.64 [R1+0x1378], R112 ;  /* 0x0013787001007387 */ /* 0x000fe80000100a00 */
[----:B------:R-:W-:Y:S01]  /*267c0*/  STL.64 [R1+0x48], R58 ;  /* 0x0000483a01007387 */ /* 0x000fe20000100a00 */
[----:B------:R-:W-:-:S03]  /*267d0*/  IMAD.WIDE R54, R251, 0x4, R54 ;  /* 0x00000004fb367825 */ /* 0x000fc600078e0236 */
[----:B------:R3:W-:Y:S04]  /*267e0*/  STL.64 [R1+0x13e8], R58 ;  /* 0x0013e83a01007387 */ /* 0x0007e80000100a00 */
[----:B------:R-:W-:Y:S04]  /*267f0*/  STL.64 [R1+0x38], R54 ;  /* 0x0000383601007387 */ /* 0x000fe80000100a00 */
[----:B------:R-:W-:Y:S04]  /*26800*/  STL.64 [R1+0x1380], R54 ;  /* 0x0013803601007387 */ /* 0x000fe80000100a00 */
[----:B------:R-:W4:Y:S04]  /*26810*/  LDL.64 R102, [R1] ;  /* 0x0000000001667983 */ /* 0x000f280000100a00 */
[----:B------:R-:W4:Y:S04]  /*26820*/  LDL.64 R100, [R1+0x10] ;  /* 0x0000100001647983 */ /* 0x000f280000100a00 */
[----:B------:R-:W4:Y:S04]  /*26830*/  LDL.64 R98, [R1+0x20] ;  /* 0x0000200001627983 */ /* 0x000f280000100a00 */
[----:B------:R-:W4:Y:S04]  /*26840*/  LDL.64 R96, [R1+0x30] ;  /* 0x0000300001607983 */ /* 0x000f280000100a00 */
[----:B------:R-:W4:Y:S04]  /*26850*/  LDL.64 R94, [R1+0x138] ;  /* 0x00013800015e7983 */ /* 0x000f280000100a00 */
[----:B------:R-:W4:Y:S04]  /*26860*/  LDL.64 R92, [R1+0x130] ;  /* 0x00013000015c7983 */ /* 0x000f280000100a00 */
[----:B------:R-:W4:Y:S04]  /*26870*/  LDL.64 R90, [R1+0x120] ;  /* 0x00012000015a7983 */ /* 0x000f280000100a00 */
[----:B------:R-:W4:Y:S01]  /*26880*/  LDL.64 R84, [R1+0x118] ;  /* 0x0001180001547983 */ /* 0x000f220000100a00 */
[----:B---3--:R-:W-:-:S03]  /*26890*/  IMAD.WIDE R58, R251, 0x4, R88 ;  /* 0x00000004fb3a7825 */ /* 0x008fc600078e0258 */
[----:B------:R-:W3:Y:S01]  /*268a0*/  LDL.64 R88, [R1+0x110] ;  /* 0x0001100001587983 */ /* 0x000ee20000100a00 */
[----:B--2---:R-:W-:-:S03]  /*268b0*/  IMAD.WIDE R242, R251, 0x4, R242 ;  /* 0x00000004fbf27825 */ /* 0x004fc600078e02f2 */
[----:B------:R-:W-:Y:S04]  /*268c0*/  STL.64 [R1+0x18], R58 ;  /* 0x0000183a01007387 */ /* 0x000fe80000100a00 */
[----:B------:R-:W-:Y:S04]  /*268d0*/  STL.64 [R1+0x13f0], R248 ;  /* 0x0013f0f801007387 */ /* 0x000fe80000100a00 */
[----:B------:R-:W-:Y:S01]  /*268e0*/  STL.64 [R1+0x68], R242 ;  /* 0x000068f201007387 */ /* 0x000fe20000100a00 */
[----:B------:R-:W-:-:S04]  /*268f0*/  IMAD.WIDE R56, R251, 0x4, R240 ;  /* 0x00000004fb387825 */ /* 0x000fc800078e02f0 */
[C---:B------:R-:W-:Y:S01]  /*26900*/  IMAD.WIDE R240, R251.reuse, 0x4, R246 ;  /* 0x00000004fbf07825 */ /* 0x040fe200078e02f6 */
[----:B------:R1:W-:Y:S03]  /*26910*/  STL.64 [R1+0x13f8], R242 ;  /* 0x0013f8f201007387 */ /* 0x0003e60000100a00 */
[C---:B------:R-:W-:Y:S01]  /*26920*/  IMAD.WIDE R246, R251.reuse, 0x4, R116 ;  /* 0x00000004fbf67825 */ /* 0x040fe200078e0274 */
[----:B------:R2:W-:Y:S03]  /*26930*/  STL.64 [R1+0x8], R56 ;  /* 0x0000083801007387 */ /* 0x0005e60000100a00 */
[C---:B------:R-:W-:Y:S01]  /*26940*/  IMAD.WIDE R116, R251.reuse, 0x4, R118 ;  /* 0x00000004fb747825 */ /* 0x040fe200078e0276 */
[----:B------:R2:W-:Y:S04]  /*26950*/  STL.64 [R1+0x58], R240 ;  /* 0x000058f001007387 */ /* 0x0005e80000100a00 */
[----:B------:R2:W-:Y:S01]  /*26960*/  STL.64 [R1+0x28], R116 ;  /* 0x0000287401007387 */ /* 0x0005e20000100a00 */
[----:B------:R-:W-:-:S03]  /*26970*/  IMAD.WIDE R244, R251, 0x4, R244 ;  /* 0x00000004fbf47825 */ /* 0x000fc600078e02f4 */
[----:B-1----:R-:W2:Y:S01]  /*26980*/  LDL.64 R242, [R1+0x6b0] ;  /* 0x0006b00001f27983 */ /* 0x002ea20000100a00 */
[----:B------:R-:W-:-:S03]  /*26990*/  IMAD.WIDE R120, R251, 0x4, R120 ;  /* 0x00000004fb787825 */ /* 0x000fc600078e0278 */
[----:B------:R-:W2:Y:S01]  /*269a0*/  LDL.64 R248, [R1+0x478] ;  /* 0x0004780001f87983 */ /* 0x000ea20000100a00 */
        /* <DEDUP_REMOVED lines=21> */
[----:B------:R4:W-:Y:S01]  /*26b00*/  LDGSTS.E [R3+0x70000], [R84.64], P2 ;  /* 0x7000000054037fae */ /* 0x0009e20009121848 */
[----:B------:R-:W-:-:S03]  /*26b10*/  IMAD.WIDE R184, R251, 0x4, R184 ;  /* 0x00000004fbb87825 */ /* 0x000fc600078e02b8 */
[----:B-1----:R-:W2:Y:S01]  /*26b20*/  LDL.64 R102, [R1+0x3c0] ;  /* 0x0003c00001667983 */ /* 0x002ea20000100a00 */
[----:B------:R-:W-:-:S03]  /*26b30*/  IMAD.WIDE R192, R251, 0x4, R192 ;  /* 0x00000004fbc07825 */ /* 0x000fc600078e02c0 */
[----:B----4-:R-:W4:Y:S04]  /*26b40*/  LDL.64 R100, [R1+0x390] ;  /* 0x0003900001647983 */ /* 0x010f280000100a00 */
[----:B------:R-:W2:Y:S01]  /*26b50*/  LDL.64 R84, [R1+0x708] ;  /* 0x0007080001547983 */ /* 0x000ea20000100a00 */
[----:B------:R-:W-:-:S03]  /*26b60*/  IMAD.WIDE R200, R251, 0x4, R200 ;  /* 0x00000004fbc87825 */ /* 0x000fc600078e02c8 */
[----:B------:R-:W2:Y:S01]  /*26b70*/  LDL.64 R98, [R1+0x370] ;  /* 0x0003700001627983 */ /* 0x000ea20000100a00 */
[----:B------:R-:W-:-:S03]  /*26b80*/  IMAD.WIDE R208, R251, 0x4, R208 ;  /* 0x00000004fbd07825 */ /* 0x000fc600078e02d0 */
[----:B------:R-:W2:Y:S01]  /*26b90*/  LDL.64 R96, [R1+0x340] ;  /* 0x0003400001607983 */ /* 0x000ea20000100a00 */
[----:B------:R-:W-:-:S03]  /*26ba0*/  IMAD.WIDE R216, R251, 0x4, R216 ;  /* 0x00000004fbd87825 */ /* 0x000fc600078e02d8 */
[----:B------:R-:W4:Y:S01]  /*26bb0*/  LDL.64 R94, [R1+0x320] ;  /* 0x00032000015e7983 */ /* 0x000f220000100a00 */
[----:B------:R-:W-:-:S03]  /*26bc0*/  IMAD.WIDE R224, R251, 0x4, R224 ;  /* 0x00000004fbe07825 */ /* 0x000fc600078e02e0 */
[----:B------:R-:W4:Y:S01]  /*26bd0*/  LDL.64 R92, [R1+0x300] ;  /* 0x00030000015c7983 */ /* 0x000f220000100a00 */
[----:B------:R-:W-:-:S03]  /*26be0*/  IMAD.WIDE R232, R251, 0x4, R232 ;  /* 0x00000004fbe87825 */ /* 0x000fc600078e02e8 */
[----:B------:R-:W4:Y:S04]  /*26bf0*/  LDL.64 R90, [R1+0x2e0] ;  /* 0x0002e000015a7983 */ /* 0x000f280000100a00 */
        /* <DEDUP_REMOVED lines=18> */
[----:B---3--:R-:W3:Y:S04]  /*26d20*/  LDL.64 R86, [R1+0x6c8] ;  /* 0x0006c80001567983 */ /* 0x008ee80000100a00 */
[----:B------:R1:W-:Y:S04]  /*26d30*/  LDGSTS.E [R3+0x79000], [R128.64], P2 ;  /* 0x7900000080037fae */ /* 0x0003e80009121848 */
[----:B------:R1:W-:Y:S04]  /*26d40*/  LDGSTS.E [R3+0x79800], [R136.64], P2 ;  /* 0x7980000088037fae */ /* 0x0003e80009121848 */
[----:B------:R1:W-:Y:S04]  /*26d50*/  LDGSTS.E [R3+0x7a000], [R144.64], P2 ;  /* 0x7a00000090037fae */ /* 0x0003e80009121848 */
[----:B------:R1:W-:Y:S04]  /*26d60*/  LDGSTS.E [R3+0x7a800], [R152.64], P2 ;  /* 0x7a80000098037fae */ /* 0x0003e80009121848 */
[----:B------:R-:W3:Y:S04]  /*26d70*/  LDL.64 R58, [R1+0x460] ;  /* 0x00046000013a7983 */ /* 0x000ee80000100a00 */
[----:B------:R1:W-:Y:S04]  /*26d80*/  LDGSTS.E [R3+0x7b000], [R160.64], P2 ;  /* 0x7b000000a0037fae */ /* 0x0003e80009121848 */
[----:B------:R-:W3:Y:S04]  /*26d90*/  LDL.64 R60, [R1+0x448] ;  /* 0x00044800013c7983 */ /* 0x000ee80000100a00 */
[----:B------:R1:W-:Y:S04]  /*26da0*/  LDGSTS.E [R3+0x7b800], [R168.64], P2 ;  /* 0x7b800000a8037fae */ /* 0x0003e80009121848 */
[----:B------:R-:W3:Y:S01]  /*26db0*/  LDL.64 R62, [R1+0x440] ;  /* 0x00044000013e7983 */ /* 0x000ee20000100a00 */
[----:B------:R-:W-:-:S03]  /*26dc0*/  LOP3.LUT R83, R3, 0x20, RZ, 0x3c, !PT ;  /* 0x0000002003537812 */ /* 0x000fc600078e3cff */
[----:B------:R1:W-:Y:S04]  /*26dd0*/  LDGSTS.E [R3+0x7c000], [R176.64], P2 ;  /* 0x7c000000b0037fae */ /* 0x0003e80009121848 */
[----:B------:R-:W3:Y:S04]  /*26de0*/  LDL.64 R64, [R1+0x458] ;  /* 0x0004580001407983 */ /* 0x000ee80000100a00 */
        /* <DEDUP_REMOVED lines=14> */
[----:B--2---:R2:W-:Y:S04]  /*26ed0*/  LDGSTS.E [R83+0x60200], [R84.64], P2 ;  /* 0x6020000054537fae */ /* 0x0045e80009121848 */
[----:B------:R-:W3:Y:S04]  /*26ee0*/  LDL.64 R80, [R1+0x528] ;  /* 0x0005280001507983 */ /* 0x000ee80000100a00 */
[----:B--2---:R-:W2:Y:S04]  /*26ef0*/  LDL.64 R84, [R1+0x510] ;  /* 0x0005100001547983 */ /* 0x004ea80000100a00 */
[----:B----4-:R4:W-:Y:S04]  /*26f00*/  LDGSTS.E [R83+0x60a00], [R88.64], P2 ;  /* 0x60a0000058537fae */ /* 0x0109e80009121848 */
[----:B---3--:R3:W-:Y:S04]  /*26f10*/  LDGSTS.E [R83+0x61200], [R86.64], P2 ;  /* 0x6120000056537fae */ /* 0x0087e80009121848 */
[----:B----4-:R-:W4:Y:S04]  /*26f20*/  LDL.64 R88, [R1+0x2c0] ;  /* 0x0002c00001587983 */ /* 0x010f280000100a00 */
[----:B------:R1:W-:Y:S04]  /*26f30*/  LDGSTS.E [R83+0x61a00], [R242.64], P2 ;  /* 0x61a00000f2537fae */ /* 0x0003e80009121848 */
[----:B---3--:R-:W3:Y:S04]  /*26f40*/  LDL.64 R86, [R1+0x2a0] ;  /* 0x0002a00001567983 */ /* 0x008ee80000100a00 */
[----:B------:R1:W-:Y:S04]  /*26f50*/  LDGSTS.E [R83+0x62200], [R248.64], P2 ;  /* 0x62200000f8537fae */ /* 0x0003e80009121848 */
[----:B-1----:R-:W3:Y:S04]  /*26f60*/  LDL.LU.64 R242, [R1+0x13f8] ;  /* 0x0013f80001f27983 */ /* 0x002ee80000300a00 */
[----:B------:R1:W-:Y:S04]  /*26f70*/  LDGSTS.E [R83+0x62a00], [R58.64], P2 ;  /* 0x62a000003a537fae */ /* 0x0003e80009121848 */
[----:B------:R-:W3:Y:S04]  /*26f80*/  LDL.LU.64 R248, [R1+0x13f0] ;  /* 0x0013f00001f87983 */ /* 0x000ee80000300a00 */
        /* <DEDUP_REMOVED lines=22> */
[----:B--2---:R1:W-:Y:S04]  /*270f0*/  LDGSTS.E [R83+0x68a00], [R84.64], P2 ;  /* 0x68a0000054537fae */ /* 0x0043e80009121848 */
[----:B------:R-:W2:Y:S04]  /*27100*/  LDL.LU.64 R80, [R1+0x1390] ;  /* 0x0013900001507983 */ /* 0x000ea80000300a00 */
        /* <DEDUP_REMOVED lines=15> */
[----:B-1----:R-:W2:Y:S04]  /*27200*/  LDL.64 R54, [R1+0x7f8] ;  /* 0x0007f80001367983 */ /* 0x002ea80000100a00 */
[----:B------:R-:W2:Y:S04]  /*27210*/  LDL.64 R112, [R1+0x7f0] ;  /* 0x0007f00001707983 */ /* 0x000ea80000100a00 */
        /* <DEDUP_REMOVED lines=21> */
[----:B------:R-:W-:-:S04]  /*27370*/  IMAD.WIDE R194, R251, 0x4, R194 ;  /* 0x00000004fbc27825 */ /* 0x000fc800078e02c2 */
[----:B------:R-:W-:-:S04]  /*27380*/  IMAD.WIDE R202, R251, 0x4, R202 ;  /* 0x00000004fbca7825 */ /* 0x000fc800078e02ca */
[----:B------:R-:W-:-:S04]  /*27390*/  IMAD.WIDE R210, R251, 0x4, R210 ;  /* 0x00000004fbd27825 */ /* 0x000fc800078e02d2 */
[----:B------:R-:W-:-:S04]  /*273a0*/  IMAD.WIDE R218, R251, 0x4, R218 ;  /* 0x00000004fbda7825 */ /* 0x000fc800078e02da */
[----:B------:R-:W-:-:S04]  /*273b0*/  IMAD.WIDE R226, R251, 0x4, R226 ;  /* 0x00000004fbe27825 */ /* 0x000fc800078e02e2 */
[----:B------:R-:W-:Y:S01]  /*273c0*/  IMAD.WIDE R234, R251, 0x4, R234 ;  /* 0x00000004fbea7825 */ /* 0x000fe200078e02ea */
[----:B------:R-:W-:Y:S01]  /*273d0*/  SEL R2, R2, RZ, P4 ;  /* 0x000000ff02027207 */ /* 0x000fe20002000000 */
[----:B------:R-:W2:Y:S04]  /*273e0*/  LDL.64 R118, [R1+0x2d8] ;  /* 0x0002d80001767983 */ /* 0x000ea80000100a00 */
[----:B----4-:R1:W-:Y:S04]  /*273f0*/  LDGSTS.E [R83+0x70200], [R88.64], P2 ;  /* 0x7020000058537fae */ /* 0x0103e80009121848 */
[----:B---3--:R3:W-:Y:S04]  /*27400*/  LDGSTS.E [R83+0x70a00], [R86.64], P2 ;  /* 0x70a0000056537fae */ /* 0x0087e80009121848 */
[----:B-1----:R-:W4:Y:S04]  /*27410*/  LDL.64 R88, [R1+0x388] ;  /* 0x0003880001587983 */ /* 0x002f280000100a00 */
[----:B---3--:R-:W3:Y:S04]  /*27420*/  LDL.64 R86, [R1+0x338] ;  /* 0x0003380001567983 */ /* 0x008ee80000100a00 */
        /* <DEDUP_REMOVED lines=20> */
[----:B------:R1:W-:Y:S04]  /*27570*/  LDGSTS.E [R83+0x78200], [R114.64], P2 ;  /* 0x7820000072537fae */ /* 0x0003e80009121848 */
[----:B------:R-:W4:Y:S04]  /*27580*/  LDL.64 R66, [R1+0x690] ;  /* 0x0006900001427983 */ /* 0x000f280000100a00 */
[----:B------:R1:W-:Y:S04]  /*27590*/  LDGSTS.E [R83+0x78a00], [R122.64], P2 ;  /* 0x78a000007a537fae */ /* 0x0003e80009121848 */
        /* <DEDUP_REMOVED lines=19> */
[----:B--2---:R-:W2:Y:S04]  /*276d0*/  LDL.64 R80, [R1+0x368] ;  /* 0x0003680001507983 */ /* 0x004ea80000100a00 */
[----:B------:R1:W-:Y:S04]  /*276e0*/  LDGSTS.E [R83+0x7fa00], [R234.64], P2 ;  /* 0x7fa00000ea537fae */ /* 0x0003e80009121848 */
[----:B-1----:R-:W2:Y:S01]  /*276f0*/  LDL.64 R82, [R1+0x318] ;  /* 0x0003180001527983 */ /* 0x002ea20000100a00 */
[----:B------:R-:W-:-:S02]  /*27700*/  ISETP.NE.U32.AND P0, PT, R2, RZ, PT ;  /* 0x000000ff0200720c */ /* 0x000fc40003f05070 */
[----:B------:R-:W-:-:S05]  /*27710*/  LOP3.LUT R2, R3, 0x40, RZ, 0x3c, !PT ;  /* 0x0000004003027812 */ /* 0x000fca00078e3cff */
[----:B---3--:R1:W-:Y:S04]  /*27720*/  LDGSTS.E [R2+0x60400], [R84.64], P2 ;  /* 0x6040000054027fae */ /* 0x0083e80009121848 */
[----:B------:R3:W-:Y:S04]  /*27730*/  LDGSTS.E [R2+0x60c00], [R54.64], P2 ;  /* 0x60c0000036027fae */ /* 0x0007e80009121848 */
[----:B------:R3:W-:Y:S04]  /*27740*/  LDGSTS.E [R2+0x61400], [R112.64], P2 ;  /* 0x6140000070027fae */ /* 0x0007e80009121848 */
[----:B-1----:R-:W2:Y:S04]  /*27750*/  LDL.64 R84, [R1+0x2f8] ;  /* 0x0002f80001547983 */ /* 0x002ea80000100a00 */
[----:B---3--:R-:W3:Y:S04]  /*27760*/  LDL.LU.64 R54, [R1+0x1380] ;  /* 0x0013800001367983 */ /* 0x008ee80000300a00 */
[----:B------:R-:W3:Y:S04]  /*27770*/  LDL.LU.64 R112, [R1+0x1378] ;  /* 0x0013780001707983 */ /* 0x000ee80000300a00 */
[----:B----4-:R1:W-:Y:S04]  /*27780*/  LDGSTS.E [R2+0x61c00], [R56.64], P2 ;  /* 0x61c0000038027fae */ /* 0x0103e80009121848 */
[----:B------:R4:W-:Y:S04]  /*27790*/  LDGSTS.E [R2+0x62400], [R110.64], P2 ;  /* 0x624000006e027fae */ /* 0x0009e80009121848 */
[----:B------:R4:W-:Y:S04]  /*277a0*/  LDGSTS.E [R2+0x62c00], [R58.64], P2 ;  /* 0x62c000003a027fae */ /* 0x0009e80009121848 */
[----:B-1----:R-:W3:Y:S04]  /*277b0*/  LDL.LU.64 R56, [R1+0x1370] ;  /* 0x0013700001387983 */ /* 0x002ee80000300a00 */
[----:B----4-:R-:W4:Y:S04]  /*277c0*/  LDL.LU.64 R110, [R1+0x1368] ;  /* 0x00136800016e7983 */ /* 0x010f280000300a00 */
[----:B------:R-:W3:Y:S04]  /*277d0*/  LDL.LU.64 R58, [R1+0x1360] ;  /* 0x00136000013a7983 */ /* 0x000ee80000300a00 */
[----:B------:R1:W-:Y:S04]  /*277e0*/  LDGSTS.E [R2+0x63400], [R108.64], P2 ;  /* 0x634000006c027fae */ /* 0x0003e80009121848 */
[----:B------:R1:W-:Y:S04]  /*277f0*/  LDGSTS.E [R2+0x63c00], [R60.64], P2 ;  /* 0x63c000003c027fae */ /* 0x0003e80009121848 */
[----:B------:R1:W-:Y:S04]  /*27800*/  LDGSTS.E [R2+0x64400], [R106.64], P2 ;  /* 0x644000006a027fae */ /* 0x0003e80009121848 */
[----:B-1----:R-:W3:Y:S04]  /*27810*/  LDL.LU.64 R108, [R1+0x1358] ;  /* 0x00135800016c7983 */ /* 0x002ee80000300a00 */
[----:B------:R-:W3:Y:S04]  /*27820*/  LDL.LU.64 R60, [R1+0x1350] ;  /* 0x00135000013c7983 */ /* 0x000ee80000300a00 */
        /* <DEDUP_REMOVED lines=37> */
[----:B--2---:R1:W-:Y:S04]  /*27a80*/  LDGSTS.E [R2+0x6dc00], [R80.64], P2 ;  /* 0x6dc0000050027fae */ /* 0x0043e80009121848 */
[----:B------:R2:W-:Y:S04]  /*27a90*/  LDGSTS.E [R2+0x6e400], [R86.64], P2 ;  /* 0x6e40000056027fae */ /* 0x0005e80009121848 */
[----:B------:R2:W-:Y:S04]  /*27aa0*/  LDGSTS.E [R2+0x6ec00], [R82.64], P2 ;  /* 0x6ec0000052027fae */ /* 0x0005e80009121848 */
[----:B-1----:R-:W3:Y:S04]  /*27ab0*/  LDL.LU.64 R80, [R1+0x12b0] ;  /* 0x0012b00001507983 */ /* 0x002ee80000300a00 */
[----:B--2---:R-:W2:Y:S04]  /*27ac0*/  LDL.LU.64 R86, [R1+0x12a8] ;  /* 0x0012a80001567983 */ /* 0x004ea80000300a00 */
[----:B------:R-:W2:Y:S04]  /*27ad0*/  LDL.LU.64 R82, [R1+0x12a0] ;  /* 0x0012a00001527983 */ /* 0x000ea80000300a00 */
[----:B------:R1:W-:Y:S04]  /*27ae0*/  LDGSTS.E [R2+0x6f400], [R84.64], P2 ;  /* 0x6f40000054027fae */ /* 0x0003e80009121848 */
[----:B------:R1:W-:Y:S04]  /*27af0*/  LDGSTS.E [R2+0x6fc00], [R118.64], P2 ;  /* 0x6fc0000076027fae */ /* 0x0003e80009121848 */
[----:B-1----:R-:W4:Y:S01]  /*27b00*/  LDL.LU.64 R84, [R1+0x1298] ;  /* 0x0012980001547983 */ /* 0x002f220000300a00 */
[----:B------:R-:W-:-:S03]  /*27b10*/  IMAD.WIDE R124, R251, 0x4, R124 ;  /* 0x00000004fb7c7825 */ /* 0x000fc600078e027c */
[----:B------:R-:W4:Y:S04]  /*27b20*/  LDL.64 R118, [R1+0x8a0] ;  /* 0x0008a00001767983 */ /* 0x000f280000100a00 */
[----:B--2---:R1:W-:Y:S04]  /*27b30*/  LDGSTS.E [R2+0x70400], [R82.64], P2 ;  /* 0x7040000052027fae */ /* 0x0043e80009121848 */
[----:B---3--:R2:W-:Y:S04]  /*27b40*/  LDGSTS.E [R2+0x70c00], [R80.64], P2 ;  /* 0x70c0000050027fae */ /* 0x0085e80009121848 */
[----:B------:R3:W-:Y:S04]  /*27b50*/  LDGSTS.E [R2+0x71400], [R78.64], P2 ;  /* 0x714000004e027fae */ /* 0x0007e80009121848 */
[----:B-1----:R-:W4:Y:S04]  /*27b60*/  LDL.64 R82, [R1+0x968] ;  /* 0x0009680001527983 */ /* 0x002f280000100a00 */
[----:B--2---:R-:W2:Y:S04]  /*27b70*/  LDL.64 R80, [R1+0xc88] ;  /* 0x000c880001507983 */ /* 0x004ea80000100a00 */
[----:B------:R1:W-:Y:S04]  /*27b80*/  LDGSTS.E [R2+0x71c00], [R76.64], P2 ;  /* 0x71c000004c027fae */ /* 0x0003e80009121848 */
[----:B---3--:R-:W3:Y:S04]  /*27b90*/  LDL.64 R78, [R1+0x970] ;  /* 0x00097000014e7983 */ /* 0x008ee80000100a00 */
[----:B------:R1:W-:Y:S04]  /*27ba0*/  LDGSTS.E [R2+0x72400], [R74.64], P2 ;  /* 0x724000004a027fae */ /* 0x0003e80009121848 */
[----:B-1----:R-:W3:Y:S04]  /*27bb0*/  LDL.64 R76, [R1+0x960] ;  /* 0x00096000014c7983 */ /* 0x002ee80000100a00 */
[----:B------:R1:W-:Y:S04]  /*27bc0*/  LDGSTS.E [R2+0x72c00], [R72.64], P2 ;  /* 0x72c0000048027fae */ /* 0x0003e80009121848 */
[----:B------:R-:W3:Y:S04]  /*27bd0*/  LDL.64 R74, [R1+0x950] ;  /* 0x00095000014a7983 */ /* 0x000ee80000100a00 */
        /* <DEDUP_REMOVED lines=17> */
[----:B-1----:R-:W3:Y:S01]  /*27cf0*/  LDL.64 R56, [R1+0x8c0] ;  /* 0x0008c00001387983 */ /* 0x002ee20000100a00 */
[----:B------:R-:W-:-:S03]  /*27d00*/  IMAD.WIDE R132, R251, 0x4, R132 ;  /* 0x00000004fb847825 */ /* 0x000fc600078e0284 */
[----:B------:R1:W-:Y:S04]  /*27d10*/  LDGSTS.E [R2+0x77c00], [R248.64], P2 ;  /* 0x77c00000f8027fae */ /* 0x0003e80009121848 */
[----:B------:R-:W3:Y:S01]  /*27d20*/  LDL.64 R54, [R1+0x8b0] ;  /* 0x0008b00001367983 */ /* 0x000ee20000100a00 */
        /* <DEDUP_REMOVED lines=25> */
[----:B------:R1:W-:Y:S04]  /*27ec0*/  LDGSTS.E [R2+0x7e400], [R212.64], P2 ;  /* 0x7e400000d4027fae */ /* 0x0003e80009121848 */
[----:B------:R1:W-:Y:S04]  /*27ed0*/  LDGSTS.E [R2+0x7ec00], [R220.64], P2 ;  /* 0x7ec00000dc027fae */ /* 0x0003e80009121848 */
[----:B------:R1:W-:Y:S04]  /*27ee0*/  LDGSTS.E [R2+0x7f400], [R228.64], P2 ;  /* 0x7f400000e4027fae */ /* 0x0003e80009121848 */
[----:B------:R1:W-:Y:S04]  /*27ef0*/  LDGSTS.E [R2+0x7fc00], [R236.64], P2 ;  /* 0x7fc00000ec027fae */ /* 0x0003e80009121848 */
[----:B----4-:R4:W-:Y:S04]  /*27f00*/  LDGSTS.E [R250+0x60600], [R82.64], P2 ;  /* 0x6060000052fa7fae */ /* 0x0109e80009121848 */
[----:B--2---:R2:W-:Y:S04]  /*27f10*/  LDGSTS.E [R250+0x60e00], [R80.64], P2 ;  /* 0x60e0000050fa7fae */ /* 0x0045e80009121848 */
[----:B----4-:R-:W4:Y:S04]  /*27f20*/  LDL.LU.64 R82, [R1+0x1290] ;  /* 0x0012900001527983 */ /* 0x010f280000300a00 */
[----:B--2---:R-:W2:Y:S04]  /*27f30*/  LDL.LU.64 R80, [R1+0x1288] ;  /* 0x0012880001507983 */ /* 0x004ea80000300a00 */
[----:B---3--:R3:W-:Y:S04]  /*27f40*/  LDGSTS.E [R250+0x61600], [R78.64], P2 ;  /* 0x616000004efa7fae */ /* 0x0087e80009121848 */
[----:B------:R1:W-:Y:S04]  /*27f50*/  LDGSTS.E [R250+0x61e00], [R76.64], P2 ;  /* 0x61e000004cfa7fae */ /* 0x0003e80009121848 */
[----:B------:R3:W-:Y:S04]  /*27f60*/  LDGSTS.E [R250+0x62600], [R74.64], P2 ;  /* 0x626000004afa7fae */ /* 0x0007e80009121848 */
[----:B---3--:R-:W3:Y:S04]  /*27f70*/  LDL.LU.64 R78, [R1+0x1280] ;  /* 0x00128000014e7983 */ /* 0x008ee80000300a00 */
[----:B-1----:R-:W2:Y:S04]  /*27f80*/  LDL.LU.64 R76, [R1+0x1278] ;  /* 0x00127800014c7983 */ /* 0x002ea80000300a00 */
        /* <DEDUP_REMOVED lines=21> */
[----:B-1----:R-:W2:Y:S01]  /*280e0*/  LDL.LU.64 R54, [R1+0x1220] ;  /* 0x0012200001367983 */ /* 0x002ea20000300a00 */
[----:B------:R-:W-:-:S03]  /*280f0*/  IMAD.WIDE R126, R251, 0x4, R126 ;  /* 0x00000004fb7e7825 */ /* 0x000fc600078e027e */
[----:B------:R-:W1:Y:S01]  /*28100*/  S2R R2, SR_TID.X ;  /* 0x0000000000027919 */ /* 0x000e620000002100 */
[----:B------:R-:W-:-:S03]  /*28110*/  IMAD.WIDE R134, R251, 0x4, R134 ;  /* 0x00000004fb867825 */ /* 0x000fc600078e0286 */
[----:B--2---:R2:W-:Y:S04]  /*28120*/  LDGSTS.E [R250+0x68600], [R54.64], P2 ;  /* 0x6860000036fa7fae */ /* 0x0045e80009121848 */
[----:B------:R1:W-:Y:S04]  /*28130*/  LDGSTS.E [R250+0x68e00], [R56.64], P2 ;  /* 0x68e0000038fa7fae */ /* 0x0003e80009121848 */
[----:B------:R3:W-:Y:S04]  /*28140*/  LDGSTS.E [R250+0x69600], [R58.64], P2 ;  /* 0x696000003afa7fae */ /* 0x0007e80009121848 */
[----:B--2---:R2:W5:Y:S04]  /*28150*/  LDL.LU.64 R54, [R1+0x1218] ;  /* 0x0012180001367983 */ /* 0x0045680000300a00 */
[----:B-1----:R2:W5:Y:S04]  /*28160*/  LDL.LU.64 R56, [R1+0x1210] ;  /* 0x0012100001387983 */ /* 0x0025680000300a00 */
[----:B---3--:R2:W5:Y:S04]  /*28170*/  LDL.LU.64 R58, [R1+0x1208] ;  /* 0x00120800013a7983 */ /* 0x0085680000300a00 */
[----:B------:R1:W-:Y:S04]  /*28180*/  LDGSTS.E [R250+0x69e00], [R60.64], P2 ;  /* 0x69e000003cfa7fae */ /* 0x0003e80009121848 */
[----:B------:R3:W-:Y:S04]  /*28190*/  LDGSTS.E [R250+0x6a600], [R62.64], P2 ;  /* 0x6a6000003efa7fae */ /* 0x0007e80009121848 */
[----:B------:R2:W-:Y:S04]  /*281a0*/  LDGSTS.E [R250+0x6ae00], [R64.64], P2 ;  /* 0x6ae0000040fa7fae */ /* 0x0005e80009121848 */
[----:B-1----:R1:W5:Y:S04]  /*281b0*/  LDL.LU.64 R60, [R1+0x1200] ;  /* 0x00120000013c7983 */ /* 0x0023680000300a00 */
[----:B---3--:R1:W5:Y:S04]  /*281c0*/  LDL.LU.64 R62, [R1+0x11f8] ;  /* 0x0011f800013e7983 */ /* 0x0083680000300a00 */
[----:B--2---:R1:W5:Y:S04]  /*281d0*/  LDL.LU.64 R64, [R1+0x11f0] ;  /* 0x0011f00001407983 */ /* 0x0043680000300a00 */
[----:B------:R2:W-:Y:S04]  /*281e0*/  LDGSTS.E [R250+0x6b600], [R66.64], P2 ;  /* 0x6b60000042fa7fae */ /* 0x0005e80009121848 */
[----:B------:R3:W-:Y:S04]  /*281f0*/  LDGSTS.E [R250+0x6be00], [R68.64], P2 ;  /* 0x6be0000044fa7fae */ /* 0x0007e80009121848 */
[----:B------:R1:W-:Y:S04]  /*28200*/  LDGSTS.E [R250+0x6c600], [R70.64], P2 ;  /* 0x6c60000046fa7fae */ /* 0x0003e80009121848 */
[----:B--2---:R2:W5:Y:S04]  /*28210*/  LDL.LU.64 R66, [R1+0x11e8] ;  /* 0x0011e80001427983 */ /* 0x0045680000300a00 */
[----:B---3--:R2:W5:Y:S04]  /*28220*/  LDL.LU.64 R68, [R1+0x11e0] ;  /* 0x0011e00001447983 */ /* 0x0085680000300a00 */
[----:B-1----:R2:W5:Y:S04]  /*28230*/  LDL.LU.64 R70, [R1+0x11d8] ;  /* 0x0011d80001467983 */ /* 0x0025680000300a00 */
        /* <DEDUP_REMOVED lines=8> */
[----:B----4-:R4:W-:Y:S04]  /*282c0*/  LDGSTS.E [R250+0x6f600], [R82.64], P2 ;  /* 0x6f60000052fa7fae */ /* 0x0109e80009121848 */
[----:B--2---:R1:W5:Y:S04]  /*282d0*/  LDL.LU.64 R78, [R1+0x11b8] ;  /* 0x0011b800014e7983 */ /* 0x0043680000300a00 */
[----:B---3--:R1:W5:Y:S04]  /*282e0*/  LDL.LU.64 R80, [R1+0x11b0] ;  /* 0x0011b00001507983 */ /* 0x0083680000300a00 */
[----:B----4-:R1:W5:Y:S04]  /*282f0*/  LDL.LU.64 R82, [R1+0x11a8] ;  /* 0x0011a80001527983 */ /* 0x0103680000300a00 */
[----:B------:R2:W-:Y:S04]  /*28300*/  LDGSTS.E [R250+0x6fe00], [R84.64], P2 ;  /* 0x6fe0000054fa7fae */ /* 0x0005e80009121848 */
[----:B------:R3:W-:Y:S04]  /*28310*/  LDGSTS.E [R250+0x70600], [R86.64], P2 ;  /* 0x7060000056fa7fae */ /* 0x0007e80009121848 */
[----:B------:R4:W-:Y:S04]  /*28320*/  LDGSTS.E [R250+0x70e00], [R88.64], P2 ;  /* 0x70e0000058fa7fae */ /* 0x0009e80009121848 */
        /* <DEDUP_REMOVED lines=9> */
[----:B------:R-:W2:Y:S04]  /*283c0*/  LDL R118, [R1+0x360] ;  /* 0x0003600001767983 */ /* 0x000ea80000100800 */
[----:B------:R3:W-:Y:S04]  /*283d0*/  LDGSTS.E [R250+0x72e00], [R96.64], P2 ;  /* 0x72e0000060fa7fae */ /* 0x0007e80009121848 */
[----:B------:R4:W-:Y:S04]  /*283e0*/  LDGSTS.E [R250+0x73600], [R98.64], P2 ;  /* 0x7360000062fa7fae */ /* 0x0009e80009121848 */
[----:B------:R1:W-:Y:S04]  /*283f0*/  LDGSTS.E [R250+0x73e00], [R100.64], P2 ;  /* 0x73e0000064fa7fae */ /* 0x0003e80009121848 */
[----:B---3--:R3:W5:Y:S04]  /*28400*/  LDL.LU.64 R96, [R1+0x1170] ;  /* 0x0011700001607983 */ /* 0x0087680000300a00 */
[----:B----4-:R3:W5:Y:S04]  /*28410*/  LDL.LU.64 R98, [R1+0x1168] ;  /* 0x0011680001627983 */ /* 0x0107680000300a00 */
[----:B-1----:R3:W5:Y:S04]  /*28420*/  LDL.LU.64 R100, [R1+0x1160] ;  /* 0x0011600001647983 */ /* 0x0027680000300a00 */
[----:B------:R1:W-:Y:S04]  /*28430*/  LDGSTS.E [R250+0x74600], [R102.64], P2 ;  /* 0x7460000066fa7fae */ /* 0x0003e80009121848 */
[----:B------:R4:W-:Y:S04]  /*28440*/  LDGSTS.E [R250+0x74e00], [R104.64], P2 ;  /* 0x74e0000068fa7fae */ /* 0x0009e80009121848 */
[----:B------:R3:W-:Y:S04]  /*28450*/  LDGSTS.E [R250+0x75600], [R106.64], P2 ;  /* 0x756000006afa7fae */ /* 0x0007e80009121848 */
[----:B-1----:R1:W5:Y:S04]  /*28460*/  LDL.LU.64 R102, [R1+0x1158] ;  /* 0x0011580001667983 */ /* 0x0023680000300a00 */
[----:B----4-:R1:W5:Y:S04]  /*28470*/  LDL.LU.64 R104, [R1+0x1150] ;  /* 0x0011500001687983 */ /* 0x0103680000300a00 */
[----:B---3--:R1:W5:Y:S04]  /*28480*/  LDL.LU.64 R106, [R1+0x1148] ;  /* 0x00114800016a7983 */ /* 0x0083680000300a00 */
[----:B------:R3:W-:Y:S04]  /*28490*/  LDGSTS.E [R250+0x75e00], [R108.64], P2 ;  /* 0x75e000006cfa7fae */ /* 0x0007e80009121848 */
[----:B------:R4:W-:Y:S04]  /*284a0*/  LDGSTS.E [R250+0x76600], [R110.64], P2 ;  /* 0x766000006efa7fae */ /* 0x0009e80009121848 */
[----:B------:R1:W-:Y:S04]  /*284b0*/  LDGSTS.E [R250+0x76e00], [R112.64], P2 ;  /* 0x76e0000070fa7fae */ /* 0x0003e80009121848 */
[----:B---3--:R3:W5:Y:S04]  /*284c0*/  LDL.LU.64 R108, [R1+0x1140] ;  /* 0x00114000016c7983 */ /* 0x0087680000300a00 */
[----:B----4-:R3:W5:Y:S04]  /*284d0*/  LDL.LU.64 R110, [R1+0x1138] ;  /* 0x00113800016e7983 */ /* 0x0107680000300a00 */
[----:B-1----:R3:W5:Y:S04]  /*284e0*/  LDL.LU.64 R112, [R1+0x1130] ;  /* 0x0011300001707983 */ /* 0x0027680000300a00 */
[----:B------:R1:W-:Y:S04]  /*284f0*/  LDGSTS.E [R250+0x77600], [R242.64], P2 ;  /* 0x77600000f2fa7fae */ /* 0x0003e80009121848 */
[----:B------:R4:W-:Y:S01]  /*28500*/  LDGSTS.E [R250+0x77e00], [R240.64], P2 ;  /* 0x77e00000f0fa7fae */ /* 0x0009e20009121848 */
[----:B------:R-:W-:-:S03]  /*28510*/  IMAD.WIDE R142, R251, 0x4, R142 ;  /* 0x00000004fb8e7825 */ /* 0x000fc600078e028e */
[----:B------:R3:W-:Y:S04]  /*28520*/  LDGSTS.E [R250+0x78600], [R116.64], P2 ;  /* 0x7860000074fa7fae */ /* 0x0007e80009121848 */
[----:B-1----:R-:W2:Y:S04]  /*28530*/  LDL.LU.64 R242, [R1+0x1128] ;  /* 0x0011280001f27983 */ /* 0x002ea80000300a00 */
[----:B----4-:R-:W4:Y:S01]  /*28540*/  LDL.LU.64 R240, [R1+0x1120] ;  /* 0x0011200001f07983 */ /* 0x010f220000300a00 */
        /* <DEDUP_REMOVED lines=25> */
[----:B------:R1:W-:Y:S01]  /*286e0*/  LDGSTS.E [R250+0x7f600], [R230.64], P2 ;  /* 0x7f600000e6fa7fae */ /* 0x0003e20009121848 */
[----:B------:R-:W-:-:S03]  /*286f0*/  SHF.R.U32.HI R2, RZ, 0x6, R2 ;  /* 0x00000006ff027819 */ /* 0x000fc60000011602 */
[----:B------:R1:W-:Y:S04]  /*28700*/  LDGSTS.E [R250+0x7fe00], [R238.64], P2 ;  /* 0x7fe00000eefa7fae */ /* 0x0003e80009121848 */
[----:B------:R-:W0:Y:S01]  /*28710*/  LDGDEPBAR ;  /* 0x00000000000079af */ /* 0x000e220000000000 */
[----:B------:R-:W-:Y:S02]  /*28720*/  SGXT.U32 R2, R2, 0x1 ;  /* 0x000000010202781a */ /* 0x000fe40000000000 */
[----:B------:R-:W-:Y:S02]  /*28730*/  SEL R0, R0, RZ, P4 ;  /* 0x000000ff00007207 */ /* 0x000fe40002000000 */
[----:B---3--:R-:W-:Y:S02]  /*28740*/  LOP3.LUT R117, R2, 0x10, RZ, 0xfc, !PT ;  /* 0x0000001002757812 */ /* 0x008fe400078efcff */
[----:B------:R-:W-:-:S02]  /*28750*/  MOV R2, c[0x0][0x188] ;  /* 0x0000620000027a02 */ /* 0x000fc40000000f00 */
[----:B------:R-:W-:Y:S02]  /*28760*/  ISETP.NE.U32.AND P2, PT, R0, RZ, PT ;  /* 0x000000ff0000720c */ /* 0x000fe40003f45070 */
[----:B------:R-:W-:Y:S02]  /*28770*/  SEL R0, RZ, 0x4, P5 ;  /* 0x00000004ff007807 */ /* 0x000fe40002800000 */
[----:B------:R-:W-:Y:S01]  /*28780*/  ISETP.GE.AND P5, PT, R117, UR4, PT ;  /* 0x0000000475007c0c */ /* 0x000fe2000bfa6270 */
[----:B------:R-:W-:Y:S01]  /*28790*/  IMAD.SHL.U32 R117, R2, 0x40, RZ ;  /* 0x0000004002757824 */ /* 0x000fe200078e00ff */
[----:B------:R-:W-:Y:S02]  /*287a0*/  SEL R0, R0, RZ, P4 ;  /* 0x000000ff00007207 */ /* 0x000fe40002000000 */
[C---:B--2---:R-:W-:Y:S02]  /*287b0*/  IADD3 R116, R118.reuse, 0x100000, RZ ;  /* 0x0010000076747810 */ /* 0x044fe40007ffe0ff */
[----:B------:R-:W-:Y:S01]  /*287c0*/  IADD3 R2, R118, 0x100000, RZ ;  /* 0x0010000076027810 */ /* 0x000fe20007ffe0ff */
[----:B------:R-:W-:-:S04]  /*287d0*/  IMAD.WIDE R242, R117, 0x4, R242 ;  /* 0x0000000475f27825 */ /* 0x000fc800078e02f2 */
[----:B----4-:R-:W-:-:S04]  /*287e0*/  IMAD.WIDE R240, R117, 0x4, R240 ;  /* 0x0000000475f07825 */ /* 0x010fc800078e02f0 */
[----:B-1----:R-:W1:Y:S01]  /*287f0*/  S2R R117, SR_TID.X ;  /* 0x0000000000757919 */ /* 0x002e620000002100 */
[----:B------:R-:W-:-:S03]  /*28800*/  IMAD.MOV.U32 R251, RZ, RZ, c[0x0][0x188] ;  /* 0x00006200fffb7624 */ /* 0x000fc600078e00ff */
[----:B------:R-:W-:Y:S01]  /*28810*/  BAR.SYNC.DEFER_BLOCKING 0x0 ;  /* 0x0000000000007b1d */ /* 0x000fe20000010000 */
[----:B------:R-:W-:-:S04]  /*28820*/  IMAD.SHL.U32 R251, R251, 0x40, RZ ;  /* 0x00000040fbfb7824 */ /* 0x000fc800078e00ff */
[----:B-----5:R-:W-:-:S04]  /*28830*/  IMAD.WIDE R112, R251, 0x4, R112 ;  /* 0x00000004fb707825 */ /* 0x020fc800078e0270 */
[----:B------:R-:W-:-:S04]  /*28840*/  IMAD.WIDE R110, R251, 0x4, R110 ;  /* 0x00000004fb6e7825 */ /* 0x000fc800078e026e */
[----:B------:R-:W-:-:S04]  /*28850*/  IMAD.WIDE R108, R251, 0x4, R108 ;  /* 0x00000004fb6c7825 */ /* 0x000fc800078e026c */
[----:B------:R-:W-:Y:S01]  /*28860*/  IMAD.WIDE R106, R251, 0x4, R106 ;  /* 0x00000004fb6a7825 */ /* 0x000fe200078e026a */
[----:B-1----:R-:W-:-:S03]  /*28870*/  SHF.R.U32.HI R117, RZ, 0x6, R117 ;  /* 0x00000006ff757819 */ /* 0x002fc60000011675 */
[----:B------:R-:W-:Y:S01]  /*28880*/  IMAD.WIDE R104, R251, 0x4, R104 ;  /* 0x00000004fb687825 */ /* 0x000fe200078e0268 */
[----:B------:R-:W-:Y:S01]  /*28890*/  SGXT.U32 R117, R117, 0x1 ;  /* 0x000000017575781a */ /* 0x000fe20000000000 */
[----:B------:R-:W-:Y:S01]  /*288a0*/  @!PT LDS RZ, [RZ] ;  /* 0x00000000fffff984 */ /* 0x000fe20000000800 */
[----:B------:R-:W-:Y:S01]  /*288b0*/  @!PT LDS RZ, [RZ] ;  /* 0x00000000fffff984 */ /* 0x000fe20000000800 */
[----:B------:R-:W-:Y:S01]  /*288c0*/  @!PT LDS RZ, [RZ] ;  /* 0x00000000fffff984 */ /* 0x000fe20000000800 */
[----:B------:R1:W-:Y:S01]  /*288d0*/  LDGSTS.E [R116+-0x50000], [R240.64], P1 ;  /* 0xb0000000f0747fae */ /* 0x0003e20008921848 */
[----:B------:R-:W-:Y:S01]  /*288e0*/  ISETP.NE.U32.AND P1, PT, R0, RZ, PT ;  /* 0x000000ff0000720c */ /* 0x000fe20003f25070 */
[----:B------:R-:W-:Y:S01]  /*288f0*/  IMAD.WIDE R102, R251, 0x4, R102 ;  /* 0x00000004fb667825 */ /* 0x000fe200078e0266 */
[C---:B------:R-:W-:Y:S01]  /*28900*/  LOP3.LUT R119, R117.reuse, 0x14, RZ, 0xfc, !PT ;  /* 0x0000001475777812 */ /* 0x040fe200078efcff */
[----:B------:R2:W-:Y:S01]  /*28910*/  LDGSTS.E [R2+-0x4fc00], [R242.64], P0 ;  /* 0xb0400000f2027fae */ /* 0x0005e20008121848 */
[----:B------:R-:W-:Y:S01]  /*28920*/  LOP3.LUT R117, R117, 0x18, RZ, 0xfc, !PT ;  /* 0x0000001875757812 */ /* 0x000fe200078efcff */
[----:B------:R-:W-:Y:S01]  /*28930*/  IMAD.WIDE R100, R251, 0x4, R100 ;  /* 0x00000004fb647825 */ /* 0x000fe200078e0264 */
[----:B------:R-:W-:Y:S02]  /*28940*/  ISETP.GE.AND P0, PT, R119, UR4, PT ;  /* 0x0000000477007c0c */ /* 0x000fe4000bf06270 */
[----:B------:R-:W3:Y:S01]  /*28950*/  S2R R119, SR_TID.X ;  /* 0x0000000000777919 */ /* 0x000ee20000002100 */
[----:B------:R-:W-:Y:S01]  /*28960*/  SEL R0, RZ, 0x4, P5 ;  /* 0x00000004ff007807 */ /* 0x000fe20002800000 */
[----:B------:R-:W-:Y:S01]  /*28970*/  IMAD.WIDE R98, R251, 0x4, R98 ;  /* 0x00000004fb627825 */ /* 0x000fe200078e0262 */
[----:B------:R-:W-:-:S02]  /*28980*/  ISETP.GE.AND P5, PT, R117, UR4, PT ;  /* 0x0000000475007c0c */ /* 0x000fc4000bfa6270 */
[----:B------:R-:W-:Y:S01]  /*28990*/  IADD3 R117, R118, 0x100000, RZ ;  /* 0x0010000076757810 */ /* 0x000fe20007ffe0ff */
[----:B------:R-:W-:Y:S01]  /*289a0*/  IMAD.WIDE R96, R251, 0x4, R96 ;  /* 0x00000004fb607825 */ /* 0x000fe200078e0260 */
[----:B-1----:R-:W-:Y:S02]  /*289b0*/  SEL R116, RZ, 0x4, P5 ;  /* 0x00000004ff747807 */ /* 0x002fe40002800000 */
[----:B------:R-:W-:Y:S01]  /*289c0*/  SEL R0, R0, RZ, P4 ;  /* 0x000000ff00007207 */ /* 0x000fe20002000000 */
[----:B------:R1:W-:Y:S01]  /*289d0*/  LDGSTS.E [R117+-0x4f800], [R112.64], P2 ;  /* 0xb080000070757fae */ /* 0x0003e20009121848 */
[----:B--2---:R-:W-:Y:S02]  /*289e0*/  SEL R2, RZ, 0x4, P0 ;  /* 0x00000004ff027807 */ /* 0x004fe40000000000 */
[----:B------:R-:W-:Y:S01]  /*289f0*/  ISETP.NE.U32.AND P0, PT, R0, RZ, PT ;  /* 0x000000ff0000720c */ /* 0x000fe20003f05070 */
[----:B------:R1:W-:Y:S01]  /*28a00*/  LDGSTS.E [R117+-0x4f400], [R110.64], P1 ;  /* 0xb0c000006e757fae */ /* 0x0003e20008921848 */
[----:B------:R-:W-:-:S02]  /*28a10*/  SEL R116, R116, RZ, P4 ;  /* 0x000000ff74747207 */ /* 0x000fc40002000000 */
[----:B------:R-:W-:-:S04]  /*28a20*/  SEL R2, R2, RZ, P4 ;  /* 0x000000ff02027207 */ /* 0x000fc80002000000 */
[----:B------:R-:W-:Y:S02]  /*28a30*/  ISETP.NE.U32.AND P2, PT, R2, RZ, PT ;  /* 0x000000ff0200720c */ /* 0x000fe40003f45070 */
[----:B------:R-:W-:Y:S02]  /*28a40*/  IADD3 R2, R118, 0x100000, RZ ;  /* 0x0010000076027810 */ /* 0x000fe40007ffe0ff */
[----:B---3--:R-:W-:Y:S01]  /*28a50*/  SHF.R.U32.HI R119, RZ, 0x6, R119 ;  /* 0x00000006ff777819 */ /* 0x008fe20000011677 */
[----:B-1----:R-:W1:Y:S03]  /*28a60*/  S2R R117, SR_TID.X ;  /* 0x0000000000757919 */ /* 0x002e660000002100 */
[----:B------:R-:W-:-:S04]  /*28a70*/  SGXT.U32 R119, R119, 0x1 ;  /* 0x000000017777781a */ /* 0x000fc80000000000 */
[----:B------:R-:W-:-:S04]  /*28a80*/  LOP3.LUT R119, R119, 0x1c, RZ, 0xfc, !PT ;  /* 0x0000001c77777812 */ /* 0x000fc800078efcff */
[----:B------:R-:W-:Y:S02]  /*28a90*/  ISETP.GE.AND P5, PT, R119, UR4, PT ;  /* 0x0000000477007c0c */ /* 0x000fe4000bfa6270 */
[----:B------:R-:W2:Y:S02]  /*28aa0*/  S2R R119, SR_TID.X ;  /* 0x0000000000777919 */ /* 0x000ea40000002100 */
[----:B------:R-:W-:Y:S02]  /*28ab0*/  SEL R0, RZ, 0x4, P5 ;  /* 0x00000004ff007807 */ /* 0x000fe40002800000 */
[----:B------:R-:W-:Y:S02]  /*28ac0*/  ISETP.NE.U32.AND P5, PT, R116, RZ, PT ;  /* 0x000000ff7400720c */ /* 0x000fe40003fa5070 */
[----:B------:R-:W-:Y:S02]  /*28ad0*/  IADD3 R116, R118, 0x100000, RZ ;  /* 0x0010000076747810 */ /* 0x000fe40007ffe0ff */
[----:B------:R-:W-:-:S02]  /*28ae0*/  SEL R0, R0, RZ, P4 ;  /* 0x000000ff00007207 */ /* 0x000fc40002000000 */
[----:B-1----:R-:W-:Y:S01]  /*28af0*/  SHF.R.U32.HI R117, RZ, 0x6, R117 ;  /* 0x00000006ff757819 */ /* 0x002fe20000011675 */
[----:B------:R1:W-:Y:S01]  /*28b00*/  LDGSTS.E [R116+-0x4f000], [R108.64], P0 ;  /* 0xb10000006c747fae */ /* 0x0003e20008121848 */
[----:B------:R-:W-:Y:S02]  /*28b10*/  ISETP.NE.U32.AND P0, PT, R0, RZ, PT ;  /* 0x000000ff0000720c */ /* 0x000fe40003f05070 */
[----:B------:R-:W-:Y:S01]  /*28b20*/  SGXT.U32 R117, R117, 0x1 ;  /* 0x000000017575781a */ /* 0x000fe20000000000 */
[----:B------:R3:W-:Y:S03]  /*28b30*/  LDGSTS.E [R2+-0x4ec00], [R106.64], P2 ;  /* 0xb14000006a027fae */ /* 0x0007e60009121848 */
[----:B------:R-:W-:-:S04]  /*28b40*/  LOP3.LUT R117, R117, 0x20, RZ, 0xfc, !PT ;  /* 0x0000002075757812 */ /* 0x000fc800078efcff */
[----:B------:R-:W-:Y:S02]  /*28b50*/  ISETP.GE.AND P1, PT, R117, UR4, PT ;  /* 0x0000000475007c0c */ /* 0x000fe4000bf26270 */
[----:B--2---:R-:W-:Y:S02]  /*28b60*/  SHF.R.U32.HI R119, RZ, 0x6, R119 ;  /* 0x00000006ff777819 */ /* 0x004fe40000011677 */
[----:B------:R-:W-:Y:S02]  /*28b70*/  SEL R0, RZ, 0x4, P1 ;  /* 0x00000004ff007807 */ /* 0x000fe40000800000 */
[----:B------:R-:W-:Y:S02]  /*28b80*/  SGXT.U32 R119, R119, 0x1 ;  /* 0x000000017777781a */ /* 0x000fe40000000000 */
[----:B------:R-:W-:Y:S02]  /*28b90*/  SEL R0, R0, RZ, P4 ;  /* 0x000000ff00007207 */ /* 0x000fe40002000000 */
[----:B-1----:R-:W-:-:S02]  /*28ba0*/  LOP3.LUT R116, R119, 0x24, RZ, 0xfc, !PT ;  /* 0x0000002477747812 */ /* 0x002fc400078efcff */
[----:B------:R-:W-:Y:S02]  /*28bb0*/  LOP3.LUT R117, R119, 0x28, RZ, 0xfc, !PT ;  /* 0x0000002877757812 */ /* 0x000fe400078efcff */
[----:B------:R-:W1:Y:S01]  /*28bc0*/  S2R R119, SR_TID.X ;  /* 0x0000000000777919 */ /* 0x000e620000002100 */
[----:B------:R-:W-:Y:S02]  /*28bd0*/  ISETP.GE.AND P1, PT, R116, UR4, PT ;  /* 0x0000000474007c0c */ /* 0x000fe4000bf26270 */
[----:B------:R-:W-:Y:S02]  /*28be0*/  ISETP.GE.AND P2, PT, R117, UR4, PT ;  /* 0x0000000475007c0c */ /* 0x000fe4000bf46270 */
[----:B------:R-:W-:Y:S02]  /*28bf0*/  IADD3 R117, R118, 0x100000, RZ ;  /* 0x0010000076757810 */ /* 0x000fe40007ffe0ff */
[----:B------:R-:W-:Y:S02]  /*28c00*/  SEL R116, RZ, 0x4, P2 ;  /* 0x00000004ff747807 */ /* 0x000fe40001000000 */
[----:B---3--:R-:W-:Y:S01]  /*28c10*/  SEL R2, RZ, 0x4, P1 ;  /* 0x00000004ff027807 */ /* 0x008fe20000800000 */
[----:B------:R2:W-:Y:S01]  /*28c20*/  LDGSTS.E [R117+-0x4e800], [R104.64], P5 ;  /* 0xb180000068757fae */ /* 0x0005e2000a921848 */
[----:B------:R-:W-:-:S02]  /*28c30*/  ISETP.NE.U32.AND P1, PT, R0, RZ, PT ;  /* 0x000000ff0000720c */ /* 0x000fc40003f25070 */
[----:B------:R-:W-:Y:S01]  /*28c40*/  SEL R2, R2, RZ, P4 ;  /* 0x000000ff02027207 */ /* 0x000fe20002000000 */
[----:B------:R2:W-:Y:S01]  /*28c50*/  LDGSTS.E [R117+-0x4e400], [R102.64], P0 ;  /* 0xb1c0000066757fae */ /* 0x0005e20008121848 */
[----:B------:R-:W-:Y:S02]  /*28c60*/  SEL R116, R116, RZ, P4 ;  /* 0x000000ff74747207 */ /* 0x000fe40002000000 */
[----:B------:R-:W-:Y:S02]  /*28c70*/  ISETP.NE.U32.AND P5, PT, R2, RZ, PT ;  /* 0x000000ff0200720c */ /* 0x000fe40003fa5070 */
[----:B------:R-:W-:Y:S02]  /*28c80*/  IADD3 R2, R118, 0x100000, RZ ;  /* 0x0010000076027810 */ /* 0x000fe40007ffe0ff */
[----:B-1----:R-:W-:Y:S01]  /*28c90*/  SHF.R.U32.HI R119, RZ, 0x6, R119 ;  /* 0x00000006ff777819 */ /* 0x002fe20000011677 */
[----:B--2---:R-:W1:Y:S03]  /*28ca0*/  S2R R117, SR_TID.X ;  /* 0x0000000000757919 */ /* 0x004e660000002100 */
[----:B------:R-:W-:-:S04]  /*28cb0*/  SGXT.U32 R119, R119, 0x1 ;  /* 0x000000017777781a */ /* 0x000fc80000000000 */
[----:B------:R-:W-:-:S04]  /*28cc0*/  LOP3.LUT R119, R119, 0x2c, RZ, 0xfc, !PT ;  /* 0x0000002c77777812 */ /* 0x000fc800078efcff */
[----:B------:R-:W-:Y:S02]  /*28cd0*/  ISETP.GE.AND P2, PT, R119, UR4, PT ;  /* 0x0000000477007c0c */ /* 0x000fe4000bf46270 */
[----:B------:R-:W2:Y:S02]  /*28ce0*/  S2R R119, SR_TID.X ;  /* 0x0000000000777919 */ /* 0x000ea40000002100 */
[----:B------:R-:W-:Y:S02]  /*28cf0*/  SEL R0, RZ, 0x4, P2 ;  /* 0x00000004ff007807 */ /* 0x000fe40001000000 */
[----:B------:R-:W-:Y:S02]  /*28d00*/  ISETP.NE.U32.AND P2, PT, R116, RZ, PT ;  /* 0x000000ff7400720c */ /* 0x000fe40003f45070 */
[----:B------:R-:W-:Y:S02]  /*28d10*/  IADD3 R116, R118, 0x100000, RZ ;  /* 0x0010000076747810 */ /* 0x000fe40007ffe0ff */
[----:B------:R-:W-:-:S03]  /*28d20*/  SEL R0, R0, RZ, P4 ;  /* 0x000000ff00007207 */ /* 0x000fc60002000000 */
[----:B------:R3:W-:Y:S01]  /*28d30*/  LDGSTS.E [R116+-0x4e000], [R100.64], P1 ;  /* 0xb200000064747fae */ /* 0x0007e20008921848 */
[----:B-1----:R-:W-:Y:S02]  /*28d40*/  SHF.R.U32.HI R117, RZ, 0x6, R117 ;  /* 0x00000006ff757819 */ /* 0x002fe40000011675 */
[----:B------:R-:W-:Y:S01]  /*28d50*/  ISETP.NE.U32.AND P1, PT, R0, RZ, PT ;  /* 0x000000ff0000720c */ /* 0x000fe20003f25070 */
[----:B------:R1:W-:Y:S01]  /*28d60*/  LDGSTS.E [R2+-0x4dc00], [R98.64], P5 ;  /* 0xb240000062027fae */ /* 0x0003e2000a921848 */
[----:B------:R-:W-:-:S04]  /*28d70*/  SGXT.U32 R117, R117, 0x1 ;  /* 0x000000017575781a */ /* 0x000fc80000000000 */
[----:B------:R-:W-:Y:S02]  /*28d80*/  LOP3.LUT R117, R117, 0x30, RZ, 0xfc, !PT ;  /* 0x0000003075757812 */ /* 0x000fe400078efcff */
[----:B--2---:R-:W-:Y:S02]  /*28d90*/  SHF.R.U32.HI R119, RZ, 0x6, R119 ;  /* 0x00000006ff777819 */ /* 0x004fe40000011677 */
[----:B------:R-:W-:Y:S02]  /*28da0*/  ISETP.GE.AND P0, PT, R117, UR4, PT ;  /* 0x0000000475007c0c */ /* 0x000fe4000bf06270 */
[----:B------:R-:W-:Y:S02]  /*28db0*/  SGXT.U32 R119, R119, 0x1 ;  /* 0x000000017777781a */ /* 0x000fe40000000000 */
[----:B------:R-:W-:Y:S02]  /*28dc0*/  SEL R0, RZ, 0x4, P0 ;  /* 0x00000004ff007807 */ /* 0x000fe40000000000 */
[----:B------:R-:W-:-:S02]  /*28dd0*/  LOP3.LUT R117, R119, 0x38, RZ, 0xfc, !PT ;  /* 0x0000003877757812 */ /* 0x000fc400078efcff */
[----:B---3--:R-:W-:Y:S02]  /*28de0*/  LOP3.LUT R116, R119, 0x34, RZ, 0xfc, !PT ;  /* 0x0000003477747812 */ /* 0x008fe400078efcff */
[----:B------:R-:W-:Y:S01]  /*28df0*/  ISETP.GE.AND P5, PT, R117, UR4, PT ;  /* 0x0000000475007c0c */ /* 0x000fe2000bfa6270 */
[----:B------:R-:W2:Y:S01]  /*28e00*/  S2R R119, SR_TID.X ;  /* 0x0000000000777919 */ /* 0x000ea20000002100 */
[----:B------:R-:W-:Y:S02]  /*28e10*/  IADD3 R117, R118, 0x100000, RZ ;  /* 0x0010000076757810 */ /* 0x000fe40007ffe0ff */
[----:B------:R-:W-:Y:S02]  /*28e20*/  ISETP.GE.AND P0, PT, R116, UR4, PT ;  /* 0x0000000474007c0c */ /* 0x000fe4000bf06270 */
[----:B------:R-:W-:Y:S01]  /*28e30*/  SEL R116, RZ, 0x4, P5 ;  /* 0x00000004ff747807 */ /* 0x000fe20002800000 */
[----:B------:R3:W-:Y:S01]  /*28e40*/  LDGSTS.E [R117+-0x4d800], [R96.64], P2 ;  /* 0xb280000060757fae */ /* 0x0007e20009121848 */
[----:B-1----:R-:W-:Y:S01]  /*28e50*/  SEL R2, RZ, 0x4, P0 ;  /* 0x00000004ff027807 */ /* 0x002fe20000000000 */
[----:B------:R-:W-:Y:S01]  /*28e60*/  IMAD.WIDE R94, R251, 0x4, R94 ;  /* 0x00000004fb5e7825 */ /* 0x000fe200078e025e */
[----:B------:R-:W-:-:S02]  /*28e70*/  SEL R0, R0, RZ, P4 ;  /* 0x000000ff00007207 */ /* 0x000fc40002000000 */
[----:B------:R-:W-:Y:S02]  /*28e80*/  SEL R2, R2, RZ, P4 ;  /* 0x000000ff02027207 */ /* 0x000fe40002000000 */
[----:B------:R-:W-:Y:S02]  /*28e90*/  SEL R116, R116, RZ, P4 ;  /* 0x000000ff74747207 */ /* 0x000fe40002000000 */
[----:B------:R-:W-:Y:S01]  /*28ea0*/  ISETP.NE.U32.AND P0, PT, R0, RZ, PT ;  /* 0x000000ff0000720c */ /* 0x000fe20003f05070 */
[----:B---3--:R-:W3:Y:S01]  /*28eb0*/  LDL R117, [R1+0x360] ;  /* 0x0003600001757983 */ /* 0x008ee20000100800 */
[----:B--2---:R-:W-:-:S04]  /*28ec0*/  SHF.R.U32.HI R119, RZ, 0x6, R119 ;  /* 0x00000006ff777819 */ /* 0x004fc80000011677 */
[----:B------:R-:W-:-:S04]  /*28ed0*/  SGXT.U32 R119, R119, 0x1 ;  /* 0x000000017777781a */ /* 0x000fc80000000000 */
[----:B------:R-:W-:-:S04]  /*28ee0*/  LOP3.LUT R119, R119, 0x3c, RZ, 0xfc, !PT ;  /* 0x0000003c77777812 */ /* 0x000fc800078efcff */
[----:B------:R-:W-:Y:S02]  /*28ef0*/  ISETP.GE.AND P5, PT, R119, UR4, PT ;  /* 0x0000000477007c0c */ /* 0x000fe4000bfa6270 */
[----:B------:R-:W-:Y:S02]  /*28f00*/  ISETP.NE.U32.AND P2, PT, R2, RZ, PT ;  /* 0x000000ff0200720c */ /* 0x000fe40003f45070 */
[----:B------:R-:W-:Y:S02]  /*28f10*/  SEL R0, RZ, 0x4, P5 ;  /* 0x00000004ff007807 */ /* 0x000fe40002800000 */
[----:B------:R-:W-:Y:S01]  /*28f20*/  ISETP.NE.U32.AND P5, PT, R116, RZ, PT ;  /* 0x000000ff7400720c */ /* 0x000fe20003fa5070 */
[----:B------:R-:W-:Y:S01]  /*28f30*/  IMAD.WIDE R92, R251, 0x4, R92 ;  /* 0x00000004fb5c7825 */ /* 0x000fe200078e025c */
[----:B------:R-:W-:Y:S02]  /*28f40*/  SEL R0, R0, RZ, P4 ;  /* 0x000000ff00007207 */ /* 0x000fe40002000000 */
[----:B---3--:R-:W-:-:S05]  /*28f50*/  IADD3 R119, R117, 0x100000, RZ ;  /* 0x0010000075777810 */ /* 0x008fca0007ffe0ff */
[----:B------:R1:W-:Y:S01]  /*28f60*/  LDGSTS.E [R119+-0x4d400], [R94.64], P1 ;  /* 0xb2c000005e777fae */ /* 0x0003e20008921848 */
[C---:B------:R-:W-:Y:S02]  /*28f70*/  IADD3 R118, R117.reuse, 0x100000, RZ ;  /* 0x0010000075767810 */ /* 0x040fe40007ffe0ff */
[----:B------:R-:W-:Y:S01]  /*28f80*/  IADD3 R2, R117, 0x100000, RZ ;  /* 0x0010000075027810 */ /* 0x000fe20007ffe0ff */
[----:B------:R-:W-:Y:S02]  /*28f90*/  IMAD.WIDE R116, R251, 0x4, R90 ;  /* 0x00000004fb747825 */ /* 0x000fe400078e025a */
[----:B------:R-:W2:Y:S04]  /*28fa0*/  S2R R90, SR_TID.X ;  /* 0x00000000005a7919 */ /* 0x000ea80000002100 */
[----:B------:R3:W-:Y:S04]  /*28fb0*/  LDGSTS.E [R118+-0x4d000], [R92.64], P0 ;  /* 0xb30000005c767fae */ /* 0x0007e80008121848 */
[----:B-1----:R-:W1:Y:S01]  /*28fc0*/  S2R R119, SR_TID.X ;  /* 0x0000000000777919 */ /* 0x002e620000002100 */
[----:B------:R-:W-:-:S03]  /*28fd0*/  ISETP.NE.U32.AND P0, PT, R0, RZ, PT ;  /* 0x000000ff0000720c */ /* 0x000fc60003f05070 */
[----:B------:R-:W4:Y:S04]  /*28fe0*/  LDL R91, [R1+0x360] ;  /* 0x00036000015b7983 */ /* 0x000f280000100800 */
[----:B------:R1:W-:Y:S01]  /*28ff0*/  LDGSTS.E [R2+-0x4cc00], [R116.64], P2 ;  /* 0xb340000074027fae */ /* 0x0003e20009121848 */
[----:B--2---:R-:W-:Y:S02]  /*29000*/  SHF.R.U32.HI R90, RZ, 0x6, R90 ;  /* 0x00000006ff5a7819 */ /* 0x004fe4000001165a */
[----:B-1----:R-:W-:-:S04]  /*29010*/  SHF.R.U32.HI R119, RZ, 0x6, R119 ;  /* 0x00000006ff777819 */ /* 0x002fc80000011677 */
[----:B------:R-:W-:Y:S02]  /*29020*/  SGXT.U32 R119, R119, 0x1 ;  /* 0x000000017777781a */ /* 0x000fe40000000000 */
[----:B------:R-:W-:Y:S02]  /*29030*/  SGXT.U32 R90, R90, 0x1 ;  /* 0x000000015a5a781a */ /* 0x000fe40000000000 */
[----:B------:R-:W-:-:S04]  /*29040*/  LOP3.LUT R119, R119, 0x2, RZ, 0xfc, !PT ;  /* 0x0000000277777812 */ /* 0x000fc800078efcff */
[----:B------:R-:W-:Y:S02]  /*29050*/  ISETP.GE.AND P1, PT, R119, UR4, PT ;  /* 0x0000000477007c0c */ /* 0x000fe4000bf26270 */
[----:B------:R-:W-:Y:S02]  /*29060*/  LOP3.LUT R119, R90, 0x6, RZ, 0xfc, !PT ;  /* 0x000000065a777812 */ /* 0x000fe400078efcff */
[----:B------:R-:W-:Y:S02]  /*29070*/  SEL R0, RZ, 0x4, P1 ;  /* 0x00000004ff007807 */ /* 0x000fe40000800000 */
[----:B------:R-:W-:Y:S01]  /*29080*/  ISETP.GE.AND P1, PT, R119, UR4, PT ;  /* 0x0000000477007c0c */ /* 0x000fe2000bf26270 */
[----:B---3--:R-:W-:Y:S02]  /*29090*/  IMAD.WIDE R118, R251, 0x4, R88 ;  /* 0x00000004fb767825 */ /* 0x008fe400078e0258 */
[----:B------:R-:W1:Y:S02]  /*290a0*/  S2R R89, SR_TID.X ;  /* 0x0000000000597919 */ /* 0x000e640000002100 */
[----:B-1----:R-:W-:-:S04]  /*290b0*/  SHF.R.U32.HI R89, RZ, 0x6, R89 ;  /* 0x00000006ff597819 */ /* 0x002fc80000011659 */
[----:B------:R-:W-:-:S04]  /*290c0*/  SGXT.U32 R89, R89, 0x1 ;  /* 0x000000015959781a */ /* 0x000fc80000000000 */
[----:B------:R-:W-:Y:S02]  /*290d0*/  LOP3.LUT R88, R89, 0xe, RZ, 0xfc, !PT ;  /* 0x0000000e59587812 */ /* 0x000fe400078efcff */
[----:B------:R-:W2:Y:S01]  /*290e0*/  LDL R89, [R1+0x360] ;  /* 0x0003600001597983 */ /* 0x000ea20000100800 */
[----:B------:R-:W-:-:S04]  /*290f0*/  SEL R2, RZ, 0x4, P1 ;  /* 0x00000004ff027807 */ /* 0x000fc80000800000 */
[----:B------:R-:W-:Y:S02]  /*29100*/  SEL R2, R2, RZ, P4 ;  /* 0x000000ff02027207 */ /* 0x000fe40002000000 */
[----:B------:R-:W-:-:S04]  /*29110*/  LOP3.LUT R90, R90, 0xa, RZ, 0xfc, !PT ;  /* 0x0000000a5a5a7812 */ /* 0x000fc800078efcff */
[----:B------:R-:W-:-:S04]  /*29120*/  ISETP.GE.AND P2, PT, R90, UR4, PT ;  /* 0x000000045a007c0c */ /* 0x000fc8000bf46270 */
[----:B------:R-:W-:Y:S02]  /*29130*/  SEL R90, RZ, 0x4, P2 ;  /* 0x00000004ff5a7807 */ /* 0x000fe40001000000 */
[----:B------:R-:W-:Y:S02]  /*29140*/  ISETP.GE.AND P2, PT, R88, UR4, PT ;  /* 0x0000000458007c0c */ /* 0x000fe4000bf46270 */
[----:B----4-:R-:W-:-:S05]  /*29150*/  IADD3 R91, R91, 0x100000, RZ ;  /* 0x001000005b5b7810 */ /* 0x010fca0007ffe0ff */
[----:B------:R2:W-:Y:S01]  /*29160*/  LDGSTS.E [R91+-0x4c800], [R118.64], P5 ;  /* 0xb3800000765b7fae */ /* 0x0005e2000a921848 */
[----:B------:R-:W-:-:S03]  /*29170*/  ISETP.NE.U32.AND P5, PT, R2, RZ, PT ;  /* 0x000000ff0200720c */ /* 0x000fc60003fa5070 */
[----:B------:R-:W3:Y:S01]  /*29180*/  LDL R2, [R1+0xc74] ;  /* 0x000c740001027983 */ /* 0x000ee20000100800 */
[----:B--2---:R-:W-:Y:S01]  /*29190*/  IADD3 R91, R89, 0x100000, RZ ;  /* 0x00100000595b7810 */ /* 0x004fe20007ffe0ff */
[----:B------:R-:W-:-:S05]  /*291a0*/  IMAD.WIDE R88, R251, 0x4, R86 ;  /* 0x00000004fb587825 */ /* 0x000fca00078e0256 */
[----:B------:R1:W-:Y:S04]  /*291b0*/  LDGSTS.E [R91+-0x4c400], [R88.64], P0 ;  /* 0xb3c00000585b7fae */ /* 0x0003e80008121848 */
[----:B-1----:R-:W2:Y:S04]  /*291c0*/  LDL R91, [R1+0xc74] ;  /* 0x000c7400015b7983 */ /* 0x002ea80000100800 */
[----:B------:R-:W1:Y:S02]  /*291d0*/  S2R R87, SR_TID.X ;  /* 0x0000000000577919 */ /* 0x000e640000002100 */
[----:B-1----:R-:W-:-:S04]  /*291e0*/  SHF.R.U32.HI R87, RZ, 0x6, R87 ;  /* 0x00000006ff577819 */ /* 0x002fc80000011657 */
[----:B------:R-:W-:-:S04]  /*291f0*/  SGXT.U32 R87, R87, 0x1 ;  /* 0x000000015757781a */ /* 0x000fc80000000000 */
[----:B------:R-:W-:Y:S02]  /*29200*/  LOP3.LUT R86, R87, 0x12, RZ, 0xfc, !PT ;  /* 0x0000001257567812 */ /* 0x000fe400078efcff */
[----:B------:R-:W1:Y:S02]  /*29210*/  S2R R87, SR_TID.X ;  /* 0x0000000000577919 */ /* 0x000e640000002100 */
[----:B------:R-:W-:Y:S02]  /*29220*/  ISETP.GE.AND P0, PT, R86, UR4, PT ;  /* 0x0000000456007c0c */ /* 0x000fe4000bf06270 */
[----:B------:R-:W4:Y:S01]  /*29230*/  S2R R86, SR_TID.X ;  /* 0x0000000000567919 */ /* 0x000f220000002100 */
[----:B------:R-:W-:-:S04]  /*29240*/  SEL R0, R0, RZ, P4 ;  /* 0x000000ff00007207 */ /* 0x000fc80002000000 */
[----:B------:R-:W-:Y:S02]  /*29250*/  ISETP.NE.U32.AND P1, PT, R0, RZ, PT ;  /* 0x000000ff0000720c */ /* 0x000fe40003f25070 */
[----:B------:R-:W-:Y:S02]  /*29260*/  SEL R90, R90, RZ, P4 ;  /* 0x000000ff5a5a7207 */ /* 0x000fe40002000000 */
[----:B------:R-:W-:Y:S01]  /*29270*/  SEL R0, RZ, 0x4, P2 ;  /* 0x00000004ff007807 */ /* 0x000fe20001000000 */
[----:B------:R-:W-:Y:S01]  /*29280*/  IMAD.WIDE R84, R251, 0x4, R84 ;  /* 0x00000004fb547825 */ /* 0x000fe200078e0254 */
[----:B------:R-:W-:Y:S02]  /*29290*/  ISETP.NE.U32.AND P2, PT, R90, RZ, PT ;  /* 0x000000ff5a00720c */ /* 0x000fe40003f45070 */
[----:B------:R-:W-:Y:S02]  /*292a0*/  SEL R0, R0, RZ, P4 ;  /* 0x000000ff00007207 */ /* 0x000fe40002000000 */
[----:B-1----:R-:W-:-:S04]  /*292b0*/  SHF.R.U32.HI R87, RZ, 0x6, R87 ;  /* 0x00000006ff577819 */ /* 0x002fc80000011657 */
[----:B------:R-:W-:Y:S01]  /*292c0*/  SGXT.U32 R87, R87, 0x1 ;  /* 0x000000015757781a */ /* 0x000fe20000000000 */
[----:B------:R-:W-:-:S04]  /*292d0*/  IMAD.WIDE R82, R251, 0x4, R82 ;  /* 0x00000004fb527825 */ /* 0x000fc800078e0252 */
[----:B------:R-:W-:-:S04]  /*292e0*/  IMAD.WIDE R80, R251, 0x4, R80 ;  /* 0x00000004fb507825 */ /* 0x000fc800078e0250 */
[----:B------:R-:W-:-:S04]  /*292f0*/  IMAD.WIDE R78, R251, 0x4, R78 ;  /* 0x00000004fb4e7825 */ /* 0x000fc800078e024e */
[C---:B------:R-:W-:Y:S01]  /*29300*/  IMAD.WIDE R76, R251.reuse, 0x4, R76 ;  /* 0x00000004fb4c7825 */ /* 0x040fe200078e024c */
[----:B------:R-:W-:Y:S04]  /*29310*/  STL [R1+0xbc8], R240 ;  /* 0x000bc8f001007387 */ /* 0x000fe80000100800 */
[----:B------:R-:W-:Y:S04]  /*29320*/  STL [R1+0xbc4], R241 ;  /* 0x000bc4f101007387 */ /* 0x000fe80000100800 */
[----:B------:R-:W-:Y:S04]  /*29330*/  STL [R1+0xbd0], R84 ;  /* 0x000bd05401007387 */ /* 0x000fe80000100800 */
[----:B------:R1:W-:Y:S04]  /*29340*/  STL [R1+0xbcc], R85 ;  /* 0x000bcc5501007387 */ /* 0x0003e80000100800 */
[----:B------:R-:W-:Y:S04]  /*29350*/  STL [R1+0xbd8], R242 ;  /* 0x000bd8f201007387 */ /* 0x000fe80000100800 */
        /* <DEDUP_REMOVED lines=8> */
[----:B------:R-:W-:Y:S01]  /*293e0*/  STL [R1+0xbf4], R111 ;  /* 0x000bf46f01007387 */ /* 0x000fe20000100800 */
[----:B------:R-:W-:-:S03]  /*293f0*/  IMAD.WIDE R74, R251, 0x4, R74 ;  /* 0x00000004fb4a7825 */ /* 0x000fc600078e024a */
[----:B------:R-:W-:Y:S01]  /*29400*/  STL [R1+0xc00], R78 ;  /* 0x000c004e01007387 */ /* 0x000fe20000100800 */
[C---:B---3--:R-:W-:Y:S02]  /*29410*/  IADD3 R90, R2.reuse, 0x100000, RZ ;  /* 0x00100000025a7810 */ /* 0x048fe40007ffe0ff */
[----:B------:R-:W-:-:S03]  /*29420*/  IADD3 R2, R2, 0x100000, RZ ;  /* 0x0010000002027810 */ /* 0x000fc60007ffe0ff */
[----:B------:R3:W-:Y:S01]  /*29430*/  LDGSTS.E [R90+-0x4fe00], [R84.64], P1 ;  /* 0xb0200000545a7fae */ /* 0x0007e20008921848 */
[----:B------:R-:W-:Y:S02]  /*29440*/  ISETP.NE.U32.AND P1, PT, R0, RZ, PT ;  /* 0x000000ff0000720c */ /* 0x000fe40003f25070 */
[----:B------:R-:W-:Y:S01]  /*29450*/  SEL R0, RZ, 0x4, P0 ;  /* 0x00000004ff007807 */ /* 0x000fe20000000000 */
[----:B------:R1:W-:Y:S01]  /*29460*/  LDGSTS.E [R2+-0x4fa00], [R82.64], P5 ;  /* 0xb060000052027fae */ /* 0x0003e2000a921848 */
[C---:B---3--:R-:W-:Y:S02]  /*29470*/  LOP3.LUT R90, R87.reuse, 0x16, RZ, 0xfc, !PT ;  /* 0x00000016575a7812 */ /* 0x048fe400078efcff */
[----:B------:R-:W-:Y:S02]  /*29480*/  LOP3.LUT R87, R87, 0x1a, RZ, 0xfc, !PT ;  /* 0x0000001a57577812 */ /* 0x000fe400078efcff */
[----:B------:R-:W-:Y:S02]  /*29490*/  ISETP.GE.AND P0, PT, R90, UR4, PT ;  /* 0x000000045a007c0c */ /* 0x000fe4000bf06270 */
[----:B----4-:R-:W-:-:S02]  /*294a0*/  SHF.R.U32.HI R90, RZ, 0x6, R86 ;  /* 0x00000006ff5a7819 */ /* 0x010fc40000011656 */
[----:B------:R-:W-:Y:S02]  /*294b0*/  ISETP.GE.AND P5, PT, R87, UR4, PT ;  /* 0x0000000457007c0c */ /* 0x000fe4000bfa6270 */
[----:B------:R-:W-:-:S04]  /*294c0*/  SGXT.U32 R90, R90, 0x1 ;  /* 0x000000015a5a781a */ /* 0x000fc80000000000 */
[----:B------:R-:W-:Y:S02]  /*294d0*/  LOP3.LUT R90, R90, 0x1e, RZ, 0xfc, !PT ;  /* 0x0000001e5a5a7812 */ /* 0x000fe400078efcff */
[----:B------:R-:W-:Y:S02]  /*294e0*/  SEL R86, RZ, 0x4, P5 ;  /* 0x00000004ff567807 */ /* 0x000fe40002800000 */
[----:B------:R-:W-:Y:S02]  /*294f0*/  ISETP.GE.AND P5, PT, R90, UR4, PT ;  /* 0x000000045a007c0c */ /* 0x000fe4000bfa6270 */
[----:B------:R-:W3:Y:S01]  /*29500*/  S2R R90, SR_TID.X ;  /* 0x00000000005a7919 */ /* 0x000ee20000002100 */
[----:B------:R-:W-:Y:S02]  /*29510*/  SEL R0, R0, RZ, P4 ;  /* 0x000000ff00007207 */ /* 0x000fe40002000000 */
[----:B-1----:R-:W-:Y:S02]  /*29520*/  SEL R2, RZ, 0x4, P0 ;  /* 0x00000004ff027807 */ /* 0x002fe40000000000 */
[----:B------:R-:W-:-:S02]  /*29530*/  ISETP.NE.U32.AND P0, PT, R0, RZ, PT ;  /* 0x000000ff0000720c */ /* 0x000fc40003f05070 */
[----:B------:R-:W-:Y:S02]  /*29540*/  SEL R86, R86, RZ, P4 ;  /* 0x000000ff56567207 */ /* 0x000fe40002000000 */
[----:B--2---:R-:W-:-:S05]  /*29550*/  IADD3 R87, R91, 0x100000, RZ ;  /* 0x001000005b577810 */ /* 0x004fca0007ffe0ff */
[----:B------:R1:W-:Y:S04]  /*29560*/  LDGSTS.E [R87+-0x4f600], [R80.64], P2 ;  /* 0xb0a0000050577fae */ /* 0x0003e80009121848 */
[----:B------:R1:W-:Y:S04]  /*29570*/  LDGSTS.E [R87+-0x4f200], [R78.64], P1 ;  /* 0xb0e000004e577fae */ /* 0x0003e80008921848 */
[----:B-1----:R-:W1:Y:S01]  /*29580*/  S2R R87, SR_TID.X ;  /* 0x0000000000577919 */ /* 0x002e620000002100 */
[----:B---3--:R-:W-:Y:S02]  /*29590*/  SHF.R.U32.HI R90, RZ, 0x6, R90 ;  /* 0x00000006ff5a7819 */ /* 0x008fe4000001165a */
[----:B------:R-:W-:-:S02]  /*295a0*/  SEL R0, RZ, 0x4, P5 ;  /* 0x00000004ff007807 */ /* 0x000fc40002800000 */
[----:B------:R-:W-:Y:S02]  /*295b0*/  SGXT.U32 R90, R90, 0x1 ;  /* 0x000000015a5a781a */ /* 0x000fe40000000000 */
[----:B------:R-:W-:Y:S02]  /*295c0*/  ISETP.NE.U32.AND P5, PT, R86, RZ, PT ;  /* 0x000000ff5600720c */ /* 0x000fe40003fa5070 */
[----:B------:R-:W-:Y:S02]  /*295d0*/  IADD3 R86, R91, 0x100000, RZ ;  /* 0x001000005b567810 */ /* 0x000fe40007ffe0ff */
[----:B------:R-:W-:-:S03]  /*295e0*/  SEL R0, R0, RZ, P4 ;  /* 0x000000ff00007207 */ /* 0x000fc60002000000 */
[----:B------:R2:W-:Y:S01]  /*295f0*/  LDGSTS.E [R86+-0x4ee00], [R76.64], P0 ;  /* 0xb12000004c567fae */ /* 0x0005e20008121848 */
[----:B-1----:R-:W-:-:S04]  /*29600*/  SHF.R.U32.HI R87, RZ, 0x6, R87 ;  /* 0x00000006ff577819 */ /* 0x002fc80000011657 */
[----:B------:R-:W-:-:S04]  /*29610*/  SGXT.U32 R87, R87, 0x1 ;  /* 0x000000015757781a */ /* 0x000fc80000000000 */
[----:B------:R-:W-:-:S04]  /*29620*/  LOP3.LUT R87, R87, 0x22, RZ, 0xfc, !PT ;  /* 0x0000002257577812 */ /* 0x000fc800078efcff */
[----:B------:R-:W-:Y:S02]  /*29630*/  ISETP.GE.AND P1, PT, R87, UR4, PT ;  /* 0x0000000457007c0c */ /* 0x000fe4000bf26270 */
[C---:B------:R-:W-:Y:S02]  /*29640*/  LOP3.LUT R87, R90.reuse, 0x26, RZ, 0xfc, !PT ;  /* 0x000000265a577812 */ /* 0x040fe400078efcff */
[----:B------:R-:W-:Y:S02]  /*29650*/  LOP3.LUT R90, R90, 0x2a, RZ, 0xfc, !PT ;  /* 0x0000002a5a5a7812 */ /* 0x000fe400078efcff */
[----:B------:R-:W-:Y:S02]  /*29660*/  ISETP.NE.U32.AND P0, PT, R0, RZ, PT ;  /* 0x000000ff0000720c */ /* 0x000fe40003f05070 */
[----:B------:R-:W-:Y:S02]  /*29670*/  SEL R0, RZ, 0x4, P1 ;  /* 0x00000004ff007807 */ /* 0x000fe40000800000 */
[----:B------:R-:W-:-:S02]  /*29680*/  ISETP.GE.AND P1, PT, R90, UR4, PT ;  /* 0x000000045a007c0c */ /* 0x000fc4000bf26270 */
[----:B------:R-:W1:Y:S01]  /*29690*/  S2R R90, SR_TID.X ;  /* 0x00000000005a7919 */ /* 0x000e620000002100 */
[----:B------:R-:W-:-:S03]  /*296a0*/  SEL R2, R2, RZ, P4 ;  /* 0x000000ff02027207 */ /* 0x000fc60002000000 */
[----:B------:R-:W-:Y:S01]  /*296b0*/  STL [R1+0xbfc], R79 ;  /* 0x000bfc4f01007387 */ /* 0x000fe20000100800 */
[----:B------:R-:W-:-:S03]  /*296c0*/  ISETP.NE.U32.AND P2, PT, R2, RZ, PT ;  /* 0x000000ff0200720c */ /* 0x000fc60003f45070 */
[----:B------:R-:W-:Y:S04]  /*296d0*/  STL [R1+0xc08], R108 ;  /* 0x000c086c01007387 */ /* 0x000fe80000100800 */
[----:B------:R-:W-:Y:S01]  /*296e0*/  STL [R1+0xc04], R109 ;  /* 0x000c046d01007387 */ /* 0x000fe20000100800 */
[----:B------:R-:W-:-:S03]  /*296f0*/  IMAD.WIDE R72, R251, 0x4, R72 ;  /* 0x00000004fb487825 */ /* 0x000fc600078e0248 */
[----:B------:R-:W-:Y:S04]  /*29700*/  STL [R1+0xc10], R76 ;  /* 0x000c104c01007387 */ /* 0x000fe80000100800 */
[----:B------:R-:W-:Y:S04]  /*29710*/  STL [R1+0xc0c], R77 ;  /* 0x000c0c4d01007387 */ /* 0x000fe80000100800 */
[----:B------:R-:W-:Y:S01]  /*29720*/  STL [R1+0xc18], R106 ;  /* 0x000c186a01007387 */ /* 0x000fe20000100800 */
[----:B------:R-:W-:-:S03]  /*29730*/  IADD3 R2, R91, 0x100000, RZ ;  /* 0x001000005b027810 */ /* 0x000fc60007ffe0ff */
[----:B------:R-:W-:Y:S01]  /*29740*/  STL [R1+0xc14], R107 ;  /* 0x000c146b01007387 */ /* 0x000fe20000100800 */
[----:B-1----:R-:W-:-:S03]  /*29750*/  SHF.R.U32.HI R90, RZ, 0x6, R90 ;  /* 0x00000006ff5a7819 */ /* 0x002fc6000001165a */
[----:B------:R-:W-:Y:S01]  /*29760*/  STL [R1+0xc20], R74 ;  /* 0x000c204a01007387 */ /* 0x000fe20000100800 */
[----:B------:R-:W-:-:S03]  /*29770*/  IMAD.WIDE R70, R251, 0x4, R70 ;  /* 0x00000004fb467825 */ /* 0x000fc600078e0246 */
[----:B------:R-:W-:Y:S04]  /*29780*/  STL [R1+0xc1c], R75 ;  /* 0x000c1c4b01007387 */ /* 0x000fe80000100800 */
[----:B------:R-:W-:Y:S04]  /*29790*/  STL [R1+0xc28], R104 ;  /* 0x000c286801007387 */ /* 0x000fe80000100800 */
[----:B------:R-:W-:Y:S01]  /*297a0*/  STL [R1+0xc24], R105 ;  /* 0x000c246901007387 */ /* 0x000fe20000100800 */
[----:B------:R-:W-:-:S03]  /*297b0*/  SGXT.U32 R90, R90, 0x1 ;  /* 0x000000015a5a781a */ /* 0x000fc60000000000 */
[----:B------:R-:W-:Y:S01]  /*297c0*/  STL [R1+0xc30], R72 ;  /* 0x000c304801007387 */ /* 0x000fe20000100800 */
[----:B------:R-:W-:-:S03]  /*297d0*/  IMAD.WIDE R68, R251, 0x4, R68 ;  /* 0x00000004fb447825 */ /* 0x000fc600078e0244 */
[----:B------:R-:W-:Y:S04]  /*297e0*/  STL [R1+0xc2c], R73 ;  /* 0x000c2c4901007387 */ /* 0x000fe80000100800 */
[----:B------:R-:W-:Y:S01]  /*297f0*/  STL [R1+0xc38], R102 ;  /* 0x000c386601007387 */ /* 0x000fe20000100800 */
[----:B------:R-:W-:-:S03]  /*29800*/  IMAD.WIDE R66, R251, 0x4, R66 ;  /* 0x00000004fb427825 */ /* 0x000fc600078e0242 */
[----:B------:R1:W-:Y:S01]  /*29810*/  LDGSTS.E [R2+-0x4ea00], [R74.64], P2 ;  /* 0xb16000004a027fae */ /* 0x0003e20009121848 */
[----:B------:R-:W-:-:S03]  /*29820*/  ISETP.GE.AND P2, PT, R87, UR4, PT ;  /* 0x0000000457007c0c */ /* 0x000fc6000bf46270 */
[----:B------:R-:W-:Y:S01]  /*29830*/  STL [R1+0xc34], R103 ;  /* 0x000c346701007387 */ /* 0x000fe20000100800 */
[----:B------:R-:W-:Y:S01]  /*29840*/  IADD3 R87, R91, 0x100000, RZ ;  /* 0x001000005b577810 */ /* 0x000fe20007ffe0ff */
[----:B------:R-:W-:Y:S02]  /*29850*/  IMAD.WIDE R64, R251, 0x4, R64 ;  /* 0x00000004fb407825 */ /* 0x000fe400078e0240 */
[----:B------:R-:W-:Y:S01]  /*29860*/  STL [R1+0xc40], R70 ;  /* 0x000c404601007387 */ /* 0x000fe20000100800 */
[----:B------:R-:W-:Y:S01]  /*29870*/  LOP3.LUT R90, R90, 0x2e, RZ, 0xfc, !PT ;  /* 0x0000002e5a5a7812 */ /* 0x000fe200078efcff */
[----:B------:R-:W-:Y:S02]  /*29880*/  IMAD.MOV.U32 R251, RZ, RZ, c[0x0][0x18c] ;  /* 0x00006300fffb7624 */ /* 0x000fe400078e00ff */
[----:B------:R-:W-:Y:S04]  /*29890*/  STL [R1+0xc3c], R71 ;  /* 0x000c3c4701007387 */ /* 0x000fe80000100800 */
[----:B------:R-:W-:Y:S04]  /*298a0*/  STL [R1+0xc48], R100 ;  /* 0x000c486401007387 */ /* 0x000fe80000100800 */
[----:B------:R-:W-:Y:S01]  /*298b0*/  STL [R1+0xc44], R101 ;  /* 0x000c446501007387 */ /* 0x000fe20000100800 */
[----:B------:R-:W-:-:S03]  /*298c0*/  IMAD.SHL.U32 R251, R251, 0x40, RZ ;  /* 0x00000040fbfb7824 */ /* 0x000fc600078e00ff */
[----:B------:R-:W-:Y:S04]  /*298d0*/  STL [R1+0xc50], R68 ;  /* 0x000c504401007387 */ /* 0x000fe80000100800 */
[----:B------:R-:W-:Y:S04]  /*298e0*/  STL [R1+0xc4c], R69 ;  /* 0x000c4c4501007387 */ /* 0x000fe80000100800 */
[----:B------:R3:W-:Y:S04]  /*298f0*/  LDGSTS.E [R87+-0x4e600], [R72.64], P5 ;  /* 0xb1a0000048577fae */ /* 0x0007e8000a921848 */
[----:B------:R-:W-:Y:S04]  /*29900*/  STL [R1+0xc58], R98 ;  /* 0x000c586201007387 */ /* 0x000fe80000100800 */
[----:B------:R2:W-:Y:S01]  /*29910*/  LDGSTS.E [R86+-0x4e200], [R70.64], P0 ;  /* 0xb1e0000046567fae */ /* 0x0005e20008121848 */
[----:B------:R-:W-:-:S03]  /*29920*/  ISETP.GE.AND P0, PT, R90, UR4, PT ;  /* 0x000000045a007c0c */ /* 0x000fc6000bf06270 */
[----:B------:R-:W-:Y:S01]  /*29930*/  STL [R1+0xc54], R99 ;  /* 0x000c546301007387 */ /* 0x000fe20000100800 */
[----:B------:R-:W-:-:S03]  /*29940*/  IMAD.WIDE R52, R251, 0x4, R52 ;  /* 0x00000004fb347825 */ /* 0x000fc600078e0234 */
[----:B------:R-:W-:Y:S04]  /*29950*/  STL [R1+0xc60], R66 ;  /* 0x000c604201007387 */ /* 0x000fe80000100800 */
[----:B------:R-:W4:Y:S04]  /*29960*/  S2R R90, SR_TID.X ;  /* 0x00000000005a7919 */ /* 0x000f280000002100 */
[----:B------:R-:W-:Y:S01]  /*29970*/  STL [R1+0xc5c], R67 ;  /* 0x000c5c4301007387 */ /* 0x000fe20000100800 */
[----:B------:R-:W-:-:S03]  /*29980*/  IMAD.WIDE R50, R251, 0x4, R50 ;  /* 0x00000004fb327825 */ /* 0x000fc600078e0232 */
[----:B------:R-:W-:Y:S04]  /*29990*/  STL [R1+0xc68], R96 ;  /* 0x000c686001007387 */ /* 0x000fe80000100800 */
[----:B------:R-:W-:Y:S01]  /*299a0*/  STL [R1+0xc64], R97 ;  /* 0x000c646101007387 */ /* 0x000fe20000100800 */
[----:B------:R-:W-:-:S03]  /*299b0*/  IMAD.WIDE R48, R251, 0x4, R48 ;  /* 0x00000004fb307825 */ /* 0x000fc600078e0230 */
[----:B------:R-:W-:Y:S04]  /*299c0*/  STL [R1+0xbb8], R64 ;  /* 0x000bb84001007387 */ /* 0x000fe80000100800 */
[----:B------:R1:W-:Y:S01]  /*299d0*/  STL [R1+0xbb4], R65 ;  /* 0x000bb44101007387 */ /* 0x0003e20000100800 */
[----:B------:R-:W-:-:S03]  /*299e0*/  IMAD.WIDE R46, R251, 0x4, R46 ;  /* 0x00000004fb2e7825 */ /* 0x000fc600078e022e */
[----:B------:R-:W-:Y:S04]  /*299f0*/  STL [R1+0xbc0], R94 ;  /* 0x000bc05e01007387 */ /* 0x000fe80000100800 */
[----:B------:R-:W-:Y:S01]  /*29a00*/  STL [R1+0xbbc], R95 ;  /* 0x000bbc5f01007387 */ /* 0x000fe20000100800 */
[----:B------:R-:W-:-:S03]  /*29a10*/  SEL R0, R0, RZ, P4 ;  /* 0x000000ff00007207 */ /* 0x000fc60002000000 */
[----:B------:R-:W-:Y:S01]  /*29a20*/  STL [R1+0xbb0], R52 ;  /* 0x000bb03401007387 */ /* 0x000fe20000100800 */
[----:B------:R-:W-:-:S03]  /*29a30*/  IMAD.WIDE R44, R251, 0x4, R44 ;  /* 0x00000004fb2c7825 */ /* 0x000fc600078e022c */
[----:B------:R-:W-:Y:S01]  /*29a40*/  STL [R1+0xbac], R53 ;  /* 0x000bac3501007387 */ /* 0x000fe20000100800 */
[----:B------:R-:W-:-:S03]  /*29a50*/  IMAD.WIDE R42, R251, 0x4, R42 ;  /* 0x00000004fb2a7825 */ /* 0x000fc600078e022a */
[----:B------:R-:W-:Y:S01]  /*29a60*/  STL [R1+0xba8], R50 ;  /* 0x000ba83201007387 */ /* 0x000fe20000100800 */
[----:B-1----:R-:W-:-:S03]  /*29a70*/  SEL R2, RZ, 0x4, P2 ;  /* 0x00000004ff027807 */ /* 0x002fc60001000000 */
[----:B------:R-:W-:Y:S01]  /*29a80*/  STL [R1+0xba4], R51 ;  /* 0x000ba43301007387 */ /* 0x000fe20000100800 */
[----:B------:R-:W-:-:S03]  /*29a90*/  ISETP.NE.U32.AND P2, PT, R0, RZ, PT ;  /* 0x000000ff0000720c */ /* 0x000fc60003f45070 */
[----:B------:R-:W-:Y:S01]  /*29aa0*/  STL [R1+0xba0], R48 ;  /* 0x000ba03001007387 */ /* 0x000fe20000100800 */
[----:B------:R-:W-:-:S03]  /*29ab0*/  IMAD.WIDE R40, R251, 0x4, R40 ;  /* 0x00000004fb287825 */ /* 0x000fc600078e0228 */
[----:B------:R-:W-:Y:S01]  /*29ac0*/  STL [R1+0xb9c], R49 ;  /* 0x000b9c3101007387 */ /* 0x000fe20000100800 */
[----:B------:R-:W-:-:S03]  /*29ad0*/  SEL R0, RZ, 0x4, P1 ;  /* 0x00000004ff007807 */ /* 0x000fc60000800000 */
[----:B------:R-:W-:Y:S01]  /*29ae0*/  STL [R1+0xb98], R46 ;  /* 0x000b982e01007387 */ /* 0x000fe20000100800 */
[----:B------:R-:W-:-:S03]  /*29af0*/  IMAD.WIDE R38, R251, 0x4, R38 ;  /* 0x00000004fb267825 */ /* 0x000fc600078e0226 */
[----:B------:R-:W-:Y:S01]  /*29b00*/  STL [R1+0xb94], R47 ;  /* 0x000b942f01007387 */ /* 0x000fe20000100800 */
[----:B------:R-:W-:-:S03]  /*29b10*/  SEL R2, R2, RZ, P4 ;  /* 0x000000ff02027207 */ /* 0x000fc60002000000 */
[----:B------:R-:W-:Y:S01]  /*29b20*/  STL [R1+0xb90], R44 ;  /* 0x000b902c01007387 */ /* 0x000fe20000100800 */
[----:B------:R-:W-:-:S03]  /*29b30*/  IMAD.WIDE R36, R251, 0x4, R36 ;  /* 0x00000004fb247825 */ /* 0x000fc600078e0224 */
[----:B------:R-:W-:Y:S01]  /*29b40*/  STL [R1+0xb8c], R45 ;  /* 0x000b8c2d01007387 */ /* 0x000fe20000100800 */
[----:B------:R-:W-:-:S03]  /*29b50*/  SEL R0, R0, RZ, P4 ;  /* 0x000000ff00007207 */ /* 0x000fc60002000000 */
[----:B------:R-:W-:Y:S01]  /*29b60*/  STL [R1+0xb88], R42 ;  /* 0x000b882a01007387 */ /* 0x000fe20000100800 */
[----:B------:R-:W-:-:S03]  /*29b70*/  IMAD.WIDE R34, R251, 0x4, R34 ;  /* 0x00000004fb227825 */ /* 0x000fc600078e0222 */
[----:B------:R-:W-:Y:S01]  /*29b80*/  STL [R1+0xb84], R43 ;  /* 0x000b842b01007387 */ /* 0x000fe20000100800 */
[----:B------:R-:W-:-:S03]  /*29b90*/  ISETP.NE.U32.AND P5, PT, R2, RZ, PT ;  /* 0x000000ff0200720c */ /* 0x000fc60003fa5070 */
[----:B------:R-:W-:Y:S01]  /*29ba0*/  STL [R1+0xb80], R40 ;  /* 0x000b802801007387 */ /* 0x000fe20000100800 */
[----:B------:R-:W-:Y:S01]  /*29bb0*/  SEL R2, RZ, 0x4, P0 ;  /* 0x00000004ff027807 */ /* 0x000fe20000000000 */
[----:B------:R-:W-:Y:S02]  /*29bc0*/  IMAD.WIDE R32, R251, 0x4, R32 ;  /* 0x00000004fb207825 */ /* 0x000fe400078e0220 */
[----:B------:R-:W-:Y:S01]  /*29bd0*/  STL [R1+0xb7c], R41 ;  /* 0x000b7c2901007387 */ /* 0x000fe20000100800 */
[----:B------:R-:W-:-:S03]  /*29be0*/  ISETP.NE.U32.AND P0, PT, R0, RZ, PT ;  /* 0x000000ff0000720c */ /* 0x000fc60003f05070 */
[----:B------:R-:W-:Y:S01]  /*29bf0*/  STL [R1+0xb78], R38 ;  /* 0x000b782601007387 */ /* 0x000fe20000100800 */
[----:B----4-:R-:W-:Y:S01]  /*29c00*/  SHF.R.U32.HI R0, RZ, 0x6, R90 ;  /* 0x00000006ff007819 */ /* 0x010fe2000001165a */
[C---:B------:R-:W-:Y:S02]  /*29c10*/  IMAD.WIDE R30, R251.reuse, 0x4, R30 ;  /* 0x00000004fb1e7825 */ /* 0x040fe400078e021e */
[----:B------:R-:W-:Y:S04]  /*29c20*/  STL [R1+0xb74], R39 ;  /* 0x000b742701007387 */ /* 0x000fe80000100800 */
[----:B------:R-:W-:Y:S01]  /*29c30*/  STL [R1+0xb70], R36 ;  /* 0x000b702401007387 */ /* 0x000fe20000100800 */
[----:B------:R-:W-:-:S03]  /*29c40*/  IMAD.WIDE R28, R251, 0x4, R28 ;  /* 0x00000004fb1c7825 */ /* 0x000fc600078e021c */
[----:B------:R-:W-:Y:S01]  /*29c50*/  STL [R1+0xb6c], R37 ;  /* 0x000b6c2501007387 */ /* 0x000fe20000100800 */
[----:B------:R-:W-:-:S03]  /*29c60*/  SGXT.U32 R0, R0, 0x1 ;  /* 0x000000010000781a */ /* 0x000fc60000000000 */
[----:B------:R-:W-:Y:S01]  /*29c70*/  STL [R1+0xb68], R34 ;  /* 0x000b682201007387 */ /* 0x000fe20000100800 */
[----:B------:R-:W-:-:S03]  /*29c80*/  IMAD.WIDE R26, R251, 0x4, R26 ;  /* 0x00000004fb1a7825 */ /* 0x000fc600078e021a */
[----:B------:R-:W-:Y:S01]  /*29c90*/  STL [R1+0xb64], R35 ;  /* 0x000b642301007387 */ /* 0x000fe20000100800 */
[----:B------:R-:W-:-:S03]  /*29ca0*/  SHF.R.U32.HI R90, RZ, 0x6, R90 ;  /* 0x00000006ff5a7819 */ /* 0x000fc6000001165a */
[----:B------:R-:W-:Y:S01]  /*29cb0*/  STL [R1+0xb60], R32 ;  /* 0x000b602001007387 */ /* 0x000fe20000100800 */
[----:B------:R-:W-:-:S03]  /*29cc0*/  IMAD.WIDE R24, R251, 0x4, R24 ;  /* 0x00000004fb187825 */ /* 0x000fc600078e0218 */
[----:B------:R-:W-:Y:S01]  /*29cd0*/  STL [R1+0xb5c], R33 ;  /* 0x000b5c2101007387 */ /* 0x000fe20000100800 */
[----:B------:R-:W-:-:S03]  /*29ce0*/  IMAD.WIDE R22, R251, 0x4, R22 ;  /* 0x00000004fb167825 */ /* 0x000fc600078e0216 */
[----:B------:R-:W-:Y:S04]  /*29cf0*/  STL [R1+0xb58], R30 ;  /* 0x000b581e01007387 */ /* 0x000fe80000100800 */
[----:B------:R-:W-:Y:S01]  /*29d00*/  STL [R1+0xb54], R31 ;  /* 0x000b541f01007387 */ /* 0x000fe20000100800 */
[----:B------:R-:W-:-:S03]  /*29d10*/  SGXT.U32 R90, R90, 0x1 ;  /* 0x000000015a5a781a */ /* 0x000fc60000000000 */
[----:B------:R3:W-:Y:S01]  /*29d20*/  LDGSTS.E [R87+-0x4de00], [R68.64], P2 ;  /* 0xb220000044577fae */ /* 0x0007e20009121848 */
[----:B------:R-:W-:-:S03]  /*29d30*/  IMAD.WIDE R20, R251, 0x4, R20 ;  /* 0x00000004fb147825 */ /* 0x000fc600078e0214 */
[----:B------:R-:W-:Y:S04]  /*29d40*/  STL [R1+0xb50], R28 ;  /* 0x000b501c01007387 */ /* 0x000fe80000100800 */
[----:B------:R-:W-:Y:S01]  /*29d50*/  STL [R1+0xb4c], R29 ;  /* 0x000b4c1d01007387 */ /* 0x000fe20000100800 */
[----:B---3--:R-:W-:-:S03]  /*29d60*/  LOP3.LUT R87, R0, 0x32, RZ, 0xfc, !PT ;  /* 0x0000003200577812 */ /* 0x008fc600078efcff */
[----:B------:R-:W-:Y:S01]  /*29d70*/  STL [R1+0xb48], R26 ;  /* 0x000b481a01007387 */ /* 0x000fe20000100800 */
[----:B------:R-:W-:Y:S01]  /*29d80*/  LOP3.LUT R0, R0, 0x36, RZ, 0xfc, !PT ;  /* 0x0000003600007812 */ /* 0x000fe200078efcff */
[C---:B------:R-:W-:Y:S02]  /*29d90*/  IMAD.WIDE R18, R251.reuse, 0x4, R18 ;  /* 0x00000004fb127825 */ /* 0x040fe400078e0212 */
[----:B------:R-:W-:Y:S04]  /*29da0*/  STL [R1+0xb44], R27 ;  /* 0x000b441b01007387 */ /* 0x000fe80000100800 */
[----:B------:R-:W-:Y:S01]  /*29db0*/  STL [R1+0xb40], R24 ;  /* 0x000b401801007387 */ /* 0x000fe20000100800 */
[----:B------:R-:W-:-:S03]  /*29dc0*/  IMAD.WIDE R16, R251, 0x4, R16 ;  /* 0x00000004fb107825 */ /* 0x000fc600078e0210 */
[----:B------:R2:W-:Y:S01]  /*29dd0*/  LDGSTS.E [R86+-0x4da00], [R66.64], P5 ;  /* 0xb260000042567fae */ /* 0x0005e2000a921848 */
[----:B------:R-:W-:-:S03]  /*29de0*/  ISETP.GE.AND P5, PT, R0, UR4, PT ;  /* 0x0000000400007c0c */ /* 0x000fc6000bfa6270 */
[----:B------:R-:W-:Y:S01]  /*29df0*/  STL [R1+0xb3c], R25 ;  /* 0x000b3c1901007387 */ /* 0x000fe20000100800 */
[----:B------:R-:W-:-:S03]  /*29e00*/  LOP3.LUT R0, R90, 0x3a, RZ, 0xfc, !PT ;  /* 0x0000003a5a007812 */ /* 0x000fc600078efcff */
[----:B------:R-:W-:Y:S01]  /*29e10*/  STL [R1+0xb38], R22 ;  /* 0x000b381601007387 */ /* 0x000fe20000100800 */
[----:B------:R-:W-:-:S03]  /*29e20*/  LOP3.LUT R90, R90, 0x3e, RZ, 0xfc, !PT ;  /* 0x0000003e5a5a7812 */ /* 0x000fc600078efcff */
[----:B------:R-:W-:Y:S01]  /*29e30*/  STL [R1+0xb34], R23 ;  /* 0x000b341701007387 */ /* 0x000fe20000100800 */
[----:B------:R-:W-:-:S03]  /*29e40*/  SEL R2, R2, RZ, P4 ;  /* 0x000000ff02027207 */ /* 0x000fc60002000000 */
[----:B------:R-:W-:Y:S01]  /*29e50*/  STL [R1+0xb30], R20 ;  /* 0x000b301401007387 */ /* 0x000fe20000100800 */
[----:B------:R-:W-:-:S03]  /*29e60*/  ISETP.GE.AND P1, PT, R87, UR4, PT ;  /* 0x0000000457007c0c */ /* 0x000fc6000bf26270 */
[----:B------:R-:W-:Y:S01]  /*29e70*/  STL [R1+0xb2c], R21 ;  /* 0x000b2c1501007387 */ /* 0x000fe20000100800 */
[----:B------:R-:W-:-:S03]  /*29e80*/  SEL R87, RZ, 0x4, P5 ;  /* 0x00000004ff577807 */ /* 0x000fc60002800000 */
[----:B------:R-:W-:Y:S01]  /*29e90*/  STL [R1+0xb28], R18 ;  /* 0x000b281201007387 */ /* 0x000fe20000100800 */
[----:B------:R-:W-:Y:S01]  /*29ea0*/  ISETP.GE.AND P5, PT, R90, UR4, PT ;  /* 0x000000045a007c0c */ /* 0x000fe2000bfa6270 */
[----:B------:R-:W-:Y:S02]  /*29eb0*/  IMAD.WIDE R14, R251, 0x4, R14 ;  /* 0x00000004fb0e7825 */ /* 0x000fe400078e020e */
[----:B------:R-:W-:Y:S01]  /*29ec0*/  STL [R1+0xb24], R19 ;  /* 0x000b241301007387 */ /* 0x000fe20000100800 */
[----:B------:R-:W-:-:S03]  /*29ed0*/  ISETP.NE.U32.AND P2, PT, R2, RZ, PT ;  /* 0x000000ff0200720c */ /* 0x000fc60003f45070 */
[----:B------:R-:W-:Y:S01]  /*29ee0*/  STL [R1+0xb20], R16 ;  /* 0x000b201001007387 */ /* 0x000fe20000100800 */
[----:B------:R-:W-:-:S03]  /*29ef0*/  SEL R2, RZ, 0x4, P1 ;  /* 0x00000004ff027807 */ /* 0x000fc60000800000 */
[----:B------:R-:W-:Y:S01]  /*29f00*/  STL [R1+0xb1c], R17 ;  /* 0x000b1c1101007387 */ /* 0x000fe20000100800 */
[----:B------:R-:W-:-:S03]  /*29f10*/  ISETP.GE.AND P1, PT, R0, UR4, PT ;  /* 0x0000000400007c0c */ /* 0x000fc6000bf26270 */
[----:B------:R-:W3:Y:S01]  /*29f20*/  LDL.LU.64 R84, [R1] ;  /* 0x0000000001547983 */ /* 0x000ee20000300a00 */
[----:B--2---:R-:W-:Y:S01]  /*29f30*/  SEL R86, RZ, 0x4, P5 ;  /* 0x00000004ff567807 */ /* 0x004fe20002800000 */
[----:B------:R-:W-:Y:S02]  /*29f40*/  IMAD.WIDE R12, R251, 0x4, R12 ;  /* 0x00000004fb0c7825 */ /* 0x000fe400078e020c */
[----:B------:R-:W-:Y:S01]  /*29f50*/  STL [R1+0xb18], R14 ;  /* 0x000b180e01007387 */ /* 0x000fe20000100800 */
[----:B------:R-:W-:Y:S02]  /*29f60*/  SEL R0, RZ, 0x4, P1 ;  /* 0x00000004ff007807 */ /* 0x000fe40000800000 */
[----:B------:R-:W-:Y:S01]  /*29f70*/  SEL R87, R87, RZ, P4 ;  /* 0x000000ff57577207 */ /* 0x000fe20002000000 */
[----:B------:R-:W-:Y:S01]  /*29f80*/  STL [R1+0xb14], R15 ;  /* 0x000b140f01007387 */ /* 0x000fe20000100800 */
[----:B------:R-:W-:Y:S02]  /*29f90*/  SEL R86, R86, RZ, P4 ;  /* 0x000000ff56567207 */ /* 0x000fe40002000000 */
[----:B------:R-:W-:Y:S01]  /*29fa0*/  SEL R2, R2, RZ, P4 ;  /* 0x000000ff02027207 */ /* 0x000fe20002000000 */
[----:B------:R-:W2:Y:S01]  /*29fb0*/  LDL.LU.64 R240, [R1+0x10] ;  /* 0x0000100001f07983 */ /* 0x000ea20000300a00 */
[----:B------:R-:W-:Y:S01]  /*29fc0*/  IADD3 R90, R91, 0x100000, RZ ;  /* 0x001000005b5a7810 */ /* 0x000fe20007ffe0ff */
[----:B------:R-:W-:Y:S01]  /*29fd0*/  IMAD.WIDE R10, R251, 0x4, R10 ;  /* 0x00000004fb0a7825 */ /* 0x000fe200078e020a */
[----:B------:R-:W-:Y:S01]  /*29fe0*/  SEL R0, R0, RZ, P4 ;  /* 0x000000ff00007207 */ /* 0x000fe20002000000 */
[----:B------:R-:W-:Y:S01]  /*29ff0*/  STL [R1+0xb10], R12 ;  /* 0x000b100c01007387 */ /* 0x000fe20000100800 */
[----:B------:R-:W-:Y:S01]  /*2a000*/  ISETP.NE.U32.AND P1, PT, R2, RZ, PT ;  /* 0x000000ff0200720c */ /* 0x000fe20003f25070 */
[----:B------:R-:W-:Y:S01]  /*2a010*/  IMAD.MOV.U32 R2, RZ, RZ, c[0x0][0x188] ;  /* 0x00006200ff027624 */ /* 0x000fe200078e00ff */
[----:B------:R-:W-:Y:S01]  /*2a020*/  ISETP.NE.U32.AND P4, PT, R87, RZ, PT ;  /* 0x000000ff5700720c */ /* 0x000fe20003f85070 */
[----:B------:R-:W-:Y:S01]  /*2a030*/  STL [R1+0xb0c], R13 ;  /* 0x000b0c0d01007387 */ /* 0x000fe20000100800 */
[----:B------:R-:W-:-:S03]  /*2a040*/  ISETP.NE.U32.AND P5, PT, R86, RZ, PT ;  /* 0x000000ff5600720c */ /* 0x000fc60003fa5070 */
[----:B------:R-:W2:Y:S01]  /*2a050*/  LDL.LU.64 R86, [R1+0x20] ;  /* 0x0000200001567983 */ /* 0x000ea20000300a00 */
[----:B------:R-:W-:Y:S01]  /*2a060*/  IMAD.SHL.U32 R112, R2, 0x40, RZ ;  /* 0x0000004002707824 */ /* 0x000fe200078e00ff */
[C---:B------:R-:W-:Y:S02]  /*2a070*/  IADD3 R2, R91.reuse, 0x100000, RZ ;  /* 0x001000005b027810 */ /* 0x040fe40007ffe0ff */
[----:B------:R1:W-:Y:S01]  /*2a080*/  LDGSTS.E [R90+-0x4d600], [R64.64], P0 ;  /* 0xb2a00000405a7fae */ /* 0x0003e20008121848 */
[----:B------:R-:W-:Y:S02]  /*2a090*/  ISETP.NE.U32.AND P0, PT, R0, RZ, PT ;  /* 0x000000ff0000720c */ /* 0x000fe40003f05070 */
[C---:B------:R-:W-:Y:S01]  /*2a0a0*/  IADD3 R0, R91.reuse, 0x100000, RZ ;  /* 0x001000005b007810 */ /* 0x040fe20007ffe0ff */
[----:B------:R-:W-:Y:S04]  /*2a0b0*/  STL [R1+0xb08], R10 ;  /* 0x000b080a01007387 */ /* 0x000fe80000100800 */
[----:B------:R-:W-:Y:S01]  /*2a0c0*/  STL [R1+0xb04], R11 ;  /* 0x000b040b01007387 */ /* 0x000fe20000100800 */
[----:B-1----:R-:W-:-:S02]  /*2a0d0*/  IADD3 R65, R91, 0x100000, RZ ;  /* 0x001000005b417810 */ /* 0x002fc40007ffe0ff */
[----:B------:R-:W-:Y:S02]  /*2a0e0*/  IADD3 R64, R91, 0x100000, RZ ;  /* 0x001000005b407810 */ /* 0x000fe40007ffe0ff */
[----:B------:R-:W2:Y:S01]  /*2a0f0*/  LDL.LU.64 R90, [R1+0x30] ;  /* 0x00003000015a7983 */ /* 0x000ea20000300a00 */
[----:B------:R-:W-:-:S04]  /*2a100*/  IMAD.WIDE R62, R112, 0x4, R62 ;  /* 0x00000004703e7825 */ /* 0x000fc800078e023e */
[C---:B------:R-:W-:Y:S01]  /*2a110*/  IMAD.WIDE R60, R112.reuse, 0x4, R60 ;  /* 0x00000004703c7825 */ /* 0x040fe200078e023c */
[----:B------:R1:W-:Y:S03]  /*2a120*/  LDGSTS.E [R0+-0x4d200], [R62.64], P2 ;  /* 0xb2e000003e007fae */ /* 0x0003e60009121848 */
[C---:B------:R-:W-:Y:S01]  /*2a130*/  IMAD.WIDE R58, R112.reuse, 0x4, R58 ;  /* 0x00000004703a7825 */ /* 0x040fe200078e023a */
[----:B------:R1:W-:Y:S03]  /*2a140*/  LDGSTS.E [R65+-0x4ce00], [R60.64], P1 ;  /* 0xb32000003c417fae */ /* 0x0003e60008921848 */
[C---:B------:R-:W-:Y:S01]  /*2a150*/  IMAD.WIDE R56, R112.reuse, 0x4, R56 ;  /* 0x0000000470387825 */ /* 0x040fe200078e0238 */
[----:B------:R1:W-:Y:S03]  /*2a160*/  LDGSTS.E [R64+-0x4ca00], [R58.64], P4 ;  /* 0xb36000003a407fae */ /* 0x0003e6000a121848 */
[----:B------:R-:W-:Y:S01]  /*2a170*/  IMAD.WIDE R54, R112, 0x4, R54 ;  /* 0x0000000470367825 */ /* 0x000fe200078e0236 */
[----:B------:R1:W-:Y:S04]  /*2a180*/  LDGSTS.E [R2+-0x4c600], [R56.64], P0 ;  /* 0xb3a0000038027fae */ /* 0x0003e80008121848 */
[----:B------:R1:W-:Y:S04]  /*2a190*/  LDGSTS.E [R0+-0x4c200], [R54.64], P5 ;  /* 0xb3e0000036007fae */ /* 0x0003e8000a921848 */
[----:B------:R-:W0:Y:S01]  /*2a1a0*/  LDGDEPBAR ;  /* 0x00000000000079af */ /* 0x000e220000000000 */
[----:B-1----:R-:W-:-:S02]  /*2a1b0*/  IADD3 R2, R3, 0x100000, RZ ;  /* 0x0010000003027810 */ /* 0x002fc40007ffe0ff */
[----:B------:R-:W-:-:S05]  /*2a1c0*/  IADD3 R0, R3, 0x100000, RZ ;  /* 0x0010000003007810 */ /* 0x000fca0007ffe0ff */
[----:B------:R1:W-:Y:S04]  /*2a1d0*/  LDGSTS.E [R0+-0x80000], [R52.64], P3 ;  /* 0x8000000034007fae */ /* 0x0003e80009921848 */
[----:B------:R1:W-:Y:S04]  /*2a1e0*/  LDGSTS.E [R2+-0x7f800], [R50.64], P3 ;  /* 0x8080000032027fae */ /* 0x0003e80009921848 */
[----:B------:R1:W-:Y:S04]  /*2a1f0*/  LDGSTS.E [R0+-0x7f000], [R48.64], P3 ;  /* 0x8100000030007fae */ /* 0x0003e80009921848 */
[----:B------:R1:W-:Y:S04]  /*2a200*/  LDGSTS.E [R2+-0x7e800], [R46.64], P3 ;  /* 0x818000002e027fae */ /* 0x0003e80009921848 */
[----:B------:R1:W-:Y:S04]  /*2a210*/  LDGSTS.E [R0+-0x7e000], [R44.64], P3 ;  /* 0x820000002c007fae */ /* 0x0003e80009921848 */
[----:B------:R1:W-:Y:S04]  /*2a220*/  LDGSTS.E [R2+-0x7d800], [R42.64], P3 ;  /* 0x828000002a027fae */ /* 0x0003e80009921848 */
[----:B------:R1:W-:Y:S01]  /*2a230*/  LDGSTS.E [R0+-0x7d000], [R40.64], P3 ;  /* 0x8300000028007fae */ /* 0x0003e20009921848 */
[----:B------:R-:W-:-:S03]  /*2a240*/  IMAD.WIDE R8, R251, 0x4, R8 ;  /* 0x00000004fb087825 */ /* 0x000fc600078e0208 */
        /* <DEDUP_REMOVED lines=8> */
[----:B------:R1:W-:Y:S01]  /*2a2d0*/  LDGSTS.E [R0+-0x79000], [R24.64], P3 ;  /* 0x8700000018007fae */ /* 0x0003e20009921848 */
[----:B------:R-:W-:-:S03]  /*2a2e0*/  IMAD.WIDE R4, R251, 0x4, R4 ;  /* 0x00000004fb047825 */ /* 0x000fc600078e0204 */
[----:B------:R1:W-:Y:S04]  /*2a2f0*/  LDGSTS.E [R2+-0x78800], [R22.64], P3 ;  /* 0x8780000016027fae */ /* 0x0003e80009921848 */
[----:B------:R-:W-:Y:S04]  /*2a300*/  STL [R1+0xb00], R8 ;  /* 0x000b000801007387 */ /* 0x000fe80000100800 */
[----:B------:R1:W-:Y:S04]  /*2a310*/  LDGSTS.E [R0+-0x78000], [R20.64], P3 ;  /* 0x8800000014007fae */ /* 0x0003e80009921848 */
[----:B------:R-:W-:Y:S04]  /*2a320*/  STL [R1+0xafc], R9 ;  /* 0x000afc0901007387 */ /* 0x000fe80000100800 */
[----:B------:R1:W-:Y:S04]  /*2a330*/  LDGSTS.E [R2+-0x77800], [R18.64], P3 ;  /* 0x8880000012027fae */ /* 0x0003e80009921848 */
[----:B------:R-:W4:Y:S04]  /*2a340*/  LDL.LU.64 R82, [R1+0x138] ;  /* 0x0001380001527983 */ /* 0x000f280000300a00 */
[----:B------:R1:W-:Y:S04]  /*2a350*/  LDGSTS.E [R0+-0x77000], [R16.64], P3 ;  /* 0x8900000010007fae */ /* 0x0003e80009921848 */
[----:B------:R1:W-:Y:S04]  /*2a360*/  LDGSTS.E [R2+-0x76800], [R14.64], P3 ;  /* 0x898000000e027fae */ /* 0x0003e80009921848 */
[----:B------:R1:W-:Y:S04]  /*2a370*/  LDGSTS.E [R0+-0x76000], [R12.64], P3 ;  /* 0x8a0000000c007fae */ /* 0x0003e80009921848 */
[----:B------:R-:W-:Y:S04]  /*2a380*/  STL [R1+0x5e0], R6 ;  /* 0x0005e00601007387 */ /* 0x000fe80000100800 */
[----:B------:R1:W-:Y:S04]  /*2a390*/  LDGSTS.E [R2+-0x75800], [R10.64], P3 ;  /* 0x8a8000000a027fae */ /* 0x0003e80009921848 */
[----:B------:R3:W-:Y:S04]  /*2a3a0*/  STL [R1+0x5dc], R7 ;  /* 0x0005dc0701007387 */ /* 0x0007e80000100800 */
[----:B------:R1:W-:Y:S04]  /*2a3b0*/  LDGSTS.E [R0+-0x75000], [R8.64], P3 ;  /* 0x8b00000008007fae */ /* 0x0003e80009921848 */
[----:B------:R-:W4:Y:S04]  /*2a3c0*/  LDL.LU.64 R242, [R1+0x130] ;  /* 0x0001300001f27983 */ /* 0x000f280000300a00 */
[----:B------:R3:W-:Y:S04]  /*2a3d0*/  LDGSTS.E [R2+-0x74800], [R6.64], P3 ;  /* 0x8b80000006027fae */ /* 0x0007e80009921848 */
[----:B------:R-:W-:Y:S04]  /*2a3e0*/  STL [R1+0x600], R4 ;  /* 0x0006000401007387 */ /* 0x000fe80000100800 */
[----:B------:R2:W-:Y:S04]  /*2a3f0*/  STL [R1+0x5fc], R5 ;  /* 0x0005fc0501007387 */ /* 0x0005e80000100800 */
[----:B------:R2:W-:Y:S01]  /*2a400*/  LDGSTS.E [R0+-0x74000], [R4.64], P3 ;  /* 0x8c00000004007fae */ /* 0x0005e20009921848 */
[----:B---3--:R-:W-:-:S03]  /*2a410*/  IMAD.WIDE R6, R251, 0x4, R84 ;  /* 0x00000004fb067825 */ /* 0x008fc600078e0254 */
[----:B------:R-:W3:Y:S04]  /*2a420*/  LDL.LU.64 R84, [R1+0x120] ;  /* 0x0001200001547983 */ /* 0x000ee80000300a00 */
[----:B------:R-:W-:Y:S04]  /*2a430*/  STL [R1+0x620], R6 ;  /* 0x0006200601007387 */ /* 0x000fe80000100800 */
[----:B------:R1:W-:Y:S01]  /*2a440*/  STL [R1+0x61c], R7 ;  /* 0x00061c0701007387 */ /* 0x0003e20000100800 */
[----:B--2---:R-:W-:-:S03]  /*2a450*/  IMAD.WIDE R4, R251, 0x4, R240 ;  /* 0x00000004fb047825 */ /* 0x004fc600078e02f0 */
[----:B------:R-:W2:Y:S04]  /*2a460*/  LDL.LU.64 R240, [R1+0x118] ;  /* 0x0001180001f07983 */ /* 0x000ea80000300a00 */
[----:B------:R1:W-:Y:S04]  /*2a470*/  LDGSTS.E [R2+-0x73800], [R6.64], P3 ;  /* 0x8c80000006027fae */ /* 0x0003e80009921848 */
[----:B------:R-:W-:Y:S04]  /*2a480*/  STL [R1+0x640], R4 ;  /* 0x0006400401007387 */ /* 0x000fe80000100800 */
[----:B------:R1:W-:Y:S02]  /*2a490*/  STL [R1+0x63c], R5 ;  /* 0x00063c0501007387 */ /* 0x0003e40000100800 */
[----:B-1----:R-:W-:-:S02]  /*2a4a0*/  IMAD.WIDE R6, R251, 0x4, R86 ;  /* 0x00000004fb067825 */ /* 0x002fc400078e0256 */
[----:B------:R1:W-:Y:S04]  /*2a4b0*/  LDGSTS.E [R0+-0x73000], [R4.64], P3 ;  /* 0x8d00000004007fae */ /* 0x0003e80009921848 */
[----:B------:R-:W2:Y:S04]  /*2a4c0*/  LDL.LU.64 R86, [R1+0x110] ;  /* 0x0001100001567983 */ /* 0x000ea80000300a00 */
[----:B------:R-:W-:Y:S04]  /*2a4d0*/  STL [R1+0x660], R6 ;  /* 0x0006600601007387 */ /* 0x000fe80000100800 */
[----:B------:R4:W-:Y:S01]  /*2a4e0*/  STL [R1+0x65c], R7 ;  /* 0x00065c0701007387 */ /* 0x0009e20000100800 */
[----:B-1----:R-:W-:-:S03]  /*2a4f0*/  IMAD.WIDE R4, R251, 0x4, R90 ;  /* 0x00000004fb047825 */ /* 0x002fc600078e025a */
[----:B------:R-:W2:Y:S04]  /*2a500*/  LDL.LU.64 R90, [R1+0x100] ;  /* 0x00010000015a7983 */ /* 0x000ea80000300a00 */
[----:B------:R4:W-:Y:S04]  /*2a510*/  LDGSTS.E [R2+-0x72800], [R6.64], P3 ;  /* 0x8d80000006027fae */ /* 0x0009e80009921848 */
[----:B------:R-:W-:Y:S04]  /*2a520*/  STL [R1+0x680], R4 ;  /* 0x0006800401007387 */ /* 0x000fe80000100800 */
[----:B------:R1:W-:Y:S04]  /*2a530*/  STL [R1+0x67c], R5 ;  /* 0x00067c0501007387 */ /* 0x0003e80000100800 */
[----:B------:R1:W-:Y:S01]  /*2a540*/  LDGSTS.E [R0+-0x72000], [R4.64], P3 ;  /* 0x8e00000004007fae */ /* 0x0003e20009921848 */
[----:B----4-:R-:W-:-:S03]  /*2a550*/  IMAD.WIDE R6, R251, 0x4, R82 ;  /* 0x00000004fb067825 */ /* 0x010fc600078e0252 */
[----:B------:R-:W4:Y:S04]  /*2a560*/  LDL.LU.64 R82, [R1+0xf0] ;  /* 0x0000f00001527983 */ /* 0x000f280000300a00 */
[----:B------:R-:W-:Y:S04]  /*2a570*/  STL [R1+0x6a0], R6 ;  /* 0x0006a00601007387 */ /* 0x000fe80000100800 */
[----:B------:R3:W-:Y:S04]  /*2a580*/  STL [R1+0x69c], R7 ;  /* 0x00069c0701007387 */ /* 0x0007e80000100800 */
[----:B------:R3:W-:Y:S01]  /*2a590*/  LDGSTS.E [R2+-0x71800], [R6.64], P3 ;  /* 0x8e80000006027fae */ /* 0x0007e20009921848 */
[----:B-1----:R-:W-:-:S03]  /*2a5a0*/  IMAD.WIDE R4, R251, 0x4, R242 ;  /* 0x00000004fb047825 */ /* 0x002fc600078e02f2 */
[----:B------:R-:W4:Y:S04]  /*2a5b0*/  LDL.LU.64 R242, [R1+0xe0] ;  /* 0x0000e00001f27983 */ /* 0x000f280000300a00 */
        /* <DEDUP_REMOVED lines=11> */
[----:B------:R1:W-:Y:S04]  /*2a670*/  STL [R1+0x6fc], R5 ;  /* 0x0006fc0501007387 */ /* 0x0003e80000100800 */
[----:B------:R1:W-:Y:S02]  /*2a680*/  LDGSTS.E [R0+-0x70000], [R4.64], P3 ;  /* 0x9000000004007fae */ /* 0x0003e40009921848 */
[----:B-1----:R-:W-:-:S02]  /*2a690*/  IMAD.WIDE R6, R251, 0x4, R86 ;  /* 0x00000004fb067825 */ /* 0x002fc400078e0256 */
[----:B------:R-:W2:Y:S04]  /*2a6a0*/  LDL.LU.64 R86, [R1+0xb0] ;  /* 0x0000b00001567983 */ /* 0x000ea80000300a00 */
[----:B------:R-:W-:Y:S04]  /*2a6b0*/  STL [R1+0x720], R6 ;  /* 0x0007200601007387 */ /* 0x000fe80000100800 */
[----:B------:R4:W-:Y:S01]  /*2a6c0*/  STL [R1+0x71c], R7 ;  /* 0x00071c0701007387 */ /* 0x0009e20000100800 */
[----:B------:R-:W-:-:S03]  /*2a6d0*/  IMAD.WIDE R4, R251, 0x4, R90 ;  /* 0x00000004fb047825 */ /* 0x000fc600078e025a */
[----:B------:R-:W2:Y:S04]  /*2a6e0*/  LDL.LU.64 R90, [R1+0xa0] ;  /* 0x0000a000015a7983 */ /* 0x000ea80000300a00 */
[----:B------:R4:W-:Y:S04]  /*2a6f0*/  LDGSTS.E [R2+-0x6f800], [R6.64], P3 ;  /* 0x9080000006027fae */ /* 0x0009e80009921848 */
[----:B------:R-:W-:Y:S04]  /*2a700*/  STL [R1+0x740], R4 ;  /* 0x0007400401007387 */ /* 0x000fe80000100800 */
[----:B------:R1:W-:Y:S04]  /*2a710*/  STL [R1+0x73c], R5 ;  /* 0x00073c0501007387 */ /* 0x0003e80000100800 */
[----:B------:R1:W-:Y:S01]  /*2a720*/  LDGSTS.E [R0+-0x6f000], [R4.64], P3 ;  /* 0x9100000004007fae */ /* 0x0003e20009921848 */
[----:B----4-:R-:W-:-:S05]  /*2a730*/  IMAD.WIDE R6, R251, 0x4, R82 ;  /* 0x00000004fb067825 */ /* 0x010fca00078e0252 */
[----:B------:R-:W-:Y:S04]  /*2a740*/  STL [R1+0x760], R6 ;  /* 0x0007600601007387 */ /* 0x000fe80000100800 */
[----:B------:R-:W4:Y:S04]  /*2a750*/  LDL.LU.64 R80, [R1+0x90] ;  /* 0x0000900001507983 */ /* 0x000f280000300a00 */
[----:B------:R3:W-:Y:S04]  /*2a760*/  STL [R1+0x75c], R7 ;  /* 0x00075c0701007387 */ /* 0x0007e80000100800 */
[----:B------:R-:W4:Y:S04]  /*2a770*/  LDL.LU.64 R82, [R1+0x80] ;  /* 0x0000800001527983 */ /* 0x000f280000300a00 */
[----:B------:R3:W-:Y:S01]  /*2a780*/  LDGSTS.E [R2+-0x6e800], [R6.64], P3 ;  /* 0x9180000006027fae */ /* 0x0007e20009921848 */
[----:B-1----:R-:W-:-:S05]  /*2a790*/  IMAD.WIDE R4, R251, 0x4, R242 ;  /* 0x00000004fb047825 */ /* 0x002fca00078e02f2 */
[----:B------:R-:W-:Y:S04]  /*2a7a0*/  STL [R1+0x780], R4 ;  /* 0x0007800401007387 */ /* 0x000fe80000100800 */
[----:B------:R2:W-:Y:S04]  /*2a7b0*/  STL [R1+0x77c], R5 ;  /* 0x00077c0501007387 */ /* 0x0005e80000100800 */
[----:B------:R-:W4:Y:S04]  /*2a7c0*/  LDL.LU.64 R242, [R1+0x70] ;  /* 0x0000700001f27983 */ /* 0x000f280000300a00 */
[----:B------:R2:W-:Y:S01]  /*2a7d0*/  LDGSTS.E [R0+-0x6e000], [R4.64], P3 ;  /* 0x9200000004007fae */ /* 0x0005e20009921848 */
[----:B---3--:R-:W-:-:S05]  /*2a7e0*/  IMAD.WIDE R6, R251, 0x4, R84 ;  /* 0x00000004fb067825 */ /* 0x008fca00078e0254 */
[----:B------:R-:W-:Y:S04]  /*2a7f0*/  STL [R1+0x7a0], R6 ;  /* 0x0007a00601007387 */ /* 0x000fe80000100800 */
[----:B------:R1:W-:Y:S01]  /*2a800*/  STL [R1+0x79c], R7 ;  /* 0x00079c0701007387 */ /* 0x0003e20000100800 */
[----:B--2---:R-:W-:-:S03]  /*2a810*/  IMAD.WIDE R4, R251, 0x4, R240 ;  /* 0x00000004fb047825 */ /* 0x004fc600078e02f0 */
[----:B------:R-:W2:Y:S04]  /*2a820*/  LDL.LU.64 R84, [R1+0x60] ;  /* 0x0000600001547983 */ /* 0x000ea80000300a00 */
[----:B------:R1:W-:Y:S04]  /*2a830*/  LDGSTS.E [R2+-0x6d800], [R6.64], P3 ;  /* 0x9280000006027fae */ /* 0x0003e80009921848 */
[----:B------:R-:W-:Y:S04]  /*2a840*/  STL [R1+0x7c0], R4 ;  /* 0x0007c00401007387 */ /* 0x000fe80000100800 */
[----:B------:R-:W3:Y:S04]  /*2a850*/  LDL.LU.64 R240, [R1+0x50] ;  /* 0x0000500001f07983 */ /* 0x000ee80000300a00 */
[----:B------:R1:W-:Y:S02]  /*2a860*/  STL [R1+0x7bc], R5 ;  /* 0x0007bc0501007387 */ /* 0x0003e40000100800 */
[----:B-1----:R-:W-:-:S02]  /*2a870*/  IMAD.WIDE R6, R251, 0x4, R86 ;  /* 0x00000004fb067825 */ /* 0x002fc400078e0256 */
[----:B------:R1:W-:Y:S04]  /*2a880*/  LDGSTS.E [R0+-0x6d000], [R4.64], P3 ;  /* 0x9300000004007fae */ /* 0x0003e80009921848 */
[----:B------:R-:W3:Y:S04]  /*2a890*/  LDL.LU.64 R86, [R1+0x40] ;  /* 0x0000400001567983 */ /* 0x000ee80000300a00 */
[----:B------:R-:W-:Y:S01]  /*2a8a0*/  STL [R1+0x7e0], R6 ;  /* 0x0007e00601007387 */ /* 0x000fe20000100800 */
[----:B-1----:R-:W-:-:S03]  /*2a8b0*/  IMAD.WIDE R4, R251, 0x4, R90 ;  /* 0x00000004fb047825 */ /* 0x002fc600078e025a */
[----:B------:R4:W-:Y:S04]  /*2a8c0*/  STL [R1+0x7dc], R7 ;  /* 0x0007dc0701007387 */ /* 0x0009e80000100800 */
[----:B------:R-:W3:Y:S04]  /*2a8d0*/  LDL.LU.64 R90, [R1+0x18] ;  /* 0x00001800015a7983 */ /* 0x000ee80000300a00 */
[----:B------:R4:W-:Y:S04]  /*2a8e0*/  LDGSTS.E [R2+-0x6c800], [R6.64], P3 ;  /* 0x9380000006027fae */ /* 0x0009e80009921848 */
[----:B------:R-:W-:Y:S04]  /*2a8f0*/  STL [R1+0x980], R4 ;  /* 0x0009800401007387 */ /* 0x000fe80000100800 */
[----:B------:R1:W-:Y:S04]  /*2a900*/  STL [R1+0x97c], R5 ;  /* 0x00097c0501007387 */ /* 0x0003e80000100800 */
[----:B------:R1:W-:Y:S01]  /*2a910*/  LDGSTS.E [R0+-0x6c000], [R4.64], P3 ;  /* 0x9400000004007fae */ /* 0x0003e20009921848 */
[----:B----4-:R-:W-:-:S05]  /*2a920*/  IMAD.WIDE R6, R251, 0x4, R80 ;  /* 0x00000004fb067825 */ /* 0x010fca00078e0250 */
[----:B------:R-:W-:Y:S01]  /*2a930*/  STL [R1+0xa48], R6 ;  /* 0x000a480601007387 */ /* 0x000fe20000100800 */
[----:B-1----:R-:W-:-:S03]  /*2a940*/  IMAD.WIDE R4, R251, 0x4, R82 ;  /* 0x00000004fb047825 */ /* 0x002fc600078e0252 */
[----:B------:R1:W-:Y:S04]  /*2a950*/  STL [R1+0xa44], R7 ;  /* 0x000a440701007387 */ /* 0x0003e80000100800 */
[----:B------:R1:W-:Y:S04]  /*2a960*/  LDGSTS.E [R2+-0x6b800], [R6.64], P3 ;  /* 0x9480000006027fae */ /* 0x0003e80009921848 */
[----:B------:R-:W-:Y:S04]  /*2a970*/  STL [R1+0xa50], R4 ;  /* 0x000a500401007387 */ /* 0x000fe80000100800 */
[----:B------:R2:W-:Y:S04]  /*2a980*/  STL [R1+0xa4c], R5 ;  /* 0x000a4c0501007387 */ /* 0x0005e80000100800 */
[----:B------:R2:W-:Y:S01]  /*2a990*/  LDGSTS.E [R0+-0x6b000], [R4.64], P3 ;  /* 0x9500000004007fae */ /* 0x0005e20009921848 */
[----:B-1----:R-:W-:-:S05]  /*2a9a0*/  IMAD.WIDE R6, R251, 0x4, R242 ;  /* 0x00000004fb067825 */ /* 0x002fca00078e02f2 */
[----:B------:R-:W-:Y:S04]  /*2a9b0*/  STL [R1+0xa58], R6 ;  /* 0x000a580601007387 */ /* 0x000fe80000100800 */
[----:B------:R3:W-:Y:S04]  /*2a9c0*/  STL [R1+0xa54], R7 ;  /* 0x000a540701007387 */ /* 0x0007e80000100800 */
[----:B------:R3:W-:Y:S01]  /*2a9d0*/  LDGSTS.E [R2+-0x6a800], [R6.64], P3 ;  /* 0x9580000006027fae */ /* 0x0007e20009921848 */
[----:B--2---:R-:W-:-:S05]  /*2a9e0*/  IMAD.WIDE R4, R251, 0x4, R84 ;  /* 0x00000004fb047825 */ /* 0x004fca00078e0254 */
[----:B------:R-:W-:Y:S01]  /*2a9f0*/  STL [R1+0xa60], R4 ;  /* 0x000a600401007387 */ /* 0x000fe20000100800 */
[----:B---3--:R-:W-:-:S03]  /*2aa00*/  IMAD.WIDE R6, R251, 0x4, R240 ;  /* 0x00000004fb067825 */ /* 0x008fc600078e02f0 */
[----:B------:R1:W-:Y:S04]  /*2aa10*/  STL [R1+0xa5c], R5 ;  /* 0x000a5c0501007387 */ /* 0x0003e80000100800 */
[----:B------:R1:W-:Y:S04]  /*2aa20*/  LDGSTS.E [R0+-0x6a000], [R4.64], P3 ;  /* 0x9600000004007fae */ /* 0x0003e80009921848 */
[----:B------:R-:W-:Y:S04]  /*2aa30*/  STL [R1+0xa68], R6 ;  /* 0x000a680601007387 */ /* 0x000fe80000100800 */
[----:B------:R2:W-:Y:S01]  /*2aa40*/  STL [R1+0xa64], R7 ;  /* 0x000a640701007387 */ /* 0x0005e20000100800 */
[----:B-1----:R-:W-:-:S03]  /*2aa50*/  IMAD.WIDE R4, R251, 0x4, R86 ;  /* 0x00000004fb047825 */ /* 0x002fc600078e0256 */
[----:B------:R2:W-:Y:S04]  /*2aa60*/  LDGSTS.E [R2+-0x69800], [R6.64], P3 ;  /* 0x9680000006027fae */ /* 0x0005e80009921848 */
[----:B------:R-:W-:Y:S04]  /*2aa70*/  STL [R1+0xa70], R4 ;  /* 0x000a700401007387 */ /* 0x000fe80000100800 */
[----:B------:R1:W-:Y:S01]  /*2aa80*/  STL [R1+0xa6c], R5 ;  /* 0x000a6c0501007387 */ /* 0x0003e20000100800 */
[----:B--2---:R-:W-:-:S03]  /*2aa90*/  IMAD.WIDE R6, R251, 0x4, R90 ;  /* 0x00000004fb067825 */ /* 0x004fc600078e025a */
        /* <DEDUP_REMOVED lines=45> */
[----:B------:R-:W3:Y:S04]  /*2ad70*/  LDL.LU.64 R242, [R1+0x708] ;  /* 0x0007080001f27983 */ /* 0x000ee80000300a00 */
[----:B------:R-:W-:Y:S01]  /*2ad80*/  STL [R1+0xad0], R4 ;  /* 0x000ad00401007387 */ /* 0x000fe20000100800 */
[----:B--2---:R-:W-:-:S03]  /*2ad90*/  IMAD.WIDE R6, R251, 0x4, R200 ;  /* 0x00000004fb067825 */ /* 0x004fc600078e02c8 */
[----:B------:R1:W-:Y:S04]  /*2ada0*/  STL [R1+0xacc], R5 ;  /* 0x000acc0501007387 */ /* 0x0003e80000100800 */
[----:B------:R-:W-:Y:S04]  /*2adb0*/  STL [R1+0xad8], R6 ;  /* 0x000ad80601007387 */ /* 0x000fe80000100800 */
[----:B------:R-:W2:Y:S04]  /*2adc0*/  LDL.LU.64 R84, [R1+0x6e8] ;  /* 0x0006e80001547983 */ /* 0x000ea80000300a00 */
[----:B------:R1:W-:Y:S04]  /*2add0*/  LDGSTS.E [R0+-0x63000], [R4.64], P3 ;  /* 0x9d00000004007fae */ /* 0x0003e80009921848 */
[----:B------:R4:W-:Y:S04]  /*2ade0*/  STL [R1+0xad4], R7 ;  /* 0x000ad40701007387 */ /* 0x0009e80000100800 */
[----:B------:R4:W-:Y:S01]  /*2adf0*/  LDGSTS.E [R2+-0x62800], [R6.64], P3 ;  /* 0x9d80000006027fae */ /* 0x0009e20009921848 */
[----:B-1----:R-:W-:-:S03]  /*2ae00*/  IMAD.WIDE R4, R251, 0x4, R208 ;  /* 0x00000004fb047825 */ /* 0x002fc600078e02d0 */
[----:B------:R-:W2:Y:S04]  /*2ae10*/  LDL.LU.64 R240, [R1+0x6c8] ;  /* 0x0006c80001f07983 */ /* 0x000ea80000300a00 */
[----:B------:R-:W-:Y:S01]  /*2ae20*/  STL [R1+0xae0], R4 ;  /* 0x000ae00401007387 */ /* 0x000fe20000100800 */
[----:B----4-:R-:W-:-:S03]  /*2ae30*/  IMAD.WIDE R6, R251, 0x4, R216 ;  /* 0x00000004fb067825 */ /* 0x010fc600078e02d8 */
[----:B------:R1:W-:Y:S04]  /*2ae40*/  STL [R1+0xadc], R5 ;  /* 0x000adc0501007387 */ /* 0x0003e80000100800 */
[----:B------:R-:W-:Y:S04]  /*2ae50*/  STL [R1+0xae8], R6 ;  /* 0x000ae80601007387 */ /* 0x000fe80000100800 */
[----:B------:R-:W4:Y:S04]  /*2ae60*/  LDL.LU.64 R86, [R1+0x6b0] ;  /* 0x0006b00001567983 */ /* 0x000f280000300a00 */
[----:B------:R1:W-:Y:S04]  /*2ae70*/  STL [R1+0xae4], R7 ;  /* 0x000ae40701007387 */ /* 0x0003e80000100800 */
[----:B------:R-:W4:Y:S04]  /*2ae80*/  LDL.LU.64 R90, [R1+0x478] ;  /* 0x00047800015a7983 */ /* 0x000f280000300a00 */
[----:B------:R1:W-:Y:S04]  /*2ae90*/  LDGSTS.E [R0+-0x62000], [R4.64], P3 ;  /* 0x9e00000004007fae */ /* 0x0003e80009921848 */
[----:B------:R1:W-:Y:S02]  /*2aea0*/  LDGSTS.E [R2+-0x61800], [R6.64], P3 ;  /* 0x9e80000006027fae */ /* 0x0003e40009921848 */
[----:B-1----:R-:W-:-:S04]  /*2aeb0*/  IMAD.WIDE R4, R251, 0x4, R224 ;  /* 0x00000004fb047825 */ /* 0x002fc800078e02e0 */
[C---:B------:R-:W-:Y:S01]  /*2aec0*/  IMAD.WIDE R6, R251.reuse, 0x4, R232 ;  /* 0x00000004fb067825 */ /* 0x040fe200078e02e8 */
[----:B------:R-:W-:Y:S04]  /*2aed0*/  STL [R1+0xaf0], R4 ;  /* 0x000af00401007387 */ /* 0x000fe80000100800 */
[----:B------:R3:W-:Y:S04]  /*2aee0*/  STL [R1+0xaec], R5 ;  /* 0x000aec0501007387 */ /* 0x0007e80000100800 */
[----:B------:R-:W4:Y:S04]  /*2aef0*/  LDL.LU.64 R80, [R1+0x460] ;  /* 0x0004600001507983 */ /* 0x000f280000300a00 */
[----:B------:R3:W-:Y:S04]  /*2af00*/  LDGSTS.E [R0+-0x61000], [R4.64], P3 ;  /* 0x9f00000004007fae */ /* 0x0007e80009921848 */
[----:B------:R-:W-:Y:S04]  /*2af10*/  STL [R1+0xaf8], R6 ;  /* 0x000af80601007387 */ /* 0x000fe80000100800 */
[----:B------:R2:W-:Y:S04]  /*2af20*/  STL [R1+0xaf4], R7 ;  /* 0x000af40701007387 */ /* 0x0005e80000100800 */
[----:B------:R-:W4:Y:S04]  /*2af30*/  LDL.LU.64 R82, [R1+0x448] ;  /* 0x0004480001527983 */ /* 0x000f280000300a00 */
[----:B------:R1:W-:Y:S01]  /*2af40*/  LDGSTS.E [R2+-0x60800], [R6.64], P3 ;  /* 0x9f80000006027fae */ /* 0x0003e20009921848 */
[----:B---3--:R-:W-:Y:S01]  /*2af50*/  IMAD.WIDE R4, R251, 0x4, R242 ;  /* 0x00000004fb047825 */ /* 0x008fe200078e02f2 */
[----:B------:R-:W-:-:S04]  /*2af60*/  LOP3.LUT R243, R3, 0x20, RZ, 0x3c, !PT ;  /* 0x0000002003f37812 */ /* 0x000fc800078e3cff */
[----:B------:R-:W-:Y:S01]  /*2af70*/  STL [R1+0x3b8], R4 ;  /* 0x0003b80401007387 */ /* 0x000fe20000100800 */
[----:B------:R-:W-:-:S03]  /*2af80*/  IADD3 R0, R243, 0x100000, RZ ;  /* 0x00100000f3007810 */ /* 0x000fc60007ffe0ff */
[----:B------:R3:W-:Y:S01]  /*2af90*/  STL [R1+0x3b4], R5 ;  /* 0x0003b40501007387 */ /* 0x0007e20000100800 */
[----:B-1----:R-:W-:-:S03]  /*2afa0*/  IADD3 R2, R243, 0x100000, RZ ;  /* 0x00100000f3027810 */ /* 0x002fc60007ffe0ff */
[----:B------:R3:W-:Y:S01]  /*2afb0*/  LDGSTS.E [R0+-0x7fe00], [R4.64], P3 ;  /* 0x8020000004007fae */ /* 0x0007e20009921848 */
[----:B--2---:R-:W-:-:S03]  /*2afc0*/  IMAD.WIDE R6, R251, 0x4, R84 ;  /* 0x00000004fb067825 */ /* 0x004fc600078e0254 */
[----:B------:R-:W2:Y:S04]  /*2afd0*/  LDL.LU.64 R84, [R1+0x440] ;  /* 0x0004400001547983 */ /* 0x000ea80000300a00 */
[----:B------:R-:W-:Y:S04]  /*2afe0*/  STL [R1+0x3d0], R6 ;  /* 0x0003d00601007387 */ /* 0x000fe80000100800 */
[----:B------:R4:W-:Y:S04]  /*2aff0*/  STL [R1+0x3cc], R7 ;  /* 0x0003cc0701007387 */ /* 0x0009e80000100800 */
[----:B------:R4:W-:Y:S01]  /*2b000*/  LDGSTS.E [R2+-0x7f600], [R6.64], P3 ;  /* 0x80a0000006027fae */ /* 0x0009e20009921848 */
[----:B---3--:R-:W-:-:S03]  /*2b010*/  IMAD.WIDE R4, R251, 0x4, R240 ;  /* 0x00000004fb047825 */ /* 0x008fc600078e02f0 */
[----:B------:R-:W3:Y:S04]  /*2b020*/  LDL.LU.64 R240, [R1+0x458] ;  /* 0x0004580001f07983 */ /* 0x000ee80000300a00 */
[----:B------:R-:W-:Y:S04]  /*2b030*/  STL [R1+0x3e8], R4 ;  /* 0x0003e80401007387 */ /* 0x000fe80000100800 */
[----:B------:R1:W-:Y:S04]  /*2b040*/  STL [R1+0x3e4], R5 ;  /* 0x0003e40501007387 */ /* 0x0003e80000100800 */
[----:B------:R1:W-:Y:S01]  /*2b050*/  LDGSTS.E [R0+-0x7ee00], [R4.64], P3 ;  /* 0x8120000004007fae */ /* 0x0003e20009921848 */
[----:B----4-:R-:W-:-:S03]  /*2b060*/  IMAD.WIDE R6, R251, 0x4, R86 ;  /* 0x00000004fb067825 */ /* 0x010fc600078e0256 */
[----:B------:R-:W4:Y:S04]  /*2b070*/  LDL.LU.64 R86, [R1+0x470] ;  /* 0x0004700001567983 */ /* 0x000f280000300a00 */
[----:B------:R-:W-:Y:S01]  /*2b080*/  STL [R1+0x400], R6 ;  /* 0x0004000601007387 */ /* 0x000fe20000100800 */
[----:B-1----:R-:W-:-:S03]  /*2b090*/  IMAD.WIDE R4, R251, 0x4, R90 ;  /* 0x00000004fb047825 */ /* 0x002fc600078e025a */
[----:B------:R1:W-:Y:S04]  /*2b0a0*/  STL [R1+0x3fc], R7 ;  /* 0x0003fc0701007387 */ /* 0x0003e80000100800 */
[----:B------:R-:W4:Y:S04]  /*2b0b0*/  LDL.LU.64 R90, [R1+0x488] ;  /* 0x00048800015a7983 */ /* 0x000f280000300a00 */
[----:B------:R1:W-:Y:S04]  /*2b0c0*/  LDGSTS.E [R2+-0x7e600], [R6.64], P3 ;  /* 0x81a0000006027fae */ /* 0x0003e80009921848 */
[----:B------:R-:W-:Y:S04]  /*2b0d0*/  STL [R1+0x418], R4 ;  /* 0x0004180401007387 */ /* 0x000fe80000100800 */
[----:B------:R1:W-:Y:S04]  /*2b0e0*/  STL [R1+0x414], R5 ;  /* 0x0004140501007387 */ /* 0x0003e80000100800 */
[----:B------:R1:W-:Y:S02]  /*2b0f0*/  LDGSTS.E [R0+-0x7de00], [R4.64], P3 ;  /* 0x8220000004007fae */ /* 0x0003e40009921848 */
[----:B-1----:R-:W-:-:S02]  /*2b100*/  IMAD.WIDE R6, R251, 0x4, R80 ;  /* 0x00000004fb067825 */ /* 0x002fc400078e0250 */
[----:B------:R-:W4:Y:S04]  /*2b110*/  LDL.LU.64 R80, [R1+0x5c8] ;  /* 0x0005c80001507983 */ /* 0x000f280000300a00 */
[----:B------:R-:W-:Y:S04]  /*2b120*/  STL [R1+0x430], R6 ;  /* 0x0004300601007387 */ /* 0x000fe80000100800 */
[----:B------:R2:W-:Y:S04]  /*2b130*/  STL [R1+0x42c], R7 ;  /* 0x00042c0701007387 */ /* 0x0005e80000100800 */
[----:B------:R2:W-:Y:S01]  /*2b140*/  LDGSTS.E [R2+-0x7d600], [R6.64], P3 ;  /* 0x82a0000006027fae */ /* 0x0005e20009921848 */
[----:B------:R-:W-:-:S03]  /*2b150*/  IMAD.WIDE R4, R251, 0x4, R82 ;  /* 0x00000004fb047825 */ /* 0x000fc600078e0252 */
[----:B------:R-:W4:Y:S04]  /*2b160*/  LDL.LU.64 R82, [R1+0x5a8] ;  /* 0x0005a80001527983 */ /* 0x000f280000300a00 */
[----:B------:R-:W-:Y:S04]  /*2b170*/  STL [R1+0x448], R4 ;  /* 0x0004480401007387 */ /* 0x000fe80000100800 */
[----:B------:R3:W-:Y:S04]  /*2b180*/  STL [R1+0x444], R5 ;  /* 0x0004440501007387 */ /* 0x0007e80000100800 */
        /* <DEDUP_REMOVED lines=13> */
[----:B------:R-:W-:Y:S04]  /*2b260*/  STL [R1+0x490], R6 ;  /* 0x0004900601007387 */ /* 0x000fe80000100800 */
[----:B------:R1:W-:Y:S02]  /*2b270*/  STL [R1+0x48c], R7 ;  /* 0x00048c0701007387 */ /* 0x0003e40000100800 */
[----:B-1----:R-:W-:-:S02]  /*2b280*/  IMAD.WIDE R4, R251, 0x4, R90 ;  /* 0x00000004fb047825 */ /* 0x002fc400078e025a */
[----:B------:R1:W-:Y:S04]  /*2b290*/  LDGSTS.E [R2+-0x7b600], [R6.64], P3 ;  /* 0x84a0000006027fae */ /* 0x0003e80009921848 */
[----:B------:R-:W4:Y:S04]  /*2b2a0*/  LDL.LU.64 R90, [R1+0x528] ;  /* 0x00052800015a7983 */ /* 0x000f280000300a00 */
        /* <DEDUP_REMOVED lines=123> */
[----:B------:R-:W-:-:S05]  /*2ba60*/  IMAD.WIDE R6, R251, 0x4, R80 ;  /* 0x00000004fb067825 */ /* 0x000fca00078e0250 */
[----:B------:R-:W-:Y:S04]  /*2ba70*/  STL [R1+0x768], R6 ;  /* 0x0007680601007387 */ /* 0x000fe80000100800 */
[----:B------:R-:W4:Y:S04]  /*2ba80*/  LDL.LU.64 R110, [R1+0x150] ;  /* 0x00015000016e7983 */ /* 0x000f280000300a00 */
[----:B------:R2:W-:Y:S01]  /*2ba90*/  STL [R1+0x764], R7 ;  /* 0x0007640701007387 */ /* 0x0005e20000100800 */
[----:B-1----:R-:W-:-:S03]  /*2baa0*/  IMAD.WIDE R4, R251, 0x4, R82 ;  /* 0x00000004fb047825 */ /* 0x002fc600078e0252 */
[----:B------:R-:W4:Y:S04]  /*2bab0*/  LDL.LU.64 R80, [R1+0x140] ;  /* 0x0001400001507983 */ /* 0x000f280000300a00 */
[----:B------:R2:W-:Y:S04]  /*2bac0*/  LDGSTS.E [R2+-0x6e600], [R6.64], P3 ;  /* 0x91a0000006027fae */ /* 0x0005e80009921848 */
[----:B------:R-:W-:Y:S04]  /*2bad0*/  STL [R1+0x788], R4 ;  /* 0x0007880401007387 */ /* 0x000fe80000100800 */
[----:B------:R3:W-:Y:S04]  /*2bae0*/  STL [R1+0x784], R5 ;  /* 0x0007840501007387 */ /* 0x0007e80000100800 */
[----:B------:R-:W4:Y:S04]  /*2baf0*/  LDL.LU.64 R82, [R1+0x108] ;  /* 0x0001080001527983 */ /* 0x000f280000300a00 */
[----:B------:R3:W-:Y:S01]  /*2bb00*/  LDGSTS.E [R0+-0x6de00], [R4.64], P3 ;  /* 0x9220000004007fae */ /* 0x0007e20009921848 */
[----:B--2---:R-:W-:-:S05]  /*2bb10*/  IMAD.WIDE R6, R251, 0x4, R84 ;  /* 0x00000004fb067825 */ /* 0x004fca00078e0254 */
[----:B------:R-:W-:Y:S04]  /*2bb20*/  STL [R1+0x7a8], R6 ;  /* 0x0007a80601007387 */ /* 0x000fe80000100800 */
[----:B------:R4:W-:Y:S04]  /*2bb30*/  STL [R1+0x7a4], R7 ;  /* 0x0007a40701007387 */ /* 0x0009e80000100800 */
[----:B------:R-:W2:Y:S01]  /*2bb40*/  LDL.LU.64 R84, [R1+0xc8] ;  /* 0x0000c80001547983 */ /* 0x000ea20000300a00 */
[----:B---3--:R-:W-:-:S03]  /*2bb50*/  IMAD.WIDE R4, R251, 0x4, R240 ;  /* 0x00000004fb047825 */ /* 0x008fc600078e02f0 */
[----:B------:R4:W-:Y:S04]  /*2bb60*/  LDGSTS.E [R2+-0x6d600], [R6.64], P3 ;  /* 0x92a0000006027fae */ /* 0x0009e80009921848 */
[----:B------:R-:W-:Y:S04]  /*2bb70*/  STL [R1+0x7c8], R4 ;  /* 0x0007c80401007387 */ /* 0x000fe80000100800 */
[----:B------:R-:W3:Y:S04]  /*2bb80*/  LDL.LU.64 R240, [R1+0x88] ;  /* 0x0000880001f07983 */ /* 0x000ee80000300a00 */
[----:B------:R1:W-:Y:S01]  /*2bb90*/  STL [R1+0x7c4], R5 ;  /* 0x0007c40501007387 */ /* 0x0003e20000100800 */
[----:B----4-:R-:W-:-:S03]  /*2bba0*/  IMAD.WIDE R6, R251, 0x4, R86 ;  /* 0x00000004fb067825 */ /* 0x010fc600078e0256 */
[----:B------:R1:W-:Y:S04]  /*2bbb0*/  LDGSTS.E [R0+-0x6ce00], [R4.64], P3 ;  /* 0x9320000004007fae */ /* 0x0003e80009921848 */
        /* <DEDUP_REMOVED lines=9> */
[----:B-1----:R-:W-:-:S05]  /*2bc50*/  IMAD.WIDE R6, R251, 0x4, R110 ;  /* 0x00000004fb067825 */ /* 0x002fca00078e026e */
[----:B------:R-:W-:Y:S01]  /*2bc60*/  STL [R1+0xa40], R6 ;  /* 0x000a400601007387 */ /* 0x000fe20000100800 */
[----:B------:R-:W-:-:S03]  /*2bc70*/  IMAD.WIDE R4, R251, 0x4, R80 ;  /* 0x00000004fb047825 */ /* 0x000fc600078e0250 */
[----:B------:R1:W-:Y:S04]  /*2bc80*/  STL [R1+0xa3c], R7 ;  /* 0x000a3c0701007387 */ /* 0x0003e80000100800 */
[----:B------:R1:W-:Y:S04]  /*2bc90*/  LDGSTS.E [R2+-0x6b600], [R6.64], P3 ;  /* 0x94a0000006027fae */ /* 0x0003e80009921848 */
[----:B------:R-:W-:Y:S04]  /*2bca0*/  STL [R1+0xa38], R4 ;  /* 0x000a380401007387 */ /* 0x000fe80000100800 */
[----:B------:R2:W-:Y:S01]  /*2bcb0*/  STL [R1+0xa34], R5 ;  /* 0x000a340501007387 */ /* 0x0005e20000100800 */
[----:B-1----:R-:W-:-:S03]  /*2bcc0*/  IMAD.WIDE R6, R251, 0x4, R82 ;  /* 0x00000004fb067825 */ /* 0x002fc600078e0252 */
[----:B------:R2:W-:Y:S04]  /*2bcd0*/  LDGSTS.E [R0+-0x6ae00], [R4.64], P3 ;  /* 0x9520000004007fae */ /* 0x0005e80009921848 */
[----:B------:R-:W-:Y:S04]  /*2bce0*/  STL [R1+0xa30], R6 ;  /* 0x000a300601007387 */ /* 0x000fe80000100800 */
[----:B------:R3:W-:Y:S04]  /*2bcf0*/  STL [R1+0xa2c], R7 ;  /* 0x000a2c0701007387 */ /* 0x0007e80000100800 */
[----:B------:R3:W-:Y:S01]  /*2bd00*/  LDGSTS.E [R2+-0x6a600], [R6.64], P3 ;  /* 0x95a0000006027fae */ /* 0x0007e20009921848 */
[----:B--2---:R-:W-:-:S05]  /*2bd10*/  IMAD.WIDE R4, R251, 0x4, R84 ;  /* 0x00000004fb047825 */ /* 0x004fca00078e0254 */
[----:B------:R-:W-:Y:S04]  /*2bd20*/  STL [R1+0xa28], R4 ;  /* 0x000a280401007387 */ /* 0x000fe80000100800 */
[----:B------:R4:W-:Y:S01]  /*2bd30*/  STL [R1+0xa24], R5 ;  /* 0x000a240501007387 */ /* 0x0009e20000100800 */
[----:B---3--:R-:W-:-:S03]  /*2bd40*/  IMAD.WIDE R6, R251, 0x4, R240 ;  /* 0x00000004fb067825 */ /* 0x008fc600078e02f0 */
[----:B------:R4:W-:Y:S04]  /*2bd50*/  LDGSTS.E [R0+-0x69e00], [R4.64], P3 ;  /* 0x9620000004007fae */ /* 0x0009e80009921848 */
[----:B------:R-:W-:Y:S04]  /*2bd60*/  STL [R1+0xa20], R6 ;  /* 0x000a200601007387 */ /* 0x000fe80000100800 */
[----:B------:R1:W-:Y:S01]  /*2bd70*/  STL [R1+0xa1c], R7 ;  /* 0x000a1c0701007387 */ /* 0x0003e20000100800 */
[----:B----4-:R-:W-:-:S03]  /*2bd80*/  IMAD.WIDE R4, R251, 0x4, R86 ;  /* 0x00000004fb047825 */ /* 0x010fc600078e0256 */
[----:B------:R1:W-:Y:S04]  /*2bd90*/  LDGSTS.E [R2+-0x69600], [R6.64], P3 ;  /* 0x96a0000006027fae */ /* 0x0003e80009921848 */
[----:B------:R-:W-:Y:S04]  /*2bda0*/  STL [R1+0xa18], R4 ;  /* 0x000a180401007387 */ /* 0x000fe80000100800 */
[----:B------:R2:W-:Y:S04]  /*2bdb0*/  STL [R1+0xa14], R5 ;  /* 0x000a140501007387 */ /* 0x0005e80000100800 */
[----:B------:R2:W-:Y:S01]  /*2bdc0*/  LDGSTS.E [R0+-0x68e00], [R4.64], P3 ;  /* 0x9720000004007fae */ /* 0x0005e20009921848 */
[----:B-1----:R-:W-:-:S05]  /*2bdd0*/  IMAD.WIDE R6, R251, 0x4, R90 ;  /* 0x00000004fb067825 */ /* 0x002fca00078e025a */
        /* <DEDUP_REMOVED lines=44> */
[----:B------:R-:W2:Y:S04]  /*2c0a0*/  LDL.LU.64 R84, [R1+0x800] ;  /* 0x0008000001547983 */ /* 0x000ea80000300a00 */
[----:B------:R-:W-:Y:S01]  /*2c0b0*/  STL [R1+0x9b8], R4 ;  /* 0x0009b80401007387 */ /* 0x000fe20000100800 */
[----:B-1----:R-:W-:-:S03]  /*2c0c0*/  IMAD.WIDE R6, R251, 0x4, R202 ;  /* 0x00000004fb067825 */ /* 0x002fc600078e02ca */
[----:B------:R1:W-:Y:S04]  /*2c0d0*/  STL [R1+0x9b4], R5 ;  /* 0x0009b40501007387 */ /* 0x0003e80000100800 */
[----:B------:R-:W-:Y:S04]  /*2c0e0*/  STL [R1+0x9b0], R6 ;  /* 0x0009b00601007387 */ /* 0x000fe80000100800 */
[----:B------:R-:W3:Y:S04]  /*2c0f0*/  LDL.LU.64 R240, [R1+0x7f8] ;  /* 0x0007f80001f07983 */ /* 0x000ee80000300a00 */
[----:B------:R1:W-:Y:S04]  /*2c100*/  LDGSTS.E [R0+-0x62e00], [R4.64], P3 ;  /* 0x9d20000004007fae */ /* 0x0003e80009921848 */
[----:B------:R4:W-:Y:S04]  /*2c110*/  STL [R1+0x9ac], R7 ;  /* 0x0009ac0701007387 */ /* 0x0009e80000100800 */
[----:B------:R4:W-:Y:S01]  /*2c120*/  LDGSTS.E [R2+-0x62600], [R6.64], P3 ;  /* 0x9da0000006027fae */ /* 0x0009e20009921848 */
[----:B-1----:R-:W-:-:S03]  /*2c130*/  IMAD.WIDE R4, R251, 0x4, R210 ;  /* 0x00000004fb047825 */ /* 0x002fc600078e02d2 */
[----:B------:R-:W3:Y:S04]  /*2c140*/  LDL.LU.64 R86, [R1+0x7f0] ;  /* 0x0007f00001567983 */ /* 0x000ee80000300a00 */
        /* <DEDUP_REMOVED lines=10> */
[----:B------:R-:W-:Y:S01]  /*2c1f0*/  IMAD.WIDE R6, R251, 0x4, R234 ;  /* 0x00000004fb067825 */ /* 0x000fe200078e02ea */
[----:B------:R-:W-:Y:S04]  /*2c200*/  STL [R1+0x998], R4 ;  /* 0x0009980401007387 */ /* 0x000fe80000100800 */
[----:B------:R2:W-:Y:S04]  /*2c210*/  STL [R1+0x994], R5 ;  /* 0x0009940501007387 */ /* 0x0005e80000100800 */
[----:B------:R-:W4:Y:S01]  /*2c220*/  LDL.LU.64 R242, [R1+0x7b0] ;  /* 0x0007b00001f27983 */ /* 0x000f220000300a00 */
[----:B------:R-:W-:-:S03]  /*2c230*/  LOP3.LUT R83, R3, 0x40, RZ, 0x3c, !PT ;  /* 0x0000004003537812 */ /* 0x000fc600078e3cff */
[----:B------:R1:W-:Y:S04]  /*2c240*/  LDGSTS.E [R0+-0x60e00], [R4.64], P3 ;  /* 0x9f20000004007fae */ /* 0x0003e80009921848 */
[----:B------:R-:W-:Y:S04]  /*2c250*/  STL [R1+0x990], R6 ;  /* 0x0009900601007387 */ /* 0x000fe80000100800 */
[----:B------:R3:W-:Y:S04]  /*2c260*/  STL [R1+0x98c], R7 ;  /* 0x00098c0701007387 */ /* 0x0007e80000100800 */
[----:B------:R1:W-:Y:S02]  /*2c270*/  LDGSTS.E [R2+-0x60600], [R6.64], P3 ;  /* 0x9fa0000006027fae */ /* 0x0003e40009921848 */
[----:B-1----:R-:W-:-:S02]  /*2c280*/  IADD3 R0, R83, 0x100000, RZ ;  /* 0x0010000053007810 */ /* 0x002fc40007ffe0ff */
[----:B------:R-:W-:Y:S01]  /*2c290*/  IADD3 R2, R83, 0x100000, RZ ;  /* 0x0010000053027810 */ /* 0x000fe20007ffe0ff */
[C---:B--2---:R-:W-:Y:S02]  /*2c2a0*/  IMAD.WIDE R4, R251.reuse, 0x4, R84 ;  /* 0x00000004fb047825 */ /* 0x044fe400078e0254 */
        /* <DEDUP_REMOVED lines=9> */
[----:B-1----:R-:W-:-:S03]  /*2c340*/  IMAD.WIDE R4, R251, 0x4, R86 ;  /* 0x00000004fb047825 */ /* 0x002fc600078e0256 */
        /* <DEDUP_REMOVED lines=147> */
[----:B------:R-:W-:Y:S04]  /*2cc80*/  STL [R1+0x6ec], R7 ;  /* 0x0006ec0701007387 */ /* 0x000fe80000100800 */
[----:B------:R4:W-:Y:S01]  /*2cc90*/  LDGSTS.E [R2+-0x70400], [R6.64], P3 ;  /* 0x8fc0000006027fae */ /* 0x0009e20009921848 */
[----:B-1----:R-:W-:-:S03]  /*2cca0*/  IMAD.WIDE R4, R251, 0x4, R86 ;  /* 0x00000004fb047825 */ /* 0x002fc600078e0256 */
[----:B------:R-:W3:Y:S04]  /*2ccb0*/  LDL.LU.64 R86, [R1+0x1f8] ;  /* 0x0001f80001567983 */ /* 0x000ee80000300a00 */
[----:B------:R-:W-:Y:S04]  /*2ccc0*/  STL [R1+0x710], R4 ;  /* 0x0007100401007387 */ /* 0x000fe80000100800 */
[----:B------:R4:W-:Y:S04]  /*2ccd0*/  STL [R1+0x70c], R5 ;  /* 0x00070c0501007387 */ /* 0x0009e80000100800 */
[----:B------:R4:W-:Y:S02]  /*2cce0*/  LDGSTS.E [R0+-0x6fc00], [R4.64], P3 ;  /* 0x9040000004007fae */ /* 0x0009e40009921848 */
[----:B----4-:R-:W-:-:S02]  /*2ccf0*/  IMAD.WIDE R4, R251, 0x4, R90 ;  /* 0x00000004fb047825 */ /* 0x010fc400078e025a */
[----:B------:R-:W4:Y:S02]  /*2cd00*/  LDL.LU.64 R90, [R1+0x1d8] ;  /* 0x0001d800015a7983 */ /* 0x000f240000300a00 */
[----:B------:R-:W-:-:S05]  /*2cd10*/  IMAD.WIDE R6, R251, 0x4, R80 ;  /* 0x00000004fb067825 */ /* 0x000fca00078e0250 */
[----:B------:R-:W-:Y:S04]  /*2cd20*/  STL [R1+0x730], R6 ;  /* 0x0007300601007387 */ /* 0x000fe80000100800 */
[----:B------:R1:W-:Y:S04]  /*2cd30*/  STL [R1+0x72c], R7 ;  /* 0x00072c0701007387 */ /* 0x0003e80000100800 */
[----:B------:R1:W-:Y:S04]  /*2cd40*/  LDGSTS.E [R2+-0x6f400], [R6.64], P3 ;  /* 0x90c0000006027fae */ /* 0x0003e80009921848 */
[----:B------:R-:W4:Y:S04]  /*2cd50*/  LDL.LU.64 R110, [R1+0x1b8] ;  /* 0x0001b800016e7983 */ /* 0x000f280000300a00 */
[----:B------:R-:W-:Y:S01]  /*2cd60*/  STL [R1+0x750], R4 ;  /* 0x0007500401007387 */ /* 0x000fe20000100800 */
[----:B-1----:R-:W-:-:S03]  /*2cd70*/  IMAD.WIDE R6, R251, 0x4, R242 ;  /* 0x00000004fb067825 */ /* 0x002fc600078e02f2 */
[----:B------:R2:W-:Y:S04]  /*2cd80*/  STL [R1+0x74c], R5 ;  /* 0x00074c0501007387 */ /* 0x0005e80000100800 */
[----:B------:R2:W-:Y:S04]  /*2cd90*/  LDGSTS.E [R0+-0x6ec00], [R4.64], P3 ;  /* 0x9140000004007fae */ /* 0x0005e80009921848 */
[----:B------:R-:W4:Y:S04]  /*2cda0*/  LDL.LU.64 R80, [R1+0x198] ;  /* 0x0001980001507983 */ /* 0x000f280000300a00 */
        /* <DEDUP_REMOVED lines=13> */
[----:B-1----:R-:W-:-:S03]  /*2ce80*/  IMAD.WIDE R4, R251, 0x4, R86 ;  /* 0x00000004fb047825 */ /* 0x002fc600078e0256 */
[----:B------:R4:W-:Y:S04]  /*2ce90*/  LDGSTS.E [R2+-0x6d400], [R6.64], P3 ;  /* 0x92c0000006027fae */ /* 0x0009e80009921848 */
        /* <DEDUP_REMOVED lines=9> */
[----:B-1----:R-:W-:-:S05]  /*2cf30*/  IMAD.WIDE R4, R251, 0x4, R110 ;  /* 0x00000004fb047825 */ /* 0x002fca00078e026e */
[----:B------:R-:W-:Y:S04]  /*2cf40*/  STL [R1+0x7fc], R4 ;  /* 0x0007fc0401007387 */ /* 0x000fe80000100800 */
[----:B------:R1:W-:Y:S04]  /*2cf50*/  STL [R1+0x7f8], R5 ;  /* 0x0007f80501007387 */ /* 0x0003e80000100800 */
[----:B------:R1:W-:Y:S01]  /*2cf60*/  LDGSTS.E [R0+-0x6bc00], [R4.64], P3 ;  /* 0x9440000004007fae */ /* 0x0003e20009921848 */
[----:B------:R-:W-:-:S05]  /*2cf70*/  IMAD.WIDE R6, R251, 0x4, R80 ;  /* 0x00000004fb067825 */ /* 0x000fca00078e0250 */
        /* <DEDUP_REMOVED lines=13> */
[----:B------:R-:W-:Y:S01]  /*2d050*/  STL [R1+0x838], R5 ;  /* 0x0008380501007387 */ /* 0x000fe20000100800 */
[----:B-1----:R-:W-:-:S03]  /*2d060*/  IMAD.WIDE R6, R251, 0x4, R86 ;  /* 0x00000004fb067825 */ /* 0x002fc600078e0256 */
[----:B------:R4:W-:Y:S04]  /*2d070*/  LDGSTS.E [R0+-0x69c00], [R4.64], P3 ;  /* 0x9640000004007fae */ /* 0x0009e80009921848 */
[----:B------:R-:W-:Y:S04]  /*2d080*/  STL [R1+0x84c], R6 ;  /* 0x00084c0601007387 */ /* 0x000fe80000100800 */
[----:B------:R1:W-:Y:S04]  /*2d090*/  STL [R1+0x848], R7 ;  /* 0x0008480701007387 */ /* 0x0003e80000100800 */
[----:B------:R1:W-:Y:S02]  /*2d0a0*/  LDGSTS.E [R2+-0x69400], [R6.64], P3 ;  /* 0x96c0000006027fae */ /* 0x0003e40009921848 */
[----:B-1----:R-:W-:-:S04]  /*2d0b0*/  IMAD.WIDE R6, R251, 0x4, R248 ;  /* 0x00000004fb067825 */ /* 0x002fc800078e02f8 */
[----:B----4-:R-:W-:-:S05]  /*2d0c0*/  IMAD.WIDE R4, R251, 0x4, R90 ;  /* 0x00000004fb047825 */ /* 0x010fca00078e025a */
[----:B------:R-:W-:Y:S04]  /*2d0d0*/  STL [R1+0x85c], R4 ;  /* 0x00085c0401007387 */ /* 0x000fe80000100800 */
        /* <DEDUP_REMOVED lines=43> */
[----:B------:R2:W-:Y:S04]  /*2d390*/  STL [R1+0x908], R7 ;  /* 0x0009080701007387 */ /* 0x0005e80000100800 */
[----:B------:R-:W3:Y:S01]  /*2d3a0*/  LDL.LU.64 R90, [R1+0x968] ;  /* 0x00096800015a7983 */ /* 0x000ee20000300a00 */
[----:B-1----:R-:W-:-:S03]  /*2d3b0*/  IMAD.WIDE R4, R251, 0x4, R196 ;  /* 0x00000004fb047825 */ /* 0x002fc600078e02c4 */
[----:B------:R2:W-:Y:S04]  /*2d3c0*/  LDGSTS.E [R2+-0x63400], [R6.64], P3 ;  /* 0x9cc0000006027fae */ /* 0x0005e80009921848 */
[----:B------:R-:W-:Y:S04]  /*2d3d0*/  STL [R1+0x91c], R4 ;  /* 0x00091c0401007387 */ /* 0x000fe80000100800 */
[----:B------:R1:W-:Y:S01]  /*2d3e0*/  STL [R1+0x918], R5 ;  /* 0x0009180501007387 */ /* 0x0003e20000100800 */
[----:B--2---:R-:W-:-:S03]  /*2d3f0*/  IMAD.WIDE R6, R251, 0x4, R204 ;  /* 0x00000004fb067825 */ /* 0x004fc600078e02cc */
[----:B------:R-:W2:Y:S04]  /*2d400*/  LDL.LU.64 R242, [R1+0xc88] ;  /* 0x000c880001f27983 */ /* 0x000ea80000300a00 */
[----:B------:R1:W-:Y:S04]  /*2d410*/  LDGSTS.E [R0+-0x62c00], [R4.64], P3 ;  /* 0x9d40000004007fae */ /* 0x0003e80009921848 */
[----:B------:R-:W-:Y:S04]  /*2d420*/  STL [R1+0x92c], R6 ;  /* 0x00092c0601007387 */ /* 0x000fe80000100800 */
[----:B------:R4:W-:Y:S01]  /*2d430*/  STL [R1+0x928], R7 ;  /* 0x0009280701007387 */ /* 0x0009e20000100800 */
[----:B-1----:R-:W-:-:S03]  /*2d440*/  IMAD.WIDE R4, R251, 0x4, R212 ;  /* 0x00000004fb047825 */ /* 0x002fc600078e02d4 */
[----:B------:R-:W2:Y:S04]  /*2d450*/  LDL.LU.64 R84, [R1+0x970] ;  /* 0x0009700001547983 */ /* 0x000ea80000300a00 */
[----:B------:R4:W-:Y:S04]  /*2d460*/  LDGSTS.E [R2+-0x62400], [R6.64], P3 ;  /* 0x9dc0000006027fae */ /* 0x0009e80009921848 */
[----:B------:R-:W-:Y:S04]  /*2d470*/  STL [R1+0x93c], R4 ;  /* 0x00093c0401007387 */ /* 0x000fe80000100800 */
[----:B------:R1:W-:Y:S01]  /*2d480*/  STL [R1+0x938], R5 ;  /* 0x0009380501007387 */ /* 0x0003e20000100800 */
[----:B----4-:R-:W-:-:S03]  /*2d490*/  IMAD.WIDE R6, R251, 0x4, R220 ;  /* 0x00000004fb067825 */ /* 0x010fc600078e02dc */
[----:B------:R-:W4:Y:S04]  /*2d4a0*/  LDL.LU.64 R240, [R1+0x960] ;  /* 0x0009600001f07983 */ /* 0x000f280000300a00 */
[----:B------:R1:W-:Y:S04]  /*2d4b0*/  LDGSTS.E [R0+-0x61c00], [R4.64], P3 ;  /* 0x9e40000004007fae */ /* 0x0003e80009921848 */
[----:B------:R-:W-:Y:S04]  /*2d4c0*/  STL [R1+0x94c], R6 ;  /* 0x00094c0601007387 */ /* 0x000fe80000100800 */
[----:B------:R1:W-:Y:S02]  /*2d4d0*/  STL [R1+0x948], R7 ;  /* 0x0009480701007387 */ /* 0x0003e40000100800 */
[----:B-1----:R-:W-:-:S02]  /*2d4e0*/  IMAD.WIDE R4, R251, 0x4, R228 ;  /* 0x00000004fb047825 */ /* 0x002fc400078e02e4 */
[----:B------:R-:W4:Y:S04]  /*2d4f0*/  LDL.LU.64 R86, [R1+0x950] ;  /* 0x0009500001567983 */ /* 0x000f280000300a00 */
[----:B------:R1:W-:Y:S04]  /*2d500*/  LDGSTS.E [R2+-0x61400], [R6.64], P3 ;  /* 0x9ec0000006027fae */ /* 0x0003e80009921848 */
[----:B------:R-:W-:Y:S04]  /*2d510*/  STL [R1+0x95c], R4 ;  /* 0x00095c0401007387 */ /* 0x000fe80000100800 */
[----:B------:R3:W-:Y:S01]  /*2d520*/  STL [R1+0x958], R5 ;  /* 0x0009580501007387 */ /* 0x0007e20000100800 */
[----:B-1----:R-:W-:-:S03]  /*2d530*/  IMAD.WIDE R6, R251, 0x4, R236 ;  /* 0x00000004fb067825 */ /* 0x002fc600078e02ec */
[----:B------:R-:W4:Y:S04]  /*2d540*/  LDL.LU.64 R82, [R1+0x940] ;  /* 0x0009400001527983 */ /* 0x000f280000300a00 */
[----:B------:R3:W-:Y:S04]  /*2d550*/  LDGSTS.E [R0+-0x60c00], [R4.64], P3 ;  /* 0x9f40000004007fae */ /* 0x0007e80009921848 */
[----:B------:R-:W-:Y:S04]  /*2d560*/  STL [R1+0x96c], R6 ;  /* 0x00096c0601007387 */ /* 0x000fe80000100800 */
[----:B------:R2:W-:Y:S04]  /*2d570*/  STL [R1+0x968], R7 ;  /* 0x0009680701007387 */ /* 0x0005e80000100800 */
[----:B------:R1:W-:Y:S01]  /*2d580*/  LDGSTS.E [R2+-0x60400], [R6.64], P3 ;  /* 0x9fc0000006027fae */ /* 0x0003e20009921848 */
[----:B---3--:R-:W-:-:S03]  /*2d590*/  IMAD.WIDE R4, R251, 0x4, R90 ;  /* 0x00000004fb047825 */ /* 0x008fc600078e025a */
[----:B------:R-:W3:Y:S01]  /*2d5a0*/  LDL.LU.64 R90, [R1+0x930] ;  /* 0x00093000015a7983 */ /* 0x000ee20000300a00 */
[----:B------:R-:W-:-:S03]  /*2d5b0*/  IADD3 R0, R250, 0x100000, RZ ;  /* 0x00100000fa007810 */ /* 0x000fc60007ffe0ff */
[----:B------:R-:W-:Y:S01]  /*2d5c0*/  STL [R1+0x3c8], R4 ;  /* 0x0003c80401007387 */ /* 0x000fe20000100800 */
[----:B-1----:R-:W-:-:S03]  /*2d5d0*/  IADD3 R2, R250, 0x100000, RZ ;  /* 0x00100000fa027810 */ /* 0x002fc60007ffe0ff */
[----:B------:R1:W-:Y:S04]  /*2d5e0*/  STL [R1+0x3c4], R5 ;  /* 0x0003c40501007387 */ /* 0x0003e80000100800 */
[----:B------:R1:W-:Y:S01]  /*2d5f0*/  LDGSTS.E [R0+-0x7fa00], [R4.64], P3 ;  /* 0x8060000004007fae */ /* 0x0003e20009921848 */
[----:B--2---:R-:W-:-:S03]  /*2d600*/  IMAD.WIDE R6, R251, 0x4, R242 ;  /* 0x00000004fb067825 */ /* 0x004fc600078e02f2 */
[----:B------:R-:W2:Y:S04]  /*2d610*/  LDL.LU.64 R242, [R1+0x920] ;  /* 0x0009200001f27983 */ /* 0x000ea80000300a00 */
[----:B------:R-:W-:Y:S04]  /*2d620*/  STL [R1+0x3e0], R6 ;  /* 0x0003e00601007387 */ /* 0x000fe80000100800 */
[----:B------:R4:W-:Y:S04]  /*2d630*/  STL [R1+0x3dc], R7 ;  /* 0x0003dc0701007387 */ /* 0x0009e80000100800 */
[----:B------:R4:W-:Y:S01]  /*2d640*/  LDGSTS.E [R2+-0x7f200], [R6.64], P3 ;  /* 0x80e0000006027fae */ /* 0x0009e20009921848 */
[----:B-1----:R-:W-:-:S03]  /*2d650*/  IMAD.WIDE R4, R251, 0x4, R84 ;  /* 0x00000004fb047825 */ /* 0x002fc600078e0254 */
[----:B------:R-:W2:Y:S04]  /*2d660*/  LDL.LU.64 R84, [R1+0x910] ;  /* 0x0009100001547983 */ /* 0x000ea80000300a00 */
        /* <DEDUP_REMOVED lines=156> */
[----:B------:R-:W-:Y:S04]  /*2e030*/  STL [R1+0x734], R7 ;  /* 0x0007340701007387 */ /* 0x000fe80000100800 */
[----:B------:R3:W-:Y:S01]  /*2e040*/  LDGSTS.E [R2+-0x6f200], [R6.64], P3 ;  /* 0x90e0000006027fae */ /* 0x0007e20009921848 */
[----:B-1----:R-:W-:-:S03]  /*2e050*/  IMAD.WIDE R4, R251, 0x4, R86 ;  /* 0x00000004fb047825 */ /* 0x002fc600078e0256 */
[----:B------:R-:W4:Y:S04]  /*2e060*/  LDL.LU.64 R86, [R1+0x1b0] ;  /* 0x0001b00001567983 */ /* 0x000f280000300a00 */
[----:B------:R-:W-:Y:S04]  /*2e070*/  STL [R1+0x758], R4 ;  /* 0x0007580401007387 */ /* 0x000fe80000100800 */
[----:B------:R3:W-:Y:S04]  /*2e080*/  STL [R1+0x754], R5 ;  /* 0x0007540501007387 */ /* 0x0007e80000100800 */
[----:B------:R3:W-:Y:S02]  /*2e090*/  LDGSTS.E [R0+-0x6ea00], [R4.64], P3 ;  /* 0x9160000004007fae */ /* 0x0007e40009921848 */
[----:B---3--:R-:W-:-:S02]  /*2e0a0*/  IMAD.WIDE R4, R251, 0x4, R90 ;  /* 0x00000004fb047825 */ /* 0x008fc400078e025a */
[----:B------:R-:W3:Y:S02]  /*2e0b0*/  LDL.LU.64 R90, [R1+0x188] ;  /* 0x00018800015a7983 */ /* 0x000ee40000300a00 */
[----:B------:R-:W-:-:S05]  /*2e0c0*/  IMAD.WIDE R6, R251, 0x4, R82 ;  /* 0x00000004fb067825 */ /* 0x000fca00078e0252 */
[----:B------:R-:W-:Y:S04]  /*2e0d0*/  STL [R1+0x778], R6 ;  /* 0x0007780601007387 */ /* 0x000fe80000100800 */
[----:B------:R2:W-:Y:S04]  /*2e0e0*/  STL [R1+0x774], R7 ;  /* 0x0007740701007387 */ /* 0x0005e80000100800 */
[----:B------:R2:W-:Y:S04]  /*2e0f0*/  LDGSTS.E [R2+-0x6e200], [R6.64], P3 ;  /* 0x91e0000006027fae */ /* 0x0005e80009921848 */
[----:B------:R-:W3:Y:S04]  /*2e100*/  LDL.LU.64 R80, [R1+0x148] ;  /* 0x0001480001507983 */ /* 0x000ee80000300a00 */
[----:B------:R-:W-:Y:S01]  /*2e110*/  STL [R1+0x798], R4 ;  /* 0x0007980401007387 */ /* 0x000fe20000100800 */
[----:B--2---:R-:W-:-:S03]  /*2e120*/  IMAD.WIDE R6, R251, 0x4, R242 ;  /* 0x00000004fb067825 */ /* 0x004fc600078e02f2 */
[----:B------:R1:W-:Y:S04]  /*2e130*/  STL [R1+0x794], R5 ;  /* 0x0007940501007387 */ /* 0x0003e80000100800 */
[----:B------:R1:W-:Y:S04]  /*2e140*/  LDGSTS.E [R0+-0x6da00], [R4.64], P3 ;  /* 0x9260000004007fae */ /* 0x0003e80009921848 */
[----:B------:R-:W2:Y:S04]  /*2e150*/  LDL.LU.64 R82, [R1+0xe8] ;  /* 0x0000e80001527983 */ /* 0x000ea80000300a00 */
[----:B------:R-:W-:Y:S01]  /*2e160*/  STL [R1+0x7b8], R6 ;  /* 0x0007b80601007387 */ /* 0x000fe20000100800 */
[----:B-1----:R-:W-:-:S03]  /*2e170*/  IMAD.WIDE R4, R251, 0x4, R84 ;  /* 0x00000004fb047825 */ /* 0x002fc600078e0254 */
[----:B------:R4:W-:Y:S04]  /*2e180*/  STL [R1+0x7b4], R7 ;  /* 0x0007b40701007387 */ /* 0x0009e80000100800 */
        /* <DEDUP_REMOVED lines=8> */
[----:B------:R-:W4:Y:S01]  /*2e210*/  LDL.LU.64 R240, [R1+0x68] ;  /* 0x0000680001f07983 */ /* 0x000f220000300a00 */
[----:B-1----:R-:W-:-:S03]  /*2e220*/  IMAD.WIDE R4, R251, 0x4, R86 ;  /* 0x00000004fb047825 */ /* 0x002fc600078e0256 */
[----:B------:R3:W-:Y:S04]  /*2e230*/  STL [R1+0x7f0], R7 ;  /* 0x0007f00701007387 */ /* 0x0007e80000100800 */
        /* <DEDUP_REMOVED lines=15> */
[----:B------:R-:W-:Y:S04]  /*2e330*/  STL [R1+0x834], R6 ;  /* 0x0008340601007387 */ /* 0x000fe80000100800 */
[----:B------:R4:W-:Y:S01]  /*2e340*/  STL [R1+0x830], R7 ;  /* 0x0008300701007387 */ /* 0x0009e20000100800 */
[----:B-1----:R-:W-:-:S03]  /*2e350*/  IMAD.WIDE R4, R251, 0x4, R242 ;  /* 0x00000004fb047825 */ /* 0x002fc600078e02f2 */
[----:B------:R4:W-:Y:S04]  /*2e360*/  LDGSTS.E [R2+-0x6a200], [R6.64], P3 ;  /* 0x95e0000006027fae */ /* 0x0009e80009921848 */
[----:B------:R-:W-:Y:S04]  /*2e370*/  STL [R1+0x844], R4 ;  /* 0x0008440401007387 */ /* 0x000fe80000100800 */
[----:B------:R1:W-:Y:S04]  /*2e380*/  STL [R1+0x840], R5 ;  /* 0x0008400501007387 */ /* 0x0003e80000100800 */
[----:B------:R1:W-:Y:S01]  /*2e390*/  LDGSTS.E [R0+-0x69a00], [R4.64], P3 ;  /* 0x9660000004007fae */ /* 0x0003e20009921848 */
[----:B----4-:R-:W-:-:S05]  /*2e3a0*/  IMAD.WIDE R6, R251, 0x4, R84 ;  /* 0x00000004fb067825 */ /* 0x010fca00078e0254 */
[----:B------:R-:W-:Y:S04]  /*2e3b0*/  STL [R1+0x854], R6 ;  /* 0x0008540601007387 */ /* 0x000fe80000100800 */
[----:B------:R2:W-:Y:S01]  /*2e3c0*/  STL [R1+0x850], R7 ;  /* 0x0008500701007387 */ /* 0x0005e20000100800 */
[----:B-1----:R-:W-:-:S03]  /*2e3d0*/  IMAD.WIDE R4, R251, 0x4, R240 ;  /* 0x00000004fb047825 */ /* 0x002fc600078e02f0 */
[----:B------:R2:W-:Y:S04]  /*2e3e0*/  LDGSTS.E [R2+-0x69200], [R6.64], P3 ;  /* 0x96e0000006027fae */ /* 0x0005e80009921848 */
[----:B------:R-:W-:Y:S04]  /*2e3f0*/  STL [R1+0x864], R4 ;  /* 0x0008640401007387 */ /* 0x000fe80000100800 */
[----:B------:R-:W-:Y:S01]  /*2e400*/  STL [R1+0x860], R5 ;  /* 0x0008600501007387 */ /* 0x000fe20000100800 */
[----:B--2---:R-:W-:-:S03]  /*2e410*/  IMAD.WIDE R6, R251, 0x4, R86 ;  /* 0x00000004fb067825 */ /* 0x004fc600078e0256 */
[----:B------:R3:W-:Y:S04]  /*2e420*/  LDGSTS.E [R0+-0x68a00], [R4.64], P3 ;  /* 0x9760000004007fae */ /* 0x0007e80009921848 */
[----:B------:R-:W-:Y:S04]  /*2e430*/  STL [R1+0x874], R6 ;  /* 0x0008740601007387 */ /* 0x000fe80000100800 */
[----:B------:R1:W-:Y:S04]  /*2e440*/  STL [R1+0x870], R7 ;  /* 0x0008700701007387 */ /* 0x0003e80000100800 */
[----:B------:R1:W-:Y:S02]  /*2e450*/  LDGSTS.E [R2+-0x68200], [R6.64], P3 ;  /* 0x97e0000006027fae */ /* 0x0003e40009921848 */
[----:B-1----:R-:W-:-:S02]  /*2e460*/  IMAD.WIDE R6, R251, 0x4, R126 ;  /* 0x00000004fb067825 */ /* 0x002fc400078e027e */
[----:B------:R-:W1:Y:S02]  /*2e470*/  S2R R113, SR_TID.X ;  /* 0x0000000000717919 */ /* 0x000e640000002100 */
[----:B---3--:R-:W-:-:S05]  /*2e480*/  IMAD.WIDE R4, R251, 0x4, R90 ;  /* 0x00000004fb047825 */ /* 0x008fca00078e025a */
[----:B------:R-:W-:Y:S04]  /*2e490*/  STL [R1+0x884], R4 ;  /* 0x0008840401007387 */ /* 0x000fe80000100800 */
[----:B------:R2:W-:Y:S04]  /*2e4a0*/  STL [R1+0x880], R5 ;  /* 0x0008800501007387 */ /* 0x0005e80000100800 */
[----:B------:R2:W-:Y:S04]  /*2e4b0*/  LDGSTS.E [R0+-0x67a00], [R4.64], P3 ;  /* 0x9860000004007fae */ /* 0x0005e80009921848 */
[----:B------:R-:W-:Y:S04]  /*2e4c0*/  STL [R1+0x894], R6 ;  /* 0x0008940601007387 */ /* 0x000fe80000100800 */
[----:B------:R3:W-:Y:S01]  /*2e4d0*/  STL [R1+0x890], R7 ;  /* 0x0008900701007387 */ /* 0x0007e20000100800 */
[----:B--2---:R-:W-:-:S03]  /*2e4e0*/  IMAD.WIDE R4, R251, 0x4, R134 ;  /* 0x00000004fb047825 */ /* 0x004fc600078e0286 */
[----:B------:R3:W-:Y:S04]  /*2e4f0*/  LDGSTS.E [R2+-0x67200], [R6.64], P3 ;  /* 0x98e0000006027fae */ /* 0x0007e80009921848 */
[----:B------:R-:W-:Y:S04]  /*2e500*/  STL [R1+0x8a4], R4 ;  /* 0x0008a40401007387 */ /* 0x000fe80000100800 */
[----:B------:R2:W-:Y:S01]  /*2e510*/  STL [R1+0x8a0], R5 ;  /* 0x0008a00501007387 */ /* 0x0005e20000100800 */
[----:B---3--:R-:W-:-:S03]  /*2e520*/  IMAD.WIDE R6, R251, 0x4, R142 ;  /* 0x00000004fb067825 */ /* 0x008fc600078e028e */
        /* <DEDUP_REMOVED lines=45> */
[----:B------:R2:W-:Y:S04]  /*2e800*/  STL [R1+0x964], R4 ;  /* 0x0009640401007387 */ /* 0x0005e80000100800 */
[----:B------:R2:W-:Y:S01]  /*2e810*/  STL [R1+0x960], R5 ;  /* 0x0009600501007387 */ /* 0x0005e20000100800 */
[----:B---3--:R-:W-:-:S03]  /*2e820*/  IMAD.WIDE R6, R251, 0x4, R238 ;  /* 0x00000004fb067825 */ /* 0x008fc600078e02ee */
[----:B------:R2:W-:Y:S04]  /*2e830*/  LDGSTS.E [R2+-0x60a00], [R4.64], P3 ;  /* 0x9f60000004027fae */ /* 0x0005e80009921848 */
[----:B------:R2:W-:Y:S04]  /*2e840*/  STL [R1+0x974], R6 ;  /* 0x0009740601007387 */ /* 0x0005e80000100800 */
        /* <DEDUP_REMOVED lines=19> */
[----:B------:R2:W-:Y:S04]  /*2e980*/  LDGSTS.E [R0+-0x60200], [R6.64], P3 ;  /* 0x9fe0000006007fae */ /* 0x0005e80009921848 */
[----:B------:R-:W0:Y:S01]  /*2e990*/  LDGDEPBAR ;  /* 0x00000000000079af */ /* 0x000e220000000000 */
[----:B------:R-:W-:Y:S05]  /*2e9a0*/  @P6 BRA `(.L_x_0) ;  /* 0x00000ba000006947 */ /* 0x000fea0003800000 */
[----:B-1----:R1:W-:Y:S01]  /*2e9b0*/  STL [R1+0x300], RZ ;  /* 0x000300ff01007387 */ /* 0x0023e20000100800 */
[----:B--2---:R-:W-:Y:S01]  /*2e9c0*/  IMAD.SHL.U32 R0, R113, 0x40, RZ ;  /* 0x0000004071007824 */ /* 0x004fe200078e00ff */
[----:B------:R-:W-:Y:S01]  /*2e9d0*/  CS2R R196, SRZ ;  /* 0x0000000000c47805 */ /* 0x000fe2000001ff00 */
[----:B------:R-:W-:Y:S01]  /*2e9e0*/  CS2R R198, SRZ ;  /* 0x0000000000c67805 */ /* 0x000fe2000001ff00 */
[----:B------:R1:W-:Y:S01]  /*2e9f0*/  STL [R1+0x304], RZ ;  /* 0x000304ff01007387 */ /* 0x0003e20000100800 */
[----:B------:R-:W-:Y:S01]  /*2ea00*/  CS2R R132, SRZ ;  /* 0x0000000000847805 */ /* 0x000fe2000001ff00 */
[----:B------:R-:W-:Y:S01]  /*2ea10*/  LOP3.LUT R0, R0, 0x1800, RZ, 0xc0, !PT ;  /* 0x0000180000007812 */ /* 0x000fe200078ec0ff */
[----:B------:R-:W-:Y:S01]  /*2ea20*/  CS2R R134, SRZ ;  /* 0x0000000000867805 */ /* 0x000fe2000001ff00 */
[----:B------:R1:W-:Y:S01]  /*2ea30*/  STL [R1+0x308], RZ ;  /* 0x000308ff01007387 */ /* 0x0003e20000100800 */
[----:B------:R-:W-:Y:S01]  /*2ea40*/  CS2R R168, SRZ ;  /* 0x0000000000a87805 */ /* 0x000fe2000001ff00 */
[----:B------:R-:W-:Y:S01]  /*2ea50*/  CS2R R170, SRZ ;  /* 0x0000000000aa7805 */ /* 0x000fe2000001ff00 */
        /* <DEDUP_REMOVED lines=69> */
[----:B------:R1:W-:Y:S01]  /*2eeb0*/  STL [R1], RZ ;  /* 0x000000ff01007387 */ /* 0x0003e20000100800 */
        /* <DEDUP_REMOVED lines=20> */
[----:B------:R-:W-:-:S03]  /*2f000*/  CS2R R146, SRZ ;  /* 0x0000000000927805 */ /* 0x000fc6000001ff00 */
[----:B------:R1:W-:Y:S04]  /*2f010*/  STL [R1+0x288], RZ ;  /* 0x000288ff01007387 */ /* 0x0003e80000100800 */
        /* <DEDUP_REMOVED lines=81> */
[----:B------:R1:W-:Y:S01]  /*2f530*/  STL [R1+0xc8c], R0 ;  /* 0x000c8c0001007387 */ /* 0x0003e20000100800 */
[----:B------:R-:W-:Y:S05]  /*2f540*/  BRA `(.L_x_1) ;  /* 0x0001819000007947 */ /* 0x000fea0003800000 */
.L_x_0:
[C---:B-12---:R-:W-:Y:S01]  /*2f550*/  LOP3.LUT R7, R113.reuse, 0x3, RZ, 0xc0, !PT ;  /* 0x0000000371077812 */ /* 0x046fe200078ec0ff */
[C---:B------:R-:W-:Y:S01]  /*2f560*/  IMAD.SHL.U32 R5, R113.reuse, 0x2, RZ ;  /* 0x0000000271057824 */ /* 0x040fe200078e00ff */
[C---:B------:R-:W-:Y:S01]  /*2f570*/  LOP3.LUT R6, R113.reuse, 0x1c, RZ, 0xc0, !PT ;  /* 0x0000001c71067812 */ /* 0x040fe200078ec0ff */
[----:B------:R-:W-:Y:S01]  /*2f580*/  CS2R R196, SRZ ;  /* 0x0000000000c47805 */ /* 0x000fe2000001ff00 */
[----:B------:R-:W-:Y:S01]  /*2f590*/  LOP3.LUT R2, R113, 0x7, RZ, 0xc0, !PT ;  /* 0x0000000771027812 */ /* 0x000fe200078ec0ff */
[----:B------:R-:W-:Y:S01]  /*2f5a0*/  CS2R R198, SRZ ;  /* 0x0000000000c67805 */ /* 0x000fe2000001ff00 */
[----:B------:R-:W-:Y:S01]  /*2f5b0*/  SHF.R.S32.HI R4, RZ, 0x1f, R252 ;  /* 0x0000001fff047819 */ /* 0x000fe200000114fc */
[----:B------:R-:W-:Y:S01]  /*2f5c0*/  IMAD R41, R7, 0x120, R6 ;  /* 0x0000012007297824 */ /* 0x000fe200078e0206 */
[----:B------:R-:W-:Y:S01]  /*2f5d0*/  CS2R R132, SRZ ;  /* 0x0000000000847805 */ /* 0x000fe2000001ff00 */
[----:B------:R-:W-:Y:S01]  /*2f5e0*/  IMAD.MOV.U32 R7, RZ, RZ, 0x4 ;  /* 0x00000004ff077424 */ /* 0x000fe200078e00ff */
[----:B------:R-:W-:Y:S01]  /*2f5f0*/  LEA.HI R4, R4, R252, RZ, 0x6 ;  /* 0x000000fc04047211 */ /* 0x000fe200078f30ff */
[----:B------:R-:W-:Y:S01]  /*2f600*/  IMAD.MOV.U32 R6, RZ, RZ, -0x1 ;  /* 0xffffffffff067424 */ /* 0x000fe200078e00ff */
[----:B------:R-:W-:Y:S01]  /*2f610*/  SHF.R.S32.HI R252, RZ, 0x1f, R112 ;  /* 0x0000001ffffc7819 */ /* 0x000fe20000011470 */
[----:B------:R-:W-:Y:S01]  /*2f620*/  IMAD.SHL.U32 R0, R2, 0x10, RZ ;  /* 0x0000001002007824 */ /* 0x000fe200078e00ff */
[----:B------:R-:W-:Y:S01]  /*2f630*/  STL [R1+0x354], R7 ;  /* 0x0003540701007387 */ /* 0x000fe20000100800 */
[----:B------:R-:W-:Y:S01]  /*2f640*/  SHF.R.S32.HI R40, RZ, 0x6, R4 ;  /* 0x00000006ff287819 */ /* 0x000fe20000011404 */
[----:B------:R-:W-:Y:S01]  /*2f650*/  CS2R R134, SRZ ;  /* 0x0000000000867805 */ /* 0x000fe2000001ff00 */
[----:B------:R-:W-:Y:S01]  /*2f660*/  LOP3.LUT R43, R41, 0x20, RZ, 0x3c, !PT ;  /* 0x00000020292b7812 */ /* 0x000fe200078e3cff */
[----:B------:R1:W-:Y:S01]  /*2f670*/  STL [R1+0x35c], R6 ;  /* 0x00035c0601007387 */ /* 0x0003e20000100800 */
[----:B------:R-:W-:Y:S01]  /*2f680*/  LOP3.LUT R0, R0, 0x30, R5, 0x78, !PT ;  /* 0x0000003000007812 */ /* 0x000fe200078e7805 */
[----:B------:R-:W-:Y:S01]  /*2f690*/  IMAD.SHL.U32 R5, R113, 0x40, RZ ;  /* 0x0000004071057824 */ /* 0x000fe200078e00ff */
[----:B------:R-:W-:Y:S01]  /*2f6a0*/  LOP3.LUT R42, R41, 0x40, RZ, 0x3c, !PT ;  /* 0x00000040292a7812 */ /* 0x000fe200078e3cff */
[----:B------:R-:W-:Y:S01]  /*2f6b0*/  STL [R1+0x300], RZ ;  /* 0x000300ff01007387 */ /* 0x000fe20000100800 */
[----:B------:R-:W-:Y:S01]  /*2f6c0*/  LEA R2, R2, R0, 0x8 ;  /* 0x0000000002027211 */ /* 0x000fe200078e40ff */
[----:B------:R-:W-:Y:S01]  /*2f6d0*/  CS2R R168, SRZ ;  /* 0x0000000000a87805 */ /* 0x000fe2000001ff00 */
[----:B------:R-:W-:Y:S01]  /*2f6e0*/  LOP3.LUT R5, R5, 0x1800, RZ, 0xc0, !PT ;  /* 0x0000180005057812 */ /* 0x000fe200078ec0ff */
[----:B------:R-:W-:Y:S01]  /*2f6f0*/  STL [R1+0x304], RZ ;  /* 0x000304ff01007387 */ /* 0x000fe20000100800 */
[----:B------:R-:W-:Y:S01]  /*2f700*/  SHF.R.S32.HI R0, RZ, 0x1f, R251 ;  /* 0x0000001fff007819 */ /* 0x000fe200000114fb */
[----:B------:R-:W-:Y:S01]  /*2f710*/  CS2R R170, SRZ ;  /* 0x0000000000aa7805 */ /* 0x000fe2000001ff00 */
[----:B------:R-:W-:Y:S01]  /*2f720*/  SHF.L.U64.HI R252, R112, 0x2, R252 ;  /* 0x0000000270fc7819 */ /* 0x000fe200000102fc */
[----:B------:R-:W-:Y:S01]  /*2f730*/  STL [R1+0x308], RZ ;  /* 0x000308ff01007387 */ /* 0x000fe20000100800 */
[----:B------:R-:W-:Y:S01]  /*2f740*/  IMAD.IADD R2, R2, 0x1, R5 ;  /* 0x0000000102027824 */ /* 0x000fe200078e0205 */
[----:B------:R-:W-:Y:S01]  /*2f750*/  SHF.L.U64.HI R0, R251, 0x2, R0 ;  /* 0x00000002fb007819 */ /* 0x000fe20000010200 */
[----:B------:R-:W-:Y:S01]  /*2f760*/  CS2R R164, SRZ ;  /* 0x0000000000a47805 */ /* 0x000fe2000001ff00 */
[----:B------:R-:W-:Y:S01]  /*2f770*/  STL [R1+0x30c], RZ ;  /* 0x00030cff01007387 */ /* 0x000fe20000100800 */
[----:B------:R-:W-:Y:S01]  /*2f780*/  CS2R R166, SRZ ;  /* 0x0000000000a67805 */ /* 0x000fe2000001ff00 */
[----:B------:R-:W-:Y:S01]  /*2f790*/  CS2R R192, SRZ ;  /* 0x0000000000c07805 */ /* 0x000fe2000001ff00 */
        /* <DEDUP_REMOVED lines=65> */
[----:B------:R-:W-:Y:S01]  /*2fbb0*/  STL [R1], RZ ;  /* 0x000000ff01007387 */ /* 0x000fe20000100800 */
[----:B------:R-:W-:Y:S01]  /*2fbc0*/  CS2R R36, SRZ ;  /* 0x0000000000247805 */ /* 0x000fe2000001ff00 */
[----:B------:R-:W-:Y:S01]  /*2fbd0*/  CS2R R38, SRZ ;  /* 0x0000000000267805 */ /* 0x000fe2000001ff00 */
[----:B-1----:R-:W-:Y:S01]  /*2fbe0*/  CS2R R6, SRZ ;  /* 0x0000000000067805 */ /* 0x002fe2000001ff00 */
        /* <DEDUP_REMOVED lines=17> */
[----:B------:R-:W-:Y:S01]  /*2fd00*/  LOP3.LUT R41, R41, 0x60, RZ, 0x3c, !PT ;  /* 0x0000006029297812 */ /* 0x000fe200078e3cff */
[----:B------:R-:W-:Y:S01]  /*2fd10*/  UIADD3 UR5, UR5, -0x140, URZ ;  /* 0xfffffec005057890 */ /* 0x000fe2000fffe03f */
[----:B------:R-:W-:Y:S01]  /*2fd20*/  IADD3 R40, R40, -0x5, RZ ;  /* 0xfffffffb28287810 */ /* 0x000fe20007ffe0ff */
[----:B------:R-:W-:Y:S01]  /*2fd30*/  STL [R1+0x288], RZ ;  /* 0x000288ff01007387 */ /* 0x000fe20000100800 */
[----:B------:R-:W-:-:S03]  /*2fd40*/  UMOV UR4, URZ ;  /* 0x0000003f00047c82 */ /* 0x000fc60008000000 */
[----:B------:R-:W-:Y:S04]  /*2fd50*/  STL [R1+0x28c], RZ ;  /* 0x00028cff01007387 */ /* 0x000fe80000100800 */
        /* <DEDUP_REMOVED lines=80> */
[----:B------:R1:W-:Y:S04]  /*30260*/  STL [R1+0xc8c], R5 ;  /* 0x000c8c0501007387 */ /* 0x0003e80000100800 */
[----:B------:R2:W-:Y:S01]  /*30270*/  STL [R1+0xc6c], R2 ;  /* 0x000c6c0201007387 */ /* 0x0005e20000100800 */
[----:B-1----:R-:W-:Y:S01]  /*30280*/  CS2R R4, SRZ ;  /* 0x0000000000047805 */ /* 0x002fe2000001ff00 */
[----:B--2---:R-:W-:-:S05]  /*30290*/  LOP3.LUT R2, R2, 0x40, RZ, 0x3c, !PT ;  /* 0x0000004002027812 */ /* 0x004fca00078e3cff */
[----:B------:R1:W-:Y:S02]  /*302a0*/  STL [R1+0xc88], R2 ;  /* 0x000c880201007387 */ /* 0x0003e40000100800 */
.L_x_2:
[----:B-1----:R-:W2:Y:S01]  /*302b0*/  LDL.LU R2, [R1+0x35c] ;  /* 0x00035c0001027983 */ /* 0x002ea20000300800 */
[----:B------:R-:W-:-:S04]  /*302c0*/  DEPBAR.LE SB0, 0x8 ;  /* 0x000082000000791a */ /* 0x000fc80000000000 */
[----:B------:R-:W3:Y:S04]  /*302d0*/  LDL R44, [R1+0xc6c] ;  /* 0x000c6c00012c7983 */ /* 0x000ee80000100800 */
[----:B------:R-:W1:Y:S04]  /*302e0*/  S2R R42, SR_TID.X ;  /* 0x00000000002a7919 */ /* 0x000e680000002100 */
[----:B------:R-:W-:Y:S04]  /*302f0*/  STL.64 [R1+0x1790], R18 ;  /* 0x0017901201007387 */ /* 0x000fe80000100a00 */
[----:B------:R-:W-:Y:S04]  /*30300*/  STL.64 [R1+0x1788], R16 ;  /* 0x0017881001007387 */ /* 0x000fe80000100a00 */
[----:B------:R-:W-:Y:S04]  /*30310*/  STL.64 [R1+0x1780], R22 ;  /* 0x0017801601007387 */ /* 0x000fe80000100a00 */
[----:B------:R-:W-:Y:S04]  /*30320*/  STL.64 [R1+0x1778], R20 ;  /* 0x0017781401007387 */ /* 0x000fe80000100a00 */
[----:B------:R-:W-:Y:S04]  /*30330*/  STL.64 [R1+0x1770], R26 ;  /* 0x0017701a01007387 */ /* 0x000fe80000100a00 */
[----:B------:R4:W-:Y:S01]  /*30340*/  STL.64 [R1+0x1768], R24 ;  /* 0x0017681801007387 */ /* 0x0009e20000100a00 */
[----:B-1----:R-:W-:-:S02]  /*30350*/  LOP3.LUT R41, R42, 0x1c, RZ, 0xc0, !PT ;  /* 0x0000001c2a297812 */ /* 0x002fc400078ec0ff */
[C---:B------:R-:W-:Y:S01]  /*30360*/  LOP3.LUT R40, R42.reuse, 0x3, RZ, 0xc0, !PT ;  /* 0x000000032a287812 */ /* 0x040fe200078ec0ff */
[----:B------:R-:W-:Y:S01]  /*30370*/  STL.64 [R1+0x1760], R30 ;  /* 0x0017601e01007387 */ /* 0x000fe20000100a00 */
[C---:B------:R-:W-:Y:S02]  /*30380*/  LOP3.LUT R45, R42.reuse, 0x1c, RZ, 0xc0, !PT ;  /* 0x0000001c2a2d7812 */ /* 0x040fe400078ec0ff */
[----:B------:R-:W-:Y:S01]  /*30390*/  LOP3.LUT R43, R42, 0x3, RZ, 0xc0, !PT ;  /* 0x000000032a2b7812 */ /* 0x000fe200078ec0ff */
[----:B------:R-:W-:Y:S01]  /*303a0*/  STL.64 [R1+0x1758], R28 ;  /* 0x0017581c01007387 */ /* 0x000fe20000100a00 */
[----:B------:R-:W-:-:S03]  /*303b0*/  IMAD R40, R40, 0x120, R41 ;  /* 0x0000012028287824 */ /* 0x000fc600078e0229 */
[----:B------:R-:W-:Y:S01]  /*303c0*/  STL.64 [R1+0x1750], R34 ;  /* 0x0017502201007387 */ /* 0x000fe20000100a00 */
[----:B------:R-:W-:Y:S01]  /*303d0*/  IMAD R43, R43, 0x120, R45 ;  /* 0x000001202b2b7824 */ /* 0x000fe200078e022d */
[----:B------:R-:W-:Y:S02]  /*303e0*/  LOP3.LUT R40, R40, 0x20, RZ, 0x3c, !PT ;  /* 0x0000002028287812 */ /* 0x000fe400078e3cff */
[----:B------:R-:W-:Y:S04]  /*303f0*/  STL.64 [R1+0x1748], R32 ;  /* 0x0017482001007387 */ /* 0x000fe80000100a00 */
        /* <DEDUP_REMOVED lines=22> */
[----:B------:R1:W-:Y:S01]  /*30560*/  STL [R1+0x111c], R3 ;  /* 0x00111c0301007387 */ /* 0x0003e20000100800 */
[----:B--2---:R-:W-:-:S03]  /*30570*/  IADD3 R2, R2, 0x1, RZ ;  /* 0x0000000102027810 */ /* 0x004fc60007ffe0ff */
[----:B------:R-:W-:Y:S01]  /*30580*/  BAR.SYNC.DEFER_BLOCKING 0x0 ;  /* 0x0000000000007b1d */ /* 0x000fe20000010000 */
[----:B------:R-:W-:-:S04]  /*30590*/  ISETP.GT.AND P0, PT, R2, 0x4, PT ;  /* 0x000000040200780c */ /* 0x000fc80003f04270 */
[----:B------:R-:W-:-:S05]  /*305a0*/  SEL R2, R2, RZ, !P0 ;  /* 0x000000ff02027207 */ /* 0x000fca0004000000 */
[----:B----4-:R-:W-:Y:S01]  /*305b0*/  IMAD R24, R2, 0x4000, R43 ;  /* 0x0000400002187824 */ /* 0x010fe200078e022b */
[----:B------:R-:W-:Y:S01]  /*305c0*/  LOP3.LUT R43, R42, 0x1c, RZ, 0xc0, !PT ;  /* 0x0000001c2a2b7812 */ /* 0x000fe200078ec0ff */
[----:B-1----:R-:W-:Y:S01]  /*305d0*/  IMAD R3, R2, 0x4000, R40 ;  /* 0x0000400002037824 */ /* 0x002fe200078e0228 */
[----:B------:R-:W-:Y:S01]  /*305e0*/  LOP3.LUT R40, R42, 0x3, RZ, 0xc0, !PT ;  /* 0x000000032a287812 */ /* 0x000fe200078ec0ff */
[----:B---3--:R-:W-:Y:S01]  /*305f0*/  IMAD R0, R2, 0x20000, R44 ;  /* 0x0002000002007824 */ /* 0x008fe200078e022c */
[----:B------:R-:W-:Y:S01]  /*30600*/  LOP3.LUT R42, R42, 0x3, RZ, 0xc0, !PT ;  /* 0x000000032a2a7812 */ /* 0x000fe200078ec0ff */
[----:B------:R-:W-:Y:S02]  /*30610*/  STL [R1+0x35c], R2 ;  /* 0x00035c0201007387 */ /* 0x000fe40000100800 */
[----:B------:R-:W-:Y:S02]  /*30620*/  IMAD R40, R40, 0x120, R41 ;  /* 0x0000012028287824 */ /* 0x000fe400078e0229 */
[----:B------:R-:W-:Y:S01]  /*30630*/  IMAD R42, R42, 0x120, R43 ;  /* 0x000001202a2a7824 */ /* 0x000fe200078e022b */
[----:B------:R-:W-:Y:S02]  /*30640*/  STL [R1+0x350], R24 ;  /* 0x0003501801007387 */ /* 0x000fe40000100800 */
[----:B------:R-:W-:-:S02]  /*30650*/  LOP3.LUT R40, R40, 0x60, RZ, 0x3c, !PT ;  /* 0x0000006028287812 */ /* 0x000fc400078e3cff */
[----:B------:R-:W-:Y:S01]  /*30660*/  LDS R156, [R24+0xa0000] ;  /* 0x0a000000189c7984 */ /* 0x000fe20000000800 */
[----:B------:R-:W-:Y:S02]  /*30670*/  LOP3.LUT R42, R42, 0x40, RZ, 0x3c, !PT ;  /* 0x000000402a2a7812 */ /* 0x000fe400078e3cff */
[C---:B------:R-:W-:Y:S01]  /*30680*/  IMAD R252, R2.reuse, 0x4000, R40 ;  /* 0x0000400002fc7824 */ /* 0x040fe200078e0228 */
[----:B------:R-:W-:Y:S02]  /*30690*/  LDS R158, [R24+0xa0400] ;  /* 0x0a040000189e7984 */ /* 0x000fe40000000800 */
[----:B------:R-:W-:Y:S02]  /*306a0*/  IMAD R4, R2, 0x4000, R42 ;  /* 0x0000400002047824 */ /* 0x000fe400078e022a */
[----:B------:R-:W-:Y:S04]  /*306b0*/  LDS R157, [R3+0xa0000] ;  /* 0x0a000000039d7984 */ /* 0x000fe80000000800 */
[----:B------:R-:W-:Y:S04]  /*306c0*/  LDS R159, [R3+0xa0400] ;  /* 0x0a040000039f7984 */ /* 0x000fe80000000800 */
[----:B------:R-:W1:Y:S04]  /*306d0*/  LDSM.16.M88.4 R128, [R0] ;  /* 0x000000000080783b */ /* 0x000e680000000200 */
[----:B------:R-:W-:Y:S04]  /*306e0*/  LDS R152, [R24+0xa0080] ;  /* 0x0a00800018987984 */ /* 0x000fe80000000800 */
[----:B------:R-:W-:Y:S04]  /*306f0*/  LDS R154, [R24+0xa0480] ;  /* 0x0a048000189a7984 */ /* 0x000fe80000000800 */
[----:B------:R-:W-:Y:S04]  /*30700*/  LDS R153, [R3+0xa0080] ;  /* 0x0a00800003997984 */ /* 0x000fe80000000800 */
[----:B------:R-:W-:Y:S04]  /*30710*/  LDS R155, [R3+0xa0480] ;  /* 0x0a048000039b7984 */ /* 0x000fe80000000800 */
[----:B------:R-:W-:Y:S04]  /*30720*/  LDS R160, [R4+0xa0000] ;  /* 0x0a00000004a07984 */ /* 0x000fe80000000800 */
[----:B------:R-:W-:Y:S04]  /*30730*/  LDS R162, [R4+0xa0400] ;  /* 0x0a04000004a27984 */ /* 0x000fe80000000800 */
[----:B------:R-:W-:Y:S04]  /*30740*/  LDS R161, [R252+0xa0000] ;  /* 0x0a000000fca17984 */ /* 0x000fe80000000800 */
[----:B------:R-:W2:Y:S04]  /*30750*/  LDS R163, [R252+0xa0400] ;  /* 0x0a040000fca37984 */ /* 0x000ea80000000800 */
[----:B------:R-:W-:Y:S04]  /*30760*/  STL [R1+0x344], R3 ;  /* 0x0003440301007387 */ /* 0x000fe80000100800 */
[----:B------:R-:W-:Y:S04]  /*30770*/  STL [R1+0x348], R4 ;  /* 0x0003480401007387 */ /* 0x000fe80000100800 */
[----:B------:R-:W-:Y:S04]  /*30780*/  LDS R148, [R4+0xa0080] ;  /* 0x0a00800004947984 */ /* 0x000fe80000000800 */
[----:B------:R1:W-:Y:S04]  /*30790*/  LDS R150, [R4+0xa0480] ;  /* 0x0a04800004967984 */ /* 0x0003e80000000800 */
[----:B------:R-:W-:Y:S01]  /*307a0*/  LDS R149, [R252+0xa0080] ;  /* 0x0a008000fc957984 */ /* 0x000fe20000000800 */
[-C--:B-1----:R-:W-:Y:S03]  /*307b0*/  HMMA.1688.F32.TF32 R4, R156, R128.reuse, R196 ;  /* 0x000000809c04723c */ /* 0x082fe600000810c4 */
[----:B------:R-:W1:Y:S04]  /*307c0*/  LDS R151, [R252+0xa0480] ;  /* 0x0a048000fc977984 */ /* 0x000e680000000800 */
[----:B------:R-:W-:Y:S04]  /*307d0*/  STL [R1+0x34c], R252 ;  /* 0x00034cfc01007387 */ /* 0x000fe80000100800 */
[----:B------:R3:W-:Y:S04]  /*307e0*/  STL [R1+0x1660], R252 ;  /* 0x001660fc01007387 */ /* 0x0007e80000100800 */
[----:B------:R-:W-:Y:S01]  /*307f0*/  STL [R1+0x16c4], R131 ;  /* 0x0016c48301007387 */ /* 0x000fe20000100800 */
[----:B--2---:R-:W-:Y:S03]  /*30800*/  HMMA.1688.F32.TF32 R16, R160, R128, R132 ;  /* 0x00000080a010723c */ /* 0x004fe60000081084 */
[----:B------:R-:W2:Y:S04]  /*30810*/  LDSM.16.M88.4 R112, [R0+0x2000] ;  /* 0x002000000070783b */ /* 0x000ea80000000200 */
[----:B------:R-:W4:Y:S01]  /*30820*/  LDSM.16.M88.4 R108, [R0+0x4000] ;  /* 0x00400000006c783b */ /* 0x000f220000000200 */
[----:B------:R-:W-:Y:S01]  /*30830*/  IMAD.MOV.U32 R140, RZ, RZ, R4 ;  /* 0x000000ffff8c7224 */ /* 0x000fe200078e0004 */
[----:B------:R-:W-:Y:S01]  /*30840*/  MOV R141, R5 ;  /* 0x00000005008d7202 */ /* 0x000fe20000000f00 */
[----:B------:R-:W-:Y:S01]  /*30850*/  IMAD.MOV.U32 R142, RZ, RZ, R6 ;  /* 0x000000ffff8e7224 */ /* 0x000fe200078e0006 */
[----:B------:R-:W5:Y:S01]  /*30860*/  LDSM.16.M88.4 R44, [R0+0x6000] ;  /* 0x00600000002c783b */ /* 0x000f620000000200 */
[----:B------:R-:W-:-:S02]  /*30870*/  IMAD.MOV.U32 R143, RZ, RZ, R7 ;  /* 0x000000ffff8f7224 */ /* 0x000fc400078e0007 */
[-C--:B------:R-:W-:Y:S01]  /*30880*/  HMMA.1688.F32.TF32 R4, R152, R128.reuse, R200 ;  /* 0x000000809804723c */ /* 0x080fe200000810c8 */
[----:B------:R-:W1:Y:S04]  /*30890*/  LDSM.16.M88.4 R48, [R0+0x8000] ;  /* 0x008000000030783b */ /* 0x000e680000000200 */
[----:B------:R-:W1:Y:S04]  /*308a0*/  LDSM.16.M88.4 R104, [R0+0xa000] ;  /* 0x00a000000068783b */ /* 0x000e680000000200 */
[----:B------:R-:W2:Y:S04]  /*308b0*/  LDSM.16.M88.4 R100, [R0+0xc000] ;  /* 0x00c000000064783b */ /* 0x000ea80000000200 */
[----:B------:R-:W2:Y:S04]  /*308c0*/  LDSM.16.M88.4 R96, [R0+0xe000] ;  /* 0x00e000000060783b */ /* 0x000ea80000000200 */
[----:B------:R-:W2:Y:S04]  /*308d0*/  LDSM.16.M88.4 R92, [R0+0x10000] ;  /* 0x01000000005c783b */ /* 0x000ea80000000200 */
[----:B------:R-:W-:Y:S03]  /*308e0*/  LDSM.16.M88.4 R72, [R0+0x14000] ;  /* 0x014000000048783b */ /* 0x000fe60000000200 */
[----:B---3--:R-:W-:Y:S01]  /*308f0*/  IMAD.MOV.U32 R252, RZ, RZ, R7 ;  /* 0x000000fffffc7224 */ /* 0x008fe200078e0007 */
[----:B------:R-:W-:Y:S04]  /*30900*/  STL.64 [R1+0x2a0], R4 ;  /* 0x0002a00401007387 */ /* 0x000fe80000100a00 */
[----:B------:R3:W-:Y:S04]  /*30910*/  STL.64 [R1+0x2b0], R16 ;  /* 0x0002b01001007387 */ /* 0x0007e80000100a00 */
[----:B------:R-:W-:Y:S04]  /*30920*/  STL.64 [R1+0x2b8], R18 ;  /* 0x0002b81201007387 */ /* 0x000fe80000100a00 */
[----:B------:R1:W-:Y:S04]  /*30930*/  STL [R1+0x2a8], R6 ;  /* 0x0002a80601007387 */ /* 0x0003e80000100800 */
[----:B------:R-:W-:Y:S04]  /*30940*/  STL [R1+0x1688], R252 ;  /* 0x001688fc01007387 */ /* 0x000fe80000100800 */
[----:B---3--:R-:W3:Y:S01]  /*30950*/  LDL.LU.64 R16, [R1+0x300] ;  /* 0x0003000001107983 */ /* 0x008ee20000300a00 */
[----:B-1----:R-:W-:Y:S03]  /*30960*/  HMMA.1688.F32.TF32 R4, R148, R128, R88 ;  /* 0x000000809404723c */ /* 0x002fe60000081058 */
[----:B------:R-:W3:Y:S04]  /*30970*/  LDL.LU.64 R18, [R1+0x308] ;  /* 0x0003080001127983 */ /* 0x000ee80000300a00 */
[----:B------:R-:W1:Y:S04]  /*30980*/  LDSM.16.M88.4 R88, [R0+0x12000] ;  /* 0x012000000058783b */ /* 0x000e680000000200 */
[----:B------:R-:W1:Y:S04]  /*30990*/  LDSM.16.M88.4 R64, [R0+0x16000] ;  /* 0x016000000040783b */ /* 0x000e680000000200 */
[----:B------:R-:W-:Y:S04]  /*309a0*/  LDSM.16.M88.4 R60, [R0+0x18000] ;  /* 0x01800000003c783b */ /* 0x000fe80000000200 */
[----:B------:R-:W1:Y:S04]  /*309b0*/  LDSM.16.M88.4 R56, [R0+0x1a000] ;  /* 0x01a000000038783b */ /* 0x000e680000000200 */
[----:B------:R-:W1:Y:S04]  /*309c0*/  LDSM.16.M88.4 R52, [R0+0x1c000] ;  /* 0x01c000000034783b */ /* 0x000e680000000200 */
[----:B------:R2:W-:Y:S04]  /*309d0*/  STL.64 [R1+0x2d0], R4 ;  /* 0x0002d00401007387 */ /* 0x0005e80000100a00 */
[----:B------:R4:W-:Y:S04]  /*309e0*/  STL.64 [R1+0x2d8], R6 ;  /* 0x0002d80601007387 */ /* 0x0009e80000100a00 */
[----:B------:R-:W1:Y:S04]  /*309f0*/  LDSM.16.M88.4 R40, [R0+0x1e000] ;  /* 0x01e000000028783b */ /* 0x000e680000000200 */
[----:B--2---:R-:W2:Y:S04]  /*30a00*/  LDL.LU.64 R4, [R1+0x2f0] ;  /* 0x0002f00001047983 */ /* 0x004ea80000300a00 */
[----:B----4-:R-:W2:Y:S04]  /*30a10*/  LDL.LU.64 R6, [R1+0x2f8] ;  /* 0x0002f80001067983 */ /* 0x010ea80000300a00 */
[----:B------:R-:W4:Y:S04]  /*30a20*/  LDL.LU.64 R124, [R1+0x2e0] ;  /* 0x0002e000017c7983 */ /* 0x000f280000300a00 */
[----:B------:R-:W4:Y:S04]  /*30a30*/  LDL.LU.64 R126, [R1+0x2e8] ;  /* 0x0002e800017e7983 */ /* 0x000f280000300a00 */
[----:B------:R-:W4:Y:S04]  /*30a40*/  LDL.LU.64 R120, [R1+0x2c0] ;  /* 0x0002c00001787983 */ /* 0x000f280000300a00 */
[----:B------:R-:W4:Y:S04]  /*30a50*/  LDL.LU.64 R122, [R1+0x2c8] ;  /* 0x0002c800017a7983 */ /* 0x000f280000300a00 */
[----:B------:R-:W4:Y:S04]  /*30a60*/  LDL.LU.64 R116, [R1+0x290] ;  /* 0x0002900001747983 */ /* 0x000f280000300a00 */
[----:B------:R-:W4:Y:S04]  /*30a70*/  LDL.LU.64 R118, [R1+0x298] ;  /* 0x0002980001767983 */ /* 0x000f280000300a00 */
[----:B------:R-:W-:Y:S04]  /*30a80*/  STL [R1+0x16bc], R114 ;  /* 0x0016bc7201007387 */ /* 0x000fe80000100800 */
[----:B------:R-:W-:Y:S04]  /*30a90*/  STL [R1+0x16b8], R115 ;  /* 0x0016b87301007387 */ /* 0x000fe80000100800 */
[----:B------:R1:W-:Y:S04]  /*30aa0*/  STL [R1+0x16c0], R111 ;  /* 0x0016c06f01007387 */ /* 0x0003e80000100800 */
[----:B-----5:R-:W-:Y:S04]  /*30ab0*/  STL [R1+0x1698], R46 ;  /* 0x0016982e01007387 */ /* 0x020fe80000100800 */
[----:B------:R5:W-:Y:S04]  /*30ac0*/  STL [R1+0x1694], R47 ;  /* 0x0016942f01007387 */ /* 0x000be80000100800 */
[----:B------:R-:W-:Y:S04]  /*30ad0*/  STL [R1+0x1690], R50 ;  /* 0x0016903201007387 */ /* 0x000fe80000100800 */
[----:B------:R1:W-:Y:S04]  /*30ae0*/  STL [R1+0x168c], R51 ;  /* 0x00168c3301007387 */ /* 0x0003e80000100800 */
[----:B------:R-:W-:Y:S04]  /*30af0*/  STL [R1+0x16a0], R106 ;  /* 0x0016a06a01007387 */ /* 0x000fe80000100800 */
[----:B------:R-:W-:Y:S04]  /*30b00*/  STL [R1+0x169c], R107 ;  /* 0x00169c6b01007387 */ /* 0x000fe80000100800 */
[----:B------:R-:W-:Y:S04]  /*30b10*/  STL [R1+0x16a8], R102 ;  /* 0x0016a86601007387 */ /* 0x000fe80000100800 */
[----:B------:R1:W-:Y:S04]  /*30b20*/  STL [R1+0x16a4], R103 ;  /* 0x0016a46701007387 */ /* 0x0003e80000100800 */
[----:B------:R-:W-:Y:S04]  /*30b30*/  STL [R1+0x16b0], R98 ;  /* 0x0016b06201007387 */ /* 0x000fe80000100800 */
[----:B------:R-:W-:Y:S04]  /*30b40*/  STL [R1+0x16ac], R99 ;  /* 0x0016ac6301007387 */ /* 0x000fe80000100800 */
[----:B------:R1:W-:Y:S04]  /*30b50*/  STL [R1+0x16b4], R95 ;  /* 0x0016b45f01007387 */ /* 0x0003e80000100800 */
[----:B------:R-:W-:Y:S04]  /*30b60*/  STL [R1+0x14d0], R0 ;  /* 0x0014d00001007387 */ /* 0x000fe80000100800 */
[----:B------:R-:W5:Y:S04]  /*30b70*/  LDL.LU.64 R36, [R1] ;  /* 0x0000000001247983 */ /* 0x000f680000300a00 */
[----:B------:R-:W5:Y:S04]  /*30b80*/  LDL.LU.64 R38, [R1+0x8] ;  /* 0x0000080001267983 */ /* 0x000f680000300a00 */
[----:B------:R-:W5:Y:S04]  /*30b90*/  LDL.LU.64 R32, [R1+0x280] ;  /* 0x0002800001207983 */ /* 0x000f680000300a00 */
[----:B------:R-:W5:Y:S04]  /*30ba0*/  LDL.LU.64 R34, [R1+0x288] ;  /* 0x0002880001227983 */ /* 0x000f680000300a00 */
[----:B------:R-:W5:Y:S04]  /*30bb0*/  LDL.LU.64 R28, [R1+0x270] ;  /* 0x00027000011c7983 */ /* 0x000f680000300a00 */
[----:B------:R-:W5:Y:S04]  /*30bc0*/  LDL.LU.64 R30, [R1+0x278] ;  /* 0x00027800011e7983 */ /* 0x000f680000300a00 */
[----:B------:R-:W5:Y:S04]  /*30bd0*/  LDL.LU.64 R20, [R1+0x260] ;  /* 0x0002600001147983 */ /* 0x000f680000300a00 */
[----:B------:R-:W5:Y:S01]  /*30be0*/  LDL.LU.64 R22, [R1+0x268] ;  /* 0x0002680001167983 */ /* 0x000f620000300a00 */
[C---:B---3--:R-:W-:Y:S03]  /*30bf0*/  HMMA.1688.F32.TF32 R132, R156.reuse, R112, R16 ;  /* 0x000000709c84723c */ /* 0x048fe60000081010 */
[----:B------:R-:W3:Y:S04]  /*30c00*/  LDL.LU.64 R16, [R1+0x250] ;  /* 0x0002500001107983 */ /* 0x000ee80000300a00 */
[----:B------:R-:W3:Y:S01]  /*30c10*/  LDL.LU.64 R18, [R1+0x258] ;  /* 0x0002580001127983 */ /* 0x000ee20000300a00 */
[----:B--2---:R-:W-:Y:S11]  /*30c20*/  HMMA.1688.F32.TF32 R4, R156, R108, R4 ;  /* 0x0000006c9c04723c */ /* 0x004ff60000081004 */
[----:B------:R-:W-:Y:S11]  /*30c30*/  @!UPT UIADD3 URZ, URZ, URZ, URZ ;  /* 0x0000003f3f3ff290 */ /* 0x000ff6000fffe03f */
[----:B------:R-:W-:Y:S02]  /*30c40*/  @!UPT UIADD3 URZ, URZ, URZ, URZ ;  /* 0x0000003f3f3ff290 */ /* 0x000fe4000fffe03f */
[----:B------:R-:W-:Y:S02]  /*30c50*/  IMAD.MOV.U32 R131, RZ, RZ, R4 ;  /* 0x000000ffff837224 */ /* 0x000fe400078e0004 */
[----:B-1----:R-:W-:Y:S02]  /*30c60*/  IMAD.MOV.U32 R111, RZ, RZ, R5 ;  /* 0x000000ffff6f7224 */ /* 0x002fe400078e0005 */
[----:B------:R-:W-:Y:S01]  /*30c70*/  IMAD.MOV.U32 R114, RZ, RZ, R6 ;  /* 0x000000ffff727224 */ /* 0x000fe200078e0006 */
[----:B------:R-:W2:Y:S01]  /*30c80*/  LDL.LU.64 R4, [R1+0x240] ;  /* 0x0002400001047983 */ /* 0x000ea20000300a00 */
[----:B------:R-:W-:-:S03]  /*30c90*/  IMAD.MOV.U32 R115, RZ, RZ, R7 ;  /* 0x000000ffff737224 */ /* 0x000fc600078e0007 */
[----:B------:R-:W2:Y:S01]  /*30ca0*/  LDL.LU.64 R6, [R1+0x248] ;  /* 0x0002480001067983 */ /* 0x000ea20000300a00 */
[----:B----4-:R-:W-:Y:S01]  /*30cb0*/  HMMA.1688.F32.TF32 R116, R156, R104, R116 ;  /* 0x000000689c74723c */ /* 0x010fe20000081074 */
[----:B------:R-:W-:-:S07]  /*30cc0*/  IMAD.MOV.U32 R129, RZ, RZ, R24 ;  /* 0x000000ffff817224 */ /* 0x000fce00078e0018 */
[C---:B------:R-:W-:Y:S08]  /*30cd0*/  HMMA.1688.F32.TF32 R120, R156.reuse, R48, R120 ;  /* 0x000000309c78723c */ /* 0x040ff00000081078 */
[C---:B------:R-:W-:Y:S08]  /*30ce0*/  HMMA.1688.F32.TF32 R124, R156.reuse, R44, R124 ;  /* 0x0000002c9c7c723c */ /* 0x040ff0000008107c */
[C---:B-----5:R-:W-:Y:S08]  /*30cf0*/  HMMA.1688.F32.TF32 R204, R156.reuse, R96, R32 ;  /* 0x000000609ccc723c */ /* 0x060ff00000081020 */
[C---:B------:R-:W-:Y:S08]  /*30d00*/  HMMA.1688.F32.TF32 R200, R156.reuse, R92, R28 ;  /* 0x0000005c9cc8723c */ /* 0x040ff0000008101c */
[C---:B------:R-:W-:Y:S07]  /*30d10*/  HMMA.1688.F32.TF32 R36, R156.reuse, R100, R36 ;  /* 0x000000649c24723c */ /* 0x040fee0000081024 */
[----:B------:R-:W-:Y:S04]  /*30d20*/  STL.64 [R1+0x1670], R206 ;  /* 0x001670ce01007387 */ /* 0x000fe80000100a00 */
[----:B------:R1:W-:Y:S04]  /*30d30*/  STL.64 [R1+0x1668], R204 ;  /* 0x001668cc01007387 */ /* 0x0003e80000100a00 */
[----:B------:R-:W-:Y:S04]  /*30d40*/  STL.64 [R1+0x1680], R202 ;  /* 0x001680ca01007387 */ /* 0x000fe80000100a00 */
[----:B------:R4:W-:Y:S04]  /*30d50*/  STL.64 [R1+0x1678], R200 ;  /* 0x001678c801007387 */ /* 0x0009e80000100a00 */
[----:B------:R-:W5:Y:S04]  /*30d60*/  LDL.LU.64 R180, [R1+0x230] ;  /* 0x0002300001b47983 */ /* 0x000f680000300a00 */
[----:B------:R-:W5:Y:S04]  /*30d70*/  LDL.LU.64 R182, [R1+0x238] ;  /* 0x0002380001b67983 */ /* 0x000f680000300a00 */
[----:B------:R-:W5:Y:S04]  /*30d80*/  LDL.LU.64 R176, [R1+0x220] ;  /* 0x0002200001b07983 */ /* 0x000f680000300a00 */
[----:B------:R-:W5:Y:S01]  /*30d90*/  LDL.LU.64 R178, [R1+0x228] ;  /* 0x0002280001b27983 */ /* 0x000f620000300a00 */
[----:B------:R-:W-:Y:S03]  /*30da0*/  HMMA.1688.F32.TF32 R196, R156, R88, R20 ;  /* 0x000000589cc4723c */ /* 0x000fe60000081014 */
[----:B------:R-:W5:Y:S04]  /*30db0*/  LDL.LU.64 R172, [R1+0x210] ;  /* 0x0002100001ac7983 */ /* 0x000f680000300a00 */
[----:B------:R-:W5:Y:S01]  /*30dc0*/  LDL.LU.64 R174, [R1+0x218] ;  /* 0x0002180001ae7983 */ /* 0x000f620000300a00 */
[----:B------:R-:W-:Y:S01]  /*30dd0*/  IMAD.MOV.U32 R47, RZ, RZ, R36 ;  /* 0x000000ffff2f7224 */ /* 0x000fe200078e0024 */
[----:B------:R-:W-:Y:S01]  /*30de0*/  MOV R51, R38 ;  /* 0x0000002600337202 */ /* 0x000fe20000000f00 */
[----:B------:R-:W-:-:S02]  /*30df0*/  IMAD.MOV.U32 R50, RZ, RZ, R37 ;  /* 0x000000ffff327224 */ /* 0x000fc400078e0025 */
[----:B------:R-:W-:Y:S02]  /*30e00*/  IMAD.MOV.U32 R252, RZ, RZ, R39 ;  /* 0x000000fffffc7224 */ /* 0x000fe400078e0027 */
[----:B------:R-:W-:Y:S02]  /*30e10*/  IMAD.MOV.U32 R103, RZ, RZ, R116 ;  /* 0x000000ffff677224 */ /* 0x000fe400078e0074 */
[----:B------:R-:W-:Y:S02]  /*30e20*/  IMAD.MOV.U32 R106, RZ, RZ, R117 ;  /* 0x000000ffff6a7224 */ /* 0x000fe400078e0075 */
[----:B------:R-:W-:Y:S02]  /*30e30*/  IMAD.MOV.U32 R107, RZ, RZ, R118 ;  /* 0x000000ffff6b7224 */ /* 0x000fe400078e0076 */
[----:B------:R-:W-:Y:S02]  /*30e40*/  IMAD.MOV.U32 R46, RZ, RZ, R119 ;  /* 0x000000ffff2e7224 */ /* 0x000fe400078e0077 */
[----:B------:R-:W-:-:S02]  /*30e50*/  IMAD.MOV.U32 R95, RZ, RZ, R120 ;  /* 0x000000ffff5f7224 */ /* 0x000fc400078e0078 */
[----:B------:R-:W-:Y:S02]  /*30e60*/  IMAD.MOV.U32 R98, RZ, RZ, R121 ;  /* 0x000000ffff627224 */ /* 0x000fe400078e0079 */
[----:B------:R-:W-:Y:S02]  /*30e70*/  IMAD.MOV.U32 R99, RZ, RZ, R122 ;  /* 0x000000ffff637224 */ /* 0x000fe400078e007a */
[----:B------:R-:W-:Y:S01]  /*30e80*/  IMAD.MOV.U32 R102, RZ, RZ, R123 ;  /* 0x000000ffff667224 */ /* 0x000fe200078e007b */
[----:B------:R-:W-:Y:S01]  /*30e90*/  MOV R147, R127 ;  /* 0x0000007f00937202 */ /* 0x000fe20000000f00 */
[----:B------:R-:W-:Y:S02]  /*30ea0*/  IMAD.MOV.U32 R144, RZ, RZ, R124 ;  /* 0x000000ffff907224 */ /* 0x000fe400078e007c */
[----:B------:R-:W-:Y:S02]  /*30eb0*/  IMAD.MOV.U32 R145, RZ, RZ, R125 ;  /* 0x000000ffff917224 */ /* 0x000fe400078e007d */
[----:B------:R-:W-:Y:S01]  /*30ec0*/  IMAD.MOV.U32 R146, RZ, RZ, R126 ;  /* 0x000000ffff927224 */ /* 0x000fe200078e007e */
[C---:B---3--:R-:W-:Y:S01]  /*30ed0*/  HMMA.1688.F32.TF32 R188, R156.reuse, R72, R16 ;  /* 0x000000489cbc723c */ /* 0x048fe20000081010 */
        /* <DEDUP_REMOVED lines=12> */
[----:B--2---:R-:W-:Y:S03]  /*30fa0*/  HMMA.1688.F32.TF32 R184, R156, R64, R4 ;  /* 0x000000409cb8723c */ /* 0x004fe60000081004 */
        /* <DEDUP_REMOVED lines=10> */
[----:B-1----:R-:W2:Y:S04]  /*31050*/  LDL.LU.64 R204, [R1+0xe0] ;  /* 0x0000e00001cc7983 */ /* 0x002ea80000300a00 */
[----:B------:R-:W2:Y:S04]  /*31060*/  LDL.LU.64 R206, [R1+0xe8] ;  /* 0x0000e80001ce7983 */ /* 0x000ea80000300a00 */
[----:B----4-:R-:W4:Y:S04]  /*31070*/  LDL.LU.64 R200, [R1+0xd0] ;  /* 0x0000d00001c87983 */ /* 0x010f280000300a00 */
[----:B------:R-:W4:Y:S01]  /*31080*/  LDL.LU.64 R202, [R1+0xd8] ;  /* 0x0000d80001ca7983 */ /* 0x000f220000300a00 */
[C---:B------:R-:W-:Y:S08]  /*31090*/  HMMA.1688.F32.TF32 R168, R160.reuse, R56, R168 ;  /* 0x00000038a0a8723c */ /* 0x040ff000000810a8 */
[----:B------:R-:W-:Y:S08]  /*310a0*/  HMMA.1688.F32.TF32 R164, R160, R52, R164 ;  /* 0x00000034a0a4723c */ /* 0x000ff000000810a4 */
[C---:B-----5:R-:W-:Y:S08]  /*310b0*/  HMMA.1688.F32.TF32 R180, R156.reuse, R60, R180 ;  /* 0x0000003c9cb4723c */ /* 0x060ff000000810b4 */
[C---:B------:R-:W-:Y:S08]  /*310c0*/  HMMA.1688.F32.TF32 R176, R156.reuse, R56, R176 ;  /* 0x000000389cb0723c */ /* 0x040ff000000810b0 */
[----:B------:R-:W-:Y:S08]  /*310d0*/  HMMA.1688.F32.TF32 R172, R156, R52, R172 ;  /* 0x000000349cac723c */ /* 0x000ff000000810ac */
[C---:B---3--:R-:W-:Y:S08]  /*310e0*/  HMMA.1688.F32.TF32 R20, R160.reuse, R112, R20 ;  /* 0x00000070a014723c */ /* 0x048ff00000081014 */
[C---:B------:R-:W-:Y:S08]  /*310f0*/  HMMA.1688.F32.TF32 R24, R160.reuse, R108, R24 ;  /* 0x0000006ca018723c */ /* 0x040ff00000081018 */
[C---:B------:R-:W-:Y:S08]  /*31100*/  HMMA.1688.F32.TF32 R28, R160.reuse, R44, R28 ;  /* 0x0000002ca01c723c */ /* 0x040ff0000008101c */
[C---:B------:R-:W-:Y:S08]  /*31110*/  HMMA.1688.F32.TF32 R32, R160.reuse, R48, R32 ;  /* 0x00000030a020723c */ /* 0x040ff00000081020 */
[----:B------:R-:W-:Y:S08]  /*31120*/  HMMA.1688.F32.TF32 R36, R160, R104, R36 ;  /* 0x00000068a024723c */ /* 0x000ff00000081024 */
[----:B------:R-:W-:Y:S01]  /*31130*/  HMMA.1688.F32.TF32 R156, R156, R40, R16 ;  /* 0x000000289c9c723c */ /* 0x000fe20000081010 */
[----:B------:R-:W3:Y:S04]  /*31140*/  LDL.LU.64 R18, [R1+0x1790] ;  /* 0x0017900001127983 */ /* 0x000ee80000300a00 */
[----:B------:R-:W3:Y:S04]  /*31150*/  LDL.LU.64 R16, [R1+0x1788] ;  /* 0x0017880001107983 */ /* 0x000ee80000300a00 */
[----:B------:R-:W-:Y:S04]  /*31160*/  STL.64 [R1+0x70], R20 ;  /* 0x0000701401007387 */ /* 0x000fe80000100a00 */
[----:B------:R1:W-:Y:S01]  /*31170*/  STL.64 [R1+0x78], R22 ;  /* 0x0000781601007387 */ /* 0x0003e20000100a00 */
[C---:B--2---:R-:W-:Y:S03]  /*31180*/  HMMA.1688.F32.TF32 R4, R160.reuse, R100, R4 ;  /* 0x00000064a004723c */ /* 0x044fe60000081004 */
[----:B-1----:R-:W2:Y:S05]  /*31190*/  LDL.LU.64 R22, [R1+0x1780] ;  /* 0x0017800001167983 */ /* 0x002eaa0000300a00 */
[C---:B------:R-:W-:Y:S01]  /*311a0*/  HMMA.1688.F32.TF32 R116, R160.reuse, R96, R116 ;  /* 0x00000060a074723c */ /* 0x040fe20000081074 */
[----:B------:R-:W2:Y:S04]  /*311b0*/  LDL.LU.64 R20, [R1+0x1778] ;  /* 0x0017780001147983 */ /* 0x000ea80000300a00 */
[----:B------:R-:W-:Y:S03]  /*311c0*/  STL.64 [R1+0x80], R24 ;  /* 0x0000801801007387 */ /* 0x000fe60000100a00 */
[C---:B------:R-:W-:Y:S01]  /*311d0*/  HMMA.1688.F32.TF32 R120, R160.reuse, R92, R120 ;  /* 0x0000005ca078723c */ /* 0x040fe20000081078 */
[----:B------:R1:W-:Y:S07]  /*311e0*/  STL.64 [R1+0x88], R26 ;  /* 0x0000881a01007387 */ /* 0x0003ee0000100a00 */
[C---:B------:R-:W-:Y:S01]  /*311f0*/  HMMA.1688.F32.TF32 R124, R160.reuse, R88, R124 ;  /* 0x00000058a07c723c */ /* 0x040fe2000008107c */
[----:B-1----:R-:W5:Y:S04]  /*31200*/  LDL.LU.64 R26, [R1+0x1770] ;  /* 0x00177000011a7983 */ /* 0x002f680000300a00 */
[----:B------:R-:W5:Y:S04]  /*31210*/  LDL.LU.64 R24, [R1+0x1768] ;  /* 0x0017680001187983 */ /* 0x000f680000300a00 */
[----:B------:R-:W-:Y:S04]  /*31220*/  STL.64 [R1+0x90], R28 ;  /* 0x0000901c01007387 */ /* 0x000fe80000100a00 */
[----:B------:R1:W-:Y:S01]  /*31230*/  STL.64 [R1+0x98], R30 ;  /* 0x0000981e01007387 */ /* 0x0003e20000100a00 */
[C---:B------:R-:W-:Y:S03]  /*31240*/  HMMA.1688.F32.TF32 R136, R160.reuse, R72, R136 ;  /* 0x00000048a088723c */ /* 0x040fe60000081088 */
[----:B-1----:R-:W2:Y:S04]  /*31250*/  LDL.LU.64 R30, [R1+0x1760] ;  /* 0x00176000011e7983 */ /* 0x002ea80000300a00 */
[----:B------:R-:W2:Y:S04]  /*31260*/  LDL.LU.64 R28, [R1+0x1758] ;  /* 0x00175800011c7983 */ /* 0x000ea80000300a00 */
[----:B------:R-:W-:Y:S04]  /*31270*/  STL.64 [R1+0x150], R32 ;  /* 0x0001502001007387 */ /* 0x000fe80000100a00 */
[----:B------:R1:W-:Y:S01]  /*31280*/  STL.64 [R1+0x158], R34 ;  /* 0x0001582201007387 */ /* 0x0003e20000100a00 */
[C---:B------:R-:W-:Y:S03]  /*31290*/  HMMA.1688.F32.TF32 R204, R160.reuse, R64, R204 ;  /* 0x00000040a0cc723c */ /* 0x040fe600000810cc */
[----:B-1----:R-:W2:Y:S04]  /*312a0*/  LDL.LU.64 R34, [R1+0x1750] ;  /* 0x0017500001227983 */ /* 0x002ea80000300a00 */
[----:B------:R-:W2:Y:S01]  /*312b0*/  LDL.LU.64 R32, [R1+0x1748] ;  /* 0x0017480001207983 */ /* 0x000ea20000300a00 */
[----:B----4-:R-:W-:Y:S03]  /*312c0*/  HMMA.1688.F32.TF32 R200, R160, R60, R200 ;  /* 0x0000003ca0c8723c */ /* 0x010fe600000810c8 */
[----:B------:R-:W-:Y:S04]  /*312d0*/  STL.64 [R1+0x140], R36 ;  /* 0x0001402401007387 */ /* 0x000fe80000100a00 */
[----:B------:R1:W-:Y:S04]  /*312e0*/  STL.64 [R1+0x148], R38 ;  /* 0x0001482601007387 */ /* 0x0003e80000100a00 */
[----:B-1----:R-:W4:Y:S04]  /*312f0*/  LDL.LU.64 R38, [R1+0x1740] ;  /* 0x0017400001267983 */ /* 0x002f280000300a00 */
[----:B------:R-:W4:Y:S04]  /*31300*/  LDL.LU.64 R36, [R1+0x1738] ;  /* 0x0017380001247983 */ /* 0x000f280000300a00 */
[----:B------:R-:W-:Y:S04]  /*31310*/  STL.64 [R1+0x130], R4 ;  /* 0x0001300401007387 */ /* 0x000fe80000100a00 */
[----:B------:R1:W-:Y:S04]  /*31320*/  STL.64 [R1+0x138], R6 ;  /* 0x0001380601007387 */ /* 0x0003e80000100a00 */
[----:B-1----:R-:W2:Y:S04]  /*31330*/  LDL.LU.64 R6, [R1+0x1730] ;  /* 0x0017300001067983 */ /* 0x002ea80000300a00 */
[----:B------:R-:W2:Y:S04]  /*31340*/  LDL.LU.64 R4, [R1+0x1728] ;  /* 0x0017280001047983 */ /* 0x000ea80000300a00 */
        /* <DEDUP_REMOVED lines=16> */
[----:B------:R1:W-:Y:S04]  /*31450*/  STL.64 [R1+0xe0], R204 ;  /* 0x0000e0cc01007387 */ /* 0x0003e80000100a00 */
[----:B------:R-:W-:Y:S04]  /*31460*/  STL.64 [R1+0xe8], R206 ;  /* 0x0000e8ce01007387 */ /* 0x000fe80000100a00 */
[----:B------:R1:W-:Y:S04]  /*31470*/  STL.64 [R1+0xd0], R200 ;  /* 0x0000d0c801007387 */ /* 0x0003e80000100a00 */
[----:B------:R-:W-:Y:S01]  /*31480*/  STL.64 [R1+0xd8], R202 ;  /* 0x0000d8ca01007387 */ /* 0x000fe20000100a00 */
[----:B-1----:R-:W-:-:S03]  /*31490*/  IMAD.MOV.U32 R205, RZ, RZ, R164 ;  /* 0x000000ffffcd7224 */ /* 0x002fc600078e00a4 */
[----:B------:R-:W-:Y:S01]  /*314a0*/  STL.64 [R1+0xc0], R168 ;  /* 0x0000c0a801007387 */ /* 0x000fe20000100a00 */
[----:B------:R-:W-:Y:S02]  /*314b0*/  IMAD.MOV.U32 R204, RZ, RZ, R165 ;  /* 0x000000ffffcc7224 */ /* 0x000fe400078e00a5 */
[----:B------:R-:W-:Y:S01]  /*314c0*/  IMAD.MOV.U32 R164, RZ, RZ, R140 ;  /* 0x000000ffffa47224 */ /* 0x000fe200078e008c */
[----:B------:R-:W-:Y:S01]  /*314d0*/  STL.64 [R1+0xc8], R170 ;  /* 0x0000c8aa01007387 */ /* 0x000fe20000100a00 */
[----:B------:R-:W-:-:S03]  /*314e0*/  IMAD.MOV.U32 R165, RZ, RZ, R141 ;  /* 0x000000ffffa57224 */ /* 0x000fc600078e008d */
[----:B------:R1:W-:Y:S01]  /*314f0*/  STL.64 [R1+0xb8], R166 ;  /* 0x0000b8a601007387 */ /* 0x0003e20000100a00 */
[----:B------:R-:W-:-:S03]  /*31500*/  IMAD.MOV.U32 R200, RZ, RZ, R144 ;  /* 0x000000ffffc87224 */ /* 0x000fc600078e0090 */
[----:B------:R-:W2:Y:S01]  /*31510*/  LDL.LU R140, [R1+0x16e4] ;  /* 0x0016e400018c7983 */ /* 0x000ea20000300800 */
[----:B------:R-:W-:-:S03]  /*31520*/  IMAD.MOV.U32 R201, RZ, RZ, R145 ;  /* 0x000000ffffc97224 */ /* 0x000fc600078e0091 */
[----:B------:R-:W2:Y:S01]  /*31530*/  LDL.LU R141, [R1+0x16e0] ;  /* 0x0016e000018d7983 */ /* 0x000ea20000300800 */
[----:B-1----:R-:W-:-:S03]  /*31540*/  IMAD.MOV.U32 R166, RZ, RZ, R142 ;  /* 0x000000ffffa67224 */ /* 0x002fc600078e008e */
[----:B------:R-:W2:Y:S01]  /*31550*/  LDL.LU R142, [R1+0x16dc] ;  /* 0x0016dc00018e7983 */ /* 0x000ea20000300800 */
[----:B------:R-:W-:-:S03]  /*31560*/  IMAD.MOV.U32 R167, RZ, RZ, R143 ;  /* 0x000000ffffa77224 */ /* 0x000fc600078e008f */
[----:B------:R-:W2:Y:S01]  /*31570*/  LDL.LU R143, [R1+0x16d8] ;  /* 0x0016d800018f7983 */ /* 0x000ea20000300800 */
[----:B------:R-:W-:-:S03]  /*31580*/  IMAD.MOV.U32 R202, RZ, RZ, R146 ;  /* 0x000000ffffca7224 */ /* 0x000fc600078e0092 */
[----:B------:R-:W2:Y:S01]  /*31590*/  LDL.LU R144, [R1+0x16d4] ;  /* 0x0016d40001907983 */ /* 0x000ea20000300800 */
[----:B------:R-:W-:-:S03]  /*315a0*/  IMAD.MOV.U32 R203, RZ, RZ, R147 ;  /* 0x000000ffffcb7224 */ /* 0x000fc600078e0093 */
[----:B------:R-:W2:Y:S04]  /*315b0*/  LDL.LU R145, [R1+0x16d0] ;  /* 0x0016d00001917983 */ /* 0x000ea80000300800 */
[----:B------:R-:W2:Y:S04]  /*315c0*/  LDL.LU R146, [R1+0x16cc] ;  /* 0x0016cc0001927983 */ /* 0x000ea80000300800 */
[----:B------:R-:W2:Y:S01]  /*315d0*/  LDL.LU R147, [R1+0x16c8] ;  /* 0x0016c80001937983 */ /* 0x000ea20000300800 */
[----:B------:R-:W-:Y:S01]  /*315e0*/  HMMA.1688.F32.TF32 R8, R148, R112, R8 ;  /* 0x000000709408723c */ /* 0x000fe20000081008 */
[----:B------:R-:W-:-:S07]  /*315f0*/  IMAD.MOV.U32 R0, RZ, RZ, R129 ;  /* 0x000000ffff007224 */ /* 0x000fce00078e0081 */
[----:B------:R-:W-:Y:S11]  /*31600*/  HMMA.1688.F32.TF32 R208, R152, R112, R208 ;  /* 0x0000007098d0723c */ /* 0x000ff600000810d0 */
[----:B------:R-:W-:Y:S05]  /*31610*/  @!UPT UIADD3 URZ, URZ, URZ, URZ ;  /* 0x0000003f3f3ff290 */ /* 0x000fea000fffe03f */
[----:B------:R-:W-:Y:S01]  /*31620*/  IMAD.MOV.U32 R129, RZ, RZ, R8 ;  /* 0x000000ffff817224 */ /* 0x000fe200078e0008 */
[----:B------:R-:W-:Y:S01]  /*31630*/  MOV R128, R9 ;  /* 0x0000000900807202 */ /* 0x000fe20000000f00 */
[----:B------:R-:W-:Y:S01]  /*31640*/  IMAD.MOV.U32 R113, RZ, RZ, R10 ;  /* 0x000000ffff717224 */ /* 0x000fe200078e000a */
[----:B------:R-:W-:Y:S01]  /*31650*/  LDS R8, [R0+0xa0800] ;  /* 0x0a08000000087984 */ /* 0x000fe20000000800 */
[----:B------:R-:W-:-:S03]  /*31660*/  IMAD.MOV.U32 R112, RZ, RZ, R11 ;  /* 0x000000ffff707224 */ /* 0x000fc600078e000b */
[----:B------:R-:W-:Y:S04]  /*31670*/  LDS R10, [R0+0xa0c00] ;  /* 0x0a0c0000000a7984 */ /* 0x000fe80000000800 */
[----:B------:R-:W-:Y:S04]  /*31680*/  LDS R9, [R3+0xa0800] ;  /* 0x0a08000003097984 */ /* 0x000fe80000000800 */
[----:B------:R-:W1:Y:S01]  /*31690*/  LDS R11, [R3+0xa0c00] ;  /* 0x0a0c0000030b7984 */ /* 0x000e620000000800 */
[-C--:B--2---:R-:W-:Y:S07]  /*316a0*/  HMMA.1688.F32.TF32 R168, R148, R40.reuse, R144 ;  /* 0x0000002894a8723c */ /* 0x084fee0000081090 */
[----:B------:R-:W-:Y:S01]  /*316b0*/  MOV R144, R131 ;  /* 0x0000008300907202 */ /* 0x000fe20000000f00 */
[----:B------:R-:W-:Y:S01]  /*316c0*/  IMAD.MOV.U32 R145, RZ, RZ, R111 ;  /* 0x000000ffff917224 */ /* 0x000fe200078e006f */
[----:B------:R-:W2:Y:S04]  /*316d0*/  LDL.LU R131, [R1+0x16c4] ;  /* 0x0016c40001837983 */ /* 0x000ea80000300800 */
[----:B------:R-:W1:Y:S01]  /*316e0*/  LDL.LU R111, [R1+0x16c0] ;  /* 0x0016c000016f7983 */ /* 0x000e620000300800 */
[----:B------:R-:W-:Y:S01]  /*316f0*/  HMMA.1688.F32.TF32 R160, R160, R40, R192 ;  /* 0x00000028a0a0723c */ /* 0x000fe200000810c0 */
[----:B------:R-:W-:-:S02]  /*31700*/  IMAD.MOV.U32 R146, RZ, RZ, R114 ;  /* 0x000000ffff927224 */ /* 0x000fc400078e0072 */
[----:B------:R-:W-:Y:S01]  /*31710*/  IMAD.MOV.U32 R147, RZ, RZ, R115 ;  /* 0x000000ffff937224 */ /* 0x000fe200078e0073 */
[----:B------:R-:W2:Y:S04]  /*31720*/  LDL.LU R114, [R1+0x16bc] ;  /* 0x0016bc0001727983 */ /* 0x000ea80000300800 */
[C---:B------:R-:W-:Y:S01]  /*31730*/  HMMA.1688.F32.TF32 R212, R152.reuse, R108, R212 ;  /* 0x0000006c98d4723c */ /* 0x040fe200000810d4 */
[----:B------:R-:W2:Y:S07]  /*31740*/  LDL.LU R115, [R1+0x16b8] ;  /* 0x0016b80001737983 */ /* 0x000eae0000300800 */
[C---:B------:R-:W-:Y:S08]  /*31750*/  HMMA.1688.F32.TF32 R216, R152.reuse, R44, R216 ;  /* 0x0000002c98d8723c */ /* 0x040ff000000810d8 */
[----:B------:R-:W-:Y:S01]  /*31760*/  IMAD.MOV.U32 R195, RZ, RZ, R160 ;  /* 0x000000ffffc37224 */ /* 0x000fe200078e00a0 */
[----:B------:R-:W-:Y:S01]  /*31770*/  HMMA.1688.F32.TF32 R220, R152, R48, R220 ;  /* 0x0000003098dc723c */ /* 0x000fe200000810dc */
[----:B------:R-:W-:-:S07]  /*31780*/  IMAD.MOV.U32 R194, RZ, RZ, R161 ;  /* 0x000000ffffc27224 */ /* 0x000fce00078e00a1 */
[----:B------:R-:W-:Y:S01]  /*31790*/  HMMA.1688.F32.TF32 R224, R152, R104, R224 ;  /* 0x0000006898e0723c */ /* 0x000fe200000810e0 */
[----:B------:R-:W-:-:S07]  /*317a0*/  IMAD.MOV.U32 R193, RZ, RZ, R162 ;  /* 0x000000ffffc17224 */ /* 0x000fce00078e00a2 */
[----:B------:R-:W-:Y:S01]  /*317b0*/  HMMA.1688.F32.TF32 R228, R152, R100, R228 ;  /* 0x0000006498e4723c */ /* 0x000fe200000810e4 */
[----:B------:R-:W-:-:S07]  /*317c0*/  IMAD.MOV.U32 R192, RZ, RZ, R163 ;  /* 0x000000ffffc07224 */ /* 0x000fce00078e00a3 */
[----:B------:R-:W-:Y:S01]  /*317d0*/  HMMA.1688.F32.TF32 R232, R152, R96, R232 ;  /* 0x0000006098e8723c */ /* 0x000fe200000810e8 */
[----:B------:R-:W-:-:S07]  /*317e0*/  IMAD.MOV.U32 R206, RZ, RZ, R99 ;  /* 0x000000ffffce7224 */ /* 0x000fce00078e0063 */
[C---:B------:R-:W-:Y:S08]  /*317f0*/  HMMA.1688.F32.TF32 R236, R152.reuse, R92, R236 ;  /* 0x0000005c98ec723c */ /* 0x040ff000000810ec */
[C---:B------:R-:W-:Y:S08]  /*31800*/  HMMA.1688.F32.TF32 R240, R152.reuse, R88, R240 ;  /* 0x0000005898f0723c */ /* 0x040ff000000810f0 */
[C---:B------:R-:W-:Y:S08]  /*31810*/  HMMA.1688.F32.TF32 R244, R152.reuse, R72, R244 ;  /* 0x0000004898f4723c */ /* 0x040ff000000810f4 */
[C---:B------:R-:W-:Y:S08]  /*31820*/  HMMA.1688.F32.TF32 R248, R152.reuse, R64, R248 ;  /* 0x0000004098f8723c */ /* 0x040ff000000810f8 */
[C---:B------:R-:W-:Y:S08]  /*31830*/  HMMA.1688.F32.TF32 R84, R152.reuse, R60, R84 ;  /* 0x0000003c9854723c */ /* 0x040ff00000081054 */
[C---:B------:R-:W-:Y:S08]  /*31840*/  HMMA.1688.F32.TF32 R80, R152.reuse, R56, R80 ;  /* 0x000000389850723c */ /* 0x040ff00000081050 */
[----:B------:R-:W-:Y:S01]  /*31850*/  HMMA.1688.F32.TF32 R76, R152, R52, R76 ;  /* 0x00000034984c723c */ /* 0x000fe2000008104c */
[----:B------:R-:W-:-:S07]  /*31860*/  MOV R207, R102 ;  /* 0x0000006600cf7202 */ /* 0x000fce0000000f00 */
[----:B------:R-:W-:Y:S08]  /*31870*/  HMMA.1688.F32.TF32 R152, R152, R40, R68 ;  /* 0x000000289898723c */ /* 0x000ff00000081044 */
[----:B------:R-:W-:Y:S07]  /*31880*/  HMMA.1688.F32.TF32 R68, R148, R108, R12 ;  /* 0x0000006c9444723c */ /* 0x000fee000008100c */
[----:B------:R-:W-:-:S02]  /*31890*/  IMAD.MOV.U32 R14, RZ, RZ, R195 ;  /* 0x000000ffff0e7224 */ /* 0x000fc400078e00c3 */
[----:B------:R-:W-:Y:S02]  /*318a0*/  IMAD.MOV.U32 R15, RZ, RZ, R194 ;  /* 0x000000ffff0f7224 */ /* 0x000fe400078e00c2 */
[----:B------:R-:W-:Y:S02]  /*318b0*/  IMAD.MOV.U32 R195, RZ, RZ, R204 ;  /* 0x000000ffffc37224 */ /* 0x000fe400078e00cc */
[----:B------:R-:W-:Y:S02]  /*318c0*/  IMAD.MOV.U32 R194, RZ, RZ, R205 ;  /* 0x000000ffffc27224 */ /* 0x000fe400078e00cd */
[----:B------:R-:W-:Y:S02]  /*318d0*/  IMAD.MOV.U32 R204, RZ, RZ, R95 ;  /* 0x000000ffffcc7224 */ /* 0x000fe400078e005f */
[----:B------:R-:W2:Y:S01]  /*318e0*/  LDL.LU R95, [R1+0x16b4] ;  /* 0x0016b400015f7983 */ /* 0x000ea20000300800 */
[----:B------:R-:W-:Y:S01]  /*318f0*/  IMAD.MOV.U32 R205, RZ, RZ, R98 ;  /* 0x000000ffffcd7224 */ /* 0x000fe200078e0062 */
[C---:B---3--:R-:W-:Y:S02]  /*31900*/  HMMA.1688.F32.TF32 R16, R148.reuse, R44, R16 ;  /* 0x0000002c9410723c */ /* 0x048fe40000081010 */
[----:B------:R-:W3:Y:S04]  /*31910*/  LDL.LU R98, [R1+0x16b0] ;  /* 0x0016b00001627983 */ /* 0x000ee80000300800 */
[----:B------:R-:W3:Y:S02]  /*31920*/  LDL.LU R99, [R1+0x16ac] ;  /* 0x0016ac0001637983 */ /* 0x000ee40000300800 */
[C---:B------:R-:W-:Y:S02]  /*31930*/  HMMA.1688.F32.TF32 R20, R148.reuse, R48, R20 ;  /* 0x000000309414723c */ /* 0x040fe40000081014 */
[----:B------:R-:W2:Y:S06]  /*31940*/  LDL.LU R102, [R1+0x16a8] ;  /* 0x0016a80001667983 */ /* 0x000eac0000300800 */
[C---:B-----5:R-:W-:Y:S08]  /*31950*/  HMMA.1688.F32.TF32 R24, R148.reuse, R104, R24 ;  /* 0x000000689418723c */ /* 0x060ff00000081018 */
[C---:B------:R-:W-:Y:S08]  /*31960*/  HMMA.1688.F32.TF32 R28, R148.reuse, R100, R28 ;  /* 0x00000064941c723c */ /* 0x040ff0000008101c */
[C---:B------:R-:W-:Y:S08]  /*31970*/  HMMA.1688.F32.TF32 R32, R148.reuse, R96, R32 ;  /* 0x000000609420723c */ /* 0x040ff00000081020 */
[C---:B----4-:R-:W-:Y:S08]  /*31980*/  HMMA.1688.F32.TF32 R36, R148.reuse, R92, R36 ;  /* 0x0000005c9424723c */ /* 0x050ff00000081024 */
[C---:B------:R-:W-:Y:S08]  /*31990*/  HMMA.1688.F32.TF32 R160, R148.reuse, R88, R4 ;  /* 0x0000005894a0723c */ /* 0x040ff00000081004 */
[C---:B------:R-:W-:Y:S08]  /*319a0*/  HMMA.1688.F32.TF32 R116, R148.reuse, R72, R116 ;  /* 0x000000489474723c */ /* 0x040ff00000081074 */
[C---:B------:R-:W-:Y:S08]  /*319b0*/  HMMA.1688.F32.TF32 R120, R148.reuse, R64, R120 ;  /* 0x000000409478723c */ /* 0x040ff00000081078 */
[C---:B------:R-:W-:Y:S08]  /*319c0*/  HMMA.1688.F32.TF32 R124, R148.reuse, R60, R124 ;  /* 0x0000003c947c723c */ /* 0x040ff0000008107c */
[C---:B------:R-:W-:Y:S08]  /*319d0*/  HMMA.1688.F32.TF32 R136, R148.reuse, R56, R136 ;  /* 0x000000389488723c */ /* 0x040ff00000081088 */
[----:B------:R-:W-:Y:S08]  /*319e0*/  HMMA.1688.F32.TF32 R140, R148, R52, R140 ;  /* 0x00000034948c723c */ /* 0x000ff0000008108c */
[----:B-1----:R-:W-:Y:S01]  /*319f0*/  HMMA.1688.F32.TF32 R144, R8, R110, R144 ;  /* 0x0000006e0890723c */ /* 0x002fe20000081090 */
[----:B------:R-:W-:Y:S01]  /*31a00*/  IMAD.MOV.U32 R148, RZ, RZ, R103 ;  /* 0x000000ffff947224 */ /* 0x000fe200078e0067 */
[----:B------:R-:W-:Y:S01]  /*31a10*/  LDS R4, [R0+0xa0880] ;  /* 0x0a08800000047984 */ /* 0x000fe20000000800 */
[----:B------:R-:W-:-:S02]  /*31a20*/  IMAD.MOV.U32 R149, RZ, RZ, R106 ;  /* 0x000000ffff957224 */ /* 0x000fc400078e006a */
[----:B------:R-:W-:Y:S01]  /*31a30*/  IMAD.MOV.U32 R150, RZ, RZ, R107 ;  /* 0x000000ffff967224 */ /* 0x000fe200078e006b */
[----:B------:R-:W2:Y:S01]  /*31a40*/  LDL.LU R103, [R1+0x16a4] ;  /* 0x0016a40001677983 */ /* 0x000ea20000300800 */
[----:B------:R-:W-:-:S03]  /*31a50*/  IMAD.MOV.U32 R151, RZ, RZ, R46 ;  /* 0x000000ffff977224 */ /* 0x000fc600078e002e */
[----:B------:R-:W4:Y:S04]  /*31a60*/  LDL.LU R106, [R1+0x16a0] ;  /* 0x0016a000016a7983 */ /* 0x000f280000300800 */
[----:B------:R-:W4:Y:S04]  /*31a70*/  LDL.LU R107, [R1+0x169c] ;  /* 0x00169c00016b7983 */ /* 0x000f280000300800 */
[----:B------:R-:W5:Y:S01]  /*31a80*/  LDL.LU R46, [R1+0x1698] ;  /* 0x00169800012e7983 */ /* 0x000f620000300800 */
[----:B------:R-:W-:-:S03]  /*31a90*/  IMAD.MOV.U32 R13, RZ, RZ, R15 ;  /* 0x000000ffff0d7224 */ /* 0x000fc600078e000f */
[----:B------:R-:W-:Y:S02]  /*31aa0*/  LDS R6, [R0+0xa0c80] ;  /* 0x0a0c800000067984 */ /* 0x000fe40000000800 */
[----:B------:R-:W-:Y:S02]  /*31ab0*/  IMAD.MOV.U32 R92, RZ, RZ, R144 ;  /* 0x000000ffff5c7224 */ /* 0x000fe400078e0090 */
[----:B------:R-:W-:Y:S01]  /*31ac0*/  IMAD.MOV.U32 R144, RZ, RZ, R47 ;  /* 0x000000ffff907224 */ /* 0x000fe200078e002f */
[----:B------:R-:W-:Y:S04]  /*31ad0*/  LDS R5, [R3+0xa0880] ;  /* 0x0a08800003057984 */ /* 0x000fe80000000800 */
[----:B------:R-:W5:Y:S01]  /*31ae0*/  LDL.LU R47, [R1+0x1694] ;  /* 0x00169400012f7983 */ /* 0x000f620000300800 */
[----:B------:R-:W-:-:S02]  /*31af0*/  IMAD.MOV.U32 R93, RZ, RZ, R145 ;  /* 0x000000ffff5d7224 */ /* 0x000fc400078e0091 */
[----:B------:R-:W-:Y:S01]  /*31b00*/  IMAD.MOV.U32 R89, RZ, RZ, R146 ;  /* 0x000000ffff597224 */ /* 0x000fe200078e0092 */
[----:B------:R-:W-:Y:S01]  /*31b10*/  MOV R146, R51 ;  /* 0x0000003300927202 */ /* 0x000fe20000000f00 */
[----:B------:R-:W-:Y:S01]  /*31b20*/  IMAD.MOV.U32 R145, RZ, RZ, R50 ;  /* 0x000000ffff917224 */ /* 0x000fe200078e0032 */
[----:B------:R-:W1:Y:S04]  /*31b30*/  LDS R7, [R3+0xa0c80] ;  /* 0x0a0c800003077984 */ /* 0x000e680000000800 */
[----:B------:R-:W2:Y:S04]  /*31b40*/  LDL.LU R50, [R1+0x1690] ;  /* 0x0016900001327983 */ /* 0x000ea80000300800 */
[----:B------:R-:W2:Y:S01]  /*31b50*/  LDL.LU R51, [R1+0x168c] ;  /* 0x00168c0001337983 */ /* 0x000ea20000300800 */
[----:B------:R-:W-:-:S02]  /*31b60*/  IMAD.MOV.U32 R88, RZ, RZ, R147 ;  /* 0x000000ffff587224 */ /* 0x000fc400078e0093 */
[----:B------:R-:W-:Y:S02]  /*31b70*/  IMAD.MOV.U32 R147, RZ, RZ, R252 ;  /* 0x000000ffff937224 */ /* 0x000fe400078e00fc */
[----:B------:R-:W3:Y:S04]  /*31b80*/  LDL.LU R252, [R1+0x1688] ;  /* 0x0016880001fc7983 */ /* 0x000ee80000300800 */
[----:B------:R1:W-:Y:S04]  /*31b90*/  STL [R1+0x15fc], R88 ;  /* 0x0015fc5801007387 */ /* 0x0003e80000100800 */
[----:B------:R1:W-:Y:S04]  /*31ba0*/  STL [R1+0x15f8], R93 ;  /* 0x0015f85d01007387 */ /* 0x0003e80000100800 */
[----:B------:R1:W-:Y:S04]  /*31bb0*/  STL [R1+0x15f4], R92 ;  /* 0x0015f45c01007387 */ /* 0x0003e80000100800 */
[----:B------:R1:W-:Y:S01]  /*31bc0*/  STL [R1+0x15f0], R89 ;  /* 0x0015f05901007387 */ /* 0x0003e20000100800 */
[C---:B-----5:R-:W-:Y:S08]  /*31bd0*/  HMMA.1688.F32.TF32 R200, R8.reuse, R46, R200 ;  /* 0x0000002e08c8723c */ /* 0x060ff000000810c8 */
[----:B--2---:R-:W-:Y:S11]  /*31be0*/  HMMA.1688.F32.TF32 R204, R8, R50, R204 ;  /* 0x0000003208cc723c */ /* 0x004ff600000810cc */
[----:B------:R-:W-:Y:S05]  /*31bf0*/  @!UPT UIADD3 URZ, URZ, URZ, URZ ;  /* 0x0000003f3f3ff290 */ /* 0x000fea000fffe03f */
[----:B------:R-:W-:Y:S02]  /*31c00*/  IMAD.MOV.U32 R64, RZ, RZ, R203 ;  /* 0x000000ffff407224 */ /* 0x000fe400078e00cb */
[----:B------:R-:W-:Y:S02]  /*31c10*/  IMAD.MOV.U32 R65, RZ, RZ, R202 ;  /* 0x000000ffff417224 */ /* 0x000fe400078e00ca */
[----:B------:R-:W-:Y:S01]  /*31c20*/  IMAD.MOV.U32 R72, RZ, RZ, R201 ;  /* 0x000000ffff487224 */ /* 0x000fe200078e00c9 */
[----:B------:R-:W2:Y:S01]  /*31c30*/  LDL.LU.64 R202, [R1+0x1680] ;  /* 0x0016800001ca7983 */ /* 0x000ea20000300a00 */
[----:B------:R-:W-:-:S03]  /*31c40*/  IMAD.MOV.U32 R73, RZ, RZ, R200 ;  /* 0x000000ffff497224 */ /* 0x000fc600078e00c8 */
[----:B------:R-:W2:Y:S04]  /*31c50*/  LDL.LU.64 R200, [R1+0x1678] ;  /* 0x0016780001c87983 */ /* 0x000ea80000300a00 */
[----:B------:R5:W-:Y:S01]  /*31c60*/  STL [R1+0x160c], R64 ;  /* 0x00160c4001007387 */ /* 0x000be20000100800 */
[----:B------:R-:W-:-:S03]  /*31c70*/  IMAD.MOV.U32 R57, RZ, RZ, R206 ;  /* 0x000000ffff397224 */ /* 0x000fc600078e00ce */
[----:B------:R-:W-:Y:S01]  /*31c80*/  STL [R1+0x1608], R65 ;  /* 0x0016084101007387 */ /* 0x000fe20000100800 */
[----:B------:R-:W-:-:S03]  /*31c90*/  IMAD.MOV.U32 R56, RZ, RZ, R207 ;  /* 0x000000ffff387224 */ /* 0x000fc600078e00cf */
[----:B------:R1:W-:Y:S01]  /*31ca0*/  STL [R1+0x1604], R72 ;  /* 0x0016044801007387 */ /* 0x0003e20000100800 */
[----:B------:R-:W-:Y:S02]  /*31cb0*/  IMAD.MOV.U32 R61, RZ, RZ, R204 ;  /* 0x000000ffff3d7224 */ /* 0x000fe400078e00cc */
[----:B------:R-:W-:Y:S01]  /*31cc0*/  IMAD.MOV.U32 R60, RZ, RZ, R205 ;  /* 0x000000ffff3c7224 */ /* 0x000fe200078e00cd */
[----:B------:R1:W-:Y:S04]  /*31cd0*/  STL [R1+0x1600], R73 ;  /* 0x0016004901007387 */ /* 0x0003e80000100800 */
[----:B------:R-:W3:Y:S04]  /*31ce0*/  LDL.LU.64 R206, [R1+0x1670] ;  /* 0x0016700001ce7983 */ /* 0x000ee80000300a00 */
[----:B------:R-:W3:Y:S01]  /*31cf0*/  LDL.LU.64 R204, [R1+0x1668] ;  /* 0x0016680001cc7983 */ /* 0x000ee20000300a00 */
[C---:B------:R-:W-:Y:S08]  /*31d00*/  HMMA.1688.F32.TF32 R144, R8.reuse, R102, R144 ;  /* 0x000000660890723c */ /* 0x040ff00000081090 */
[----:B----4-:R-:W-:Y:S11]  /*31d10*/  HMMA.1688.F32.TF32 R148, R8, R106, R148 ;  /* 0x0000006a0894723c */ /* 0x010ff60000081094 */
[----:B------:R-:W-:Y:S05]  /*31d20*/  @!UPT UIADD3 URZ, URZ, URZ, URZ ;  /* 0x0000003f3f3ff290 */ /* 0x000fea000fffe03f */
[----:B------:R-:W-:Y:S02]  /*31d30*/  IMAD.MOV.U32 R53, RZ, RZ, R144 ;  /* 0x000000ffff357224 */ /* 0x000fe400078e0090 */
[----:B------:R-:W-:Y:S02]  /*31d40*/  IMAD.MOV.U32 R52, RZ, RZ, R145 ;  /* 0x000000ffff347224 */ /* 0x000fe400078e0091 */
[----:B------:R-:W-:Y:S02]  /*31d50*/  IMAD.MOV.U32 R49, RZ, RZ, R146 ;  /* 0x000000ffff317224 */ /* 0x000fe400078e0092 */
[----:B------:R-:W-:Y:S01]  /*31d60*/  IMAD.MOV.U32 R48, RZ, RZ, R147 ;  /* 0x000000ffff307224 */ /* 0x000fe200078e0093 */
[----:B------:R4:W-:Y:S01]  /*31d70*/  STL [R1+0x161c], R56 ;  /* 0x00161c3801007387 */ /* 0x0009e20000100800 */
[----:B------:R-:W-:Y:S01]  /*31d80*/  IMAD.MOV.U32 R96, RZ, RZ, R151 ;  /* 0x000000ffff607224 */ /* 0x000fe200078e0097 */
[----:B------:R-:W-:Y:S01]  /*31d90*/  MOV R100, R149 ;  /* 0x0000009500647202 */ /* 0x000fe20000000f00 */
[----:B------:R-:W-:Y:S01]  /*31da0*/  IMAD.MOV.U32 R97, RZ, RZ, R150 ;  /* 0x000000ffff617224 */ /* 0x000fe200078e0096 */
[----:B------:R1:W-:Y:S01]  /*31db0*/  STL [R1+0x1618], R57 ;  /* 0x0016183901007387 */ /* 0x0003e20000100800 */
[----:B------:R-:W-:-:S03]  /*31dc0*/  IMAD.MOV.U32 R101, RZ, RZ, R148 ;  /* 0x000000ffff657224 */ /* 0x000fc600078e0094 */
        /* <DEDUP_REMOVED lines=9> */
[----:B------:R1:W-:Y:S01]  /*31e60*/  STL [R1+0x1630], R53 ;  /* 0x0016303501007387 */ /* 0x0003e20000100800 */
[C---:B---3--:R-:W-:Y:S11]  /*31e70*/  HMMA.1688.F32.TF32 R144, R8.reuse, R98, R204 ;  /* 0x000000620890723c */ /* 0x048ff600000810cc */
[----:B------:R-:W-:Y:S11]  /*31e80*/  @!UPT UIADD3 URZ, URZ, URZ, URZ ;  /* 0x0000003f3f3ff290 */ /* 0x000ff6000fffe03f */
[----:B------:R-:W-:Y:S02]  /*31e90*/  @!UPT UIADD3 URZ, URZ, URZ, URZ ;  /* 0x0000003f3f3ff290 */ /* 0x000fe4000fffe03f */
[----:B------:R-:W-:Y:S02]  /*31ea0*/  IMAD.MOV.U32 R109, RZ, RZ, R144 ;  /* 0x000000ffff6d7224 */ /* 0x000fe400078e0090 */
[----:B------:R-:W-:Y:S02]  /*31eb0*/  IMAD.MOV.U32 R108, RZ, RZ, R145 ;  /* 0x000000ffff6c7224 */ /* 0x000fe400078e0091 */
[----:B------:R-:W-:Y:S02]  /*31ec0*/  IMAD.MOV.U32 R105, RZ, RZ, R146 ;  /* 0x000000ffff697224 */ /* 0x000fe400078e0092 */
[----:B------:R-:W-:Y:S02]  /*31ed0*/  IMAD.MOV.U32 R104, RZ, RZ, R147 ;  /* 0x000000ffff687224 */ /* 0x000fe400078e0093 */
[----:B--2---:R-:W-:Y:S03]  /*31ee0*/  HMMA.1688.F32.TF32 R144, R8, R94, R200 ;  /* 0x0000005e0890723c */ /* 0x004fe600000810c8 */
[----:B------:R-:W-:Y:S04]  /*31ef0*/  STL [R1+0x164c], R104 ;  /* 0x00164c6801007387 */ /* 0x000fe80000100800 */
[----:B------:R-:W-:Y:S04]  /*31f00*/  STL [R1+0x1648], R105 ;  /* 0x0016486901007387 */ /* 0x000fe80000100800 */
[----:B------:R2:W-:Y:S04]  /*31f10*/  STL [R1+0x1644], R108 ;  /* 0x0016446c01007387 */ /* 0x0005e80000100800 */
[----:B------:R2:W-:Y:S09]  /*31f20*/  STL [R1+0x1640], R109 ;  /* 0x0016406d01007387 */ /* 0x0005f20000100800 */
[----:B------:R-:W-:-:S02]  /*31f30*/  IMAD.MOV.U32 R40, RZ, RZ, R147 ;  /* 0x000000ffff287224 */ /* 0x000fc400078e0093 */
[----:B------:R-:W-:Y:S01]  /*31f40*/  IMAD.MOV.U32 R41, RZ, RZ, R146 ;  /* 0x000000ffff297224 */ /* 0x000fe200078e0092 */
[----:B------:R-:W-:Y:S01]  /*31f50*/  MOV R45, R144 ;  /* 0x00000090002d7202 */ /* 0x000fe20000000f00 */
[----:B------:R-:W-:Y:S01]  /*31f60*/  IMAD.MOV.U32 R44, RZ, RZ, R145 ;  /* 0x000000ffff2c7224 */ /* 0x000fe200078e0091 */
[----:B------:R1:W-:Y:S04]  /*31f70*/  STL [R1+0x165c], R40 ;  /* 0x00165c2801007387 */ /* 0x0003e80000100800 */
[----:B------:R-:W-:Y:S04]  /*31f80*/  STL [R1+0x1658], R41 ;  /* 0x0016582901007387 */ /* 0x000fe80000100800 */
[----:B------:R1:W-:Y:S04]  /*31f90*/  STL [R1+0x1654], R44 ;  /* 0x0016542c01007387 */ /* 0x0003e80000100800 */
[----:B------:R-:W-:Y:S04]  /*31fa0*/  STL [R1+0x1650], R45 ;  /* 0x0016502d01007387 */ /* 0x000fe80000100800 */
[----:B------:R-:W3:Y:S04]  /*31fb0*/  LDL R15, [R1+0x348] ;  /* 0x00034800010f7983 */ /* 0x000ee80000100800 */
[----:B------:R-:W3:Y:S04]  /*31fc0*/  LDL.LU R148, [R1+0x2a0] ;  /* 0x0002a00001947983 */ /* 0x000ee80000300800 */
[----:B------:R-:W3:Y:S04]  /*31fd0*/  LDL.LU R149, [R1+0x2a4] ;  /* 0x0002a40001957983 */ /* 0x000ee80000300800 */
[----:B------:R-:W3:Y:S01]  /*31fe0*/  LDL.LU R150, [R1+0x2a8] ;  /* 0x0002a80001967983 */ /* 0x000ee20000300800 */
[C---:B------:R-:W-:Y:S11]  /*31ff0*/  HMMA.1688.F32.TF32 R144, R8.reuse, R90, R196 ;  /* 0x0000005a0890723c */ /* 0x040ff600000810c4 */
[----:B------:R-:W-:Y:S11]  /*32000*/  @!UPT UIADD3 URZ, URZ, URZ, URZ ;  /* 0x0000003f3f3ff290 */ /* 0x000ff6000fffe03f */
[----:B------:R-:W-:Y:S02]  /*32010*/  @!UPT UIADD3 URZ, URZ, URZ, URZ ;  /* 0x0000003f3f3ff290 */ /* 0x000fe4000fffe03f */
[----:B-1----:R-:W-:Y:S02]  /*32020*/  IMAD.MOV.U32 R88, RZ, RZ, R144 ;  /* 0x000000ffff587224 */ /* 0x002fe400078e0090 */
[----:B------:R-:W-:Y:S02]  /*32030*/  IMAD.MOV.U32 R93, RZ, RZ, R145 ;  /* 0x000000ffff5d7224 */ /* 0x000fe400078e0091 */
[----:B------:R-:W-:Y:S02]  /*32040*/  IMAD.MOV.U32 R92, RZ, RZ, R146 ;  /* 0x000000ffff5c7224 */ /* 0x000fe400078e0092 */
[----:B------:R-:W-:Y:S02]  /*32050*/  IMAD.MOV.U32 R89, RZ, RZ, R147 ;  /* 0x000000ffff597224 */ /* 0x000fe400078e0093 */
[C---:B------:R-:W-:Y:S11]  /*32060*/  HMMA.1688.F32.TF32 R144, R8.reuse, R74, R188 ;  /* 0x0000004a0890723c */ /* 0x040ff600000810bc */
[----:B------:R-:W-:Y:S11]  /*32070*/  @!UPT UIADD3 URZ, URZ, URZ, URZ ;  /* 0x0000003f3f3ff290 */ /* 0x000ff6000fffe03f */
[----:B------:R-:W-:Y:S02]  /*32080*/  @!UPT UIADD3 URZ, URZ, URZ, URZ ;  /* 0x0000003f3f3ff290 */ /* 0x000fe4000fffe03f */
[----:B-----5:R-:W-:Y:S01]  /*32090*/  IMAD.MOV.U32 R64, RZ, RZ, R144 ;  /* 0x000000ffff407224 */ /* 0x020fe200078e0090 */
[----:B------:R-:W-:Y:S01]  /*320a0*/  MOV R72, R146 ;  /* 0x0000009200487202 */ /* 0x000fe20000000f00 */
[----:B------:R-:W-:Y:S02]  /*320b0*/  IMAD.MOV.U32 R65, RZ, RZ, R145 ;  /* 0x000000ffff417224 */ /* 0x000fe400078e0091 */
[----:B------:R-:W-:Y:S02]  /*320c0*/  IMAD.MOV.U32 R73, RZ, RZ, R147 ;  /* 0x000000ffff497224 */ /* 0x000fe400078e0093 */
[C---:B------:R-:W-:Y:S11]  /*320d0*/  HMMA.1688.F32.TF32 R144, R8.reuse, R66, R184 ;  /* 0x000000420890723c */ /* 0x040ff600000810b8 */
[----:B------:R-:W-:Y:S11]  /*320e0*/  @!UPT UIADD3 URZ, URZ, URZ, URZ ;  /* 0x0000003f3f3ff290 */ /* 0x000ff6000fffe03f */
[----:B------:R-:W-:Y:S02]  /*320f0*/  @!UPT UIADD3 URZ, URZ, URZ, URZ ;  /* 0x0000003f3f3ff290 */ /* 0x000fe4000fffe03f */
[----:B----4-:R-:W-:Y:S02]  /*32100*/  IMAD.MOV.U32 R56, RZ, RZ, R144 ;  /* 0x000000ffff387224 */ /* 0x010fe400078e0090 */
[----:B------:R-:W-:Y:S02]  /*32110*/  IMAD.MOV.U32 R57, RZ, RZ, R145 ;  /* 0x000000ffff397224 */ /* 0x000fe400078e0091 */
[----:B------:R-:W-:Y:S02]  /*32120*/  IMAD.MOV.U32 R60, RZ, RZ, R146 ;  /* 0x000000ffff3c7224 */ /* 0x000fe400078e0092 */
[----:B------:R-:W-:Y:S02]  /*32130*/  IMAD.MOV.U32 R61, RZ, RZ, R147 ;  /* 0x000000ffff3d7224 */ /* 0x000fe400078e0093 */
[C---:B------:R-:W-:Y:S01]  /*32140*/  HMMA.1688.F32.TF32 R144, R8.reuse, R62, R180 ;  /* 0x0000003e0890723c */ /* 0x040fe200000810b4 */
[----:B------:R-:W-:Y:S02]  /*32150*/  IMAD.MOV.U32 R151, RZ, RZ, R252 ;  /* 0x000000ffff977224 */ /* 0x000fe400078e00fc */
[----:B------:R-:W4:Y:S11]  /*32160*/  LDL.LU R252, [R1+0x1660] ;  /* 0x0016600001fc7983 */ /* 0x000f360000300800 */
[----:B------:R-:W-:Y:S10]  /*32170*/  @!UPT UIADD3 URZ, URZ, URZ, URZ ;  /* 0x0000003f3f3ff290 */ /* 0x000ff4000fffe03f */
[----:B------:R-:W-:Y:S02]  /*32180*/  IMAD.MOV.U32 R96, RZ, RZ, R144 ;  /* 0x000000ffff607224 */ /* 0x000fe400078e0090 */
[----:B------:R-:W-:Y:S02]  /*32190*/  IMAD.MOV.U32 R97, RZ, RZ, R145 ;  /* 0x000000ffff617224 */ /* 0x000fe400078e0091 */
[----:B------:R-:W-:Y:S02]  /*321a0*/  IMAD.MOV.U32 R100, RZ, RZ, R146 ;  /* 0x000000ffff647224 */ /* 0x000fe400078e0092 */
[----:B------:R-:W-:Y:S02]  /*321b0*/  IMAD.MOV.U32 R101, RZ, RZ, R147 ;  /* 0x000000ffff657224 */ /* 0x000fe400078e0093 */
[C---:B------:R-:W-:Y:S08]  /*321c0*/  HMMA.1688.F32.TF32 R144, R8.reuse, R58, R176 ;  /* 0x0000003a0890723c */ /* 0x040ff000000810b0 */
[C---:B------:R-:W-:Y:S08]  /*321d0*/  HMMA.1688.F32.TF32 R164, R8.reuse, R130, R164 ;  /* 0x0000008208a4723c */ /* 0x040ff000000810a4 */
[----:B------:R-:W-:Y:S08]  /*321e0*/  HMMA.1688.F32.TF32 R132, R8, R114, R132 ;  /* 0x000000720884723c */ /* 0x000ff00000081084 */
[----:B------:R-:W-:Y:S01]  /*321f0*/  MOV R48, R144 ;  /* 0x0000009000307202 */ /* 0x000fe20000000f00 */
[----:B------:R-:W-:-:S02]  /*32200*/  IMAD.MOV.U32 R49, RZ, RZ, R145 ;  /* 0x000000ffff317224 */ /* 0x000fc400078e0091 */
[----:B------:R-:W-:Y:S02]  /*32210*/  IMAD.MOV.U32 R52, RZ, RZ, R146 ;  /* 0x000000ffff347224 */ /* 0x000fe400078e0092 */
[----:B------:R-:W-:Y:S02]  /*32220*/  IMAD.MOV.U32 R53, RZ, RZ, R147 ;  /* 0x000000ffff357224 */ /* 0x000fe400078e0093 */
[C---:B------:R-:W-:Y:S08]  /*32230*/  HMMA.1688.F32.TF32 R144, R8.reuse, R54, R172 ;  /* 0x000000360890723c */ /* 0x040ff000000810ac */
[----:B------:R-:W-:Y:S08]  /*32240*/  HMMA.1688.F32.TF32 R8, R8, R42, R156 ;  /* 0x0000002a0808723c */ /* 0x000ff0000008109c */
[----:B------:R-:W-:Y:S08]  /*32250*/  HMMA.1688.F32.TF32 R156, R4, R46, R216 ;  /* 0x0000002e049c723c */ /* 0x000ff000000810d8 */
[----:B--2---:R-:W-:-:S02]  /*32260*/  IMAD.MOV.U32 R108, RZ, RZ, R146 ;  /* 0x000000ffff6c7224 */ /* 0x004fc400078e0092 */
[----:B------:R-:W-:Y:S02]  /*32270*/  IMAD.MOV.U32 R109, RZ, RZ, R147 ;  /* 0x000000ffff6d7224 */ /* 0x000fe400078e0093 */
[----:B------:R-:W-:Y:S02]  /*32280*/  IMAD.MOV.U32 R147, RZ, RZ, R13 ;  /* 0x000000ffff937224 */ /* 0x000fe400078e000d */
[----:B------:R-:W-:Y:S02]  /*32290*/  IMAD.MOV.U32 R146, RZ, RZ, R14 ;  /* 0x000000ffff927224 */ /* 0x000fe400078e000e */
[----:B------:R-:W-:Y:S02]  /*322a0*/  IMAD.MOV.U32 R40, RZ, RZ, R8 ;  /* 0x000000ffff287224 */ /* 0x000fe400078e0008 */
[----:B------:R-:W-:Y:S01]  /*322b0*/  IMAD.MOV.U32 R44, RZ, RZ, R10 ;  /* 0x000000ffff2c7224 */ /* 0x000fe200078e000a */
[C---:B------:R-:W-:Y:S01]  /*322c0*/  HMMA.1688.F32.TF32 R84, R4.reuse, R62, R84 ;  /* 0x0000003e0454723c */ /* 0x040fe20000081054 */
[----:B---3--:R-:W-:Y:S04]  /*322d0*/  LDS R8, [R15+0xa0800] ;  /* 0x0a0800000f087984 */ /* 0x008fe80000000800 */
[----:B------:R-:W-:Y:S04]  /*322e0*/  LDS R10, [R15+0xa0c00] ;  /* 0x0a0c00000f0a7984 */ /* 0x000fe80000000800 */
[----:B------:R-:W-:Y:S01]  /*322f0*/  LDS R180, [R15+0xa0880] ;  /* 0x0a0880000fb47984 */ /* 0x000fe20000000800 */
[C---:B------:R-:W-:Y:S03]  /*32300*/  HMMA.1688.F32.TF32 R172, R4.reuse, R130, R148 ;  /* 0x0000008204ac723c */ /* 0x040fe60000081094 */
[----:B------:R1:W-:Y:S05]  /*32310*/  LDS R182, [R15+0xa0c80] ;  /* 0x0a0c80000fb67984 */ /* 0x0003ea0000000800 */
[C---:B------:R-:W-:Y:S08]  /*32320*/  HMMA.1688.F32.TF32 R148, R4.reuse, R110, R212 ;  /* 0x0000006e0494723c */ /* 0x040ff000000810d4 */
[C---:B-1----:R-:W-:Y:S11]  /*32330*/  HMMA.1688.F32.TF32 R12, R4.reuse, R50, R220 ;  /* 0x00000032040c723c */ /* 0x042ff600000810dc */
[----:B------:R-:W-:Y:S04]  /*32340*/  @!UPT UIADD3 URZ, URZ, URZ, URZ ;  /* 0x0000003f3f3ff290 */ /* 0x000fe8000fffe03f */
[----:B------:R-:W-:Y:S04]  /*32350*/  STL.64 [R1+0x2c0], R148 ;  /* 0x0002c09401007387 */ /* 0x000fe80000100a00 */
[----:B------:R1:W-:Y:S02]  /*32360*/  STL.64 [R1+0x2c8], R150 ;  /* 0x0002c89601007387 */ /* 0x0003e40000100a00 */
[C---:B-1----:R-:W-:Y:S02]  /*32370*/  HMMA.1688.F32.TF32 R148, R4.reuse, R106, R224 ;  /* 0x0000006a0494723c */ /* 0x042fe400000810e0 */
[----:B------:R-:W-:Y:S04]  /*32380*/  STL.64 [R1+0x2a0], R156 ;  /* 0x0002a09c01007387 */ /* 0x000fe80000100a00 */
[----:B------:R1:W-:Y:S04]  /*32390*/  STL.64 [R1+0x2a8], R158 ;  /* 0x0002a89e01007387 */ /* 0x0003e80000100a00 */
[----:B------:R-:W-:Y:S04]  /*323a0*/  STL.64 [R1+0x290], R12 ;  /* 0x0002900c01007387 */ /* 0x000fe80000100a00 */
[----:B------:R2:W-:Y:S01]  /*323b0*/  STL.64 [R1+0x298], R14 ;  /* 0x0002980e01007387 */ /* 0x0005e20000100a00 */
[C---:B-1----:R-:W-:Y:S08]  /*323c0*/  HMMA.1688.F32.TF32 R156, R4.reuse, R102, R228 ;  /* 0x00000066049c723c */ /* 0x042ff000000810e4 */
[----:B------:R-:W-:Y:S01]  /*323d0*/  STL.64 [R1+0x280], R148 ;  /* 0x0002809401007387 */ /* 0x000fe20000100a00 */
[C---:B--2---:R-:W-:Y:S03]  /*323e0*/  HMMA.1688.F32.TF32 R12, R4.reuse, R98, R232 ;  /* 0x00000062040c723c */ /* 0x044fe600000810e8 */
[----:B------:R1:W-:Y:S05]  /*323f0*/  STL.64 [R1+0x288], R150 ;  /* 0x0002889601007387 */ /* 0x0003ea0000100a00 */
[C---:B-1----:R-:W-:Y:S06]  /*32400*/  HMMA.1688.F32.TF32 R148, R4.reuse, R94, R236 ;  /* 0x0000005e0494723c */ /* 0x042fec00000810ec */
[----:B------:R-:W-:Y:S04]  /*32410*/  STL.64 [R1+0x270], R156 ;  /* 0x0002709c01007387 */ /* 0x000fe80000100a00 */
[----:B------:R1:W-:Y:S05]  /*32420*/  STL.64 [R1+0x278], R158 ;  /* 0x0002789e01007387 */ /* 0x0003ea0000100a00 */
[----:B------:R-:W-:Y:S04]  /*32430*/  STL.64 [R1+0x260], R12 ;  /* 0x0002600c01007387 */ /* 0x000fe80000100a00 */
[----:B------:R2:W-:Y:S01]  /*32440*/  STL.64 [R1+0x268], R14 ;  /* 0x0002680e01007387 */ /* 0x0005e20000100a00 */
[----:B-1----:R-:W-:Y:S01]  /*32450*/  HMMA.1688.F32.TF32 R156, R4, R90, R240 ;  /* 0x0000005a049c723c */ /* 0x002fe200000810f0 */
[----:B------:R-:W-:-:S02]  /*32460*/  IMAD.MOV.U32 R188, RZ, RZ, R194 ;  /* 0x000000ffffbc7224 */ /* 0x000fc400078e00c2 */
[----:B----4-:R-:W-:Y:S04]  /*32470*/  LDS R181, [R252+0xa0880] ;  /* 0x0a088000fcb57984 */ /* 0x010fe80000000800 */
[----:B------:R-:W-:Y:S01]  /*32480*/  STL.64 [R1+0x250], R148 ;  /* 0x0002509401007387 */ /* 0x000fe20000100a00 */
[----:B--2---:R-:W-:Y:S03]  /*32490*/  HMMA.1688.F32.TF32 R12, R4, R74, R244 ;  /* 0x0000004a040c723c */ /* 0x004fe600000810f4 */
[----:B------:R1:W-:Y:S01]  /*324a0*/  STL.64 [R1+0x258], R150 ;  /* 0x0002589601007387 */ /* 0x0003e20000100a00 */
[----:B------:R-:W-:-:S03]  /*324b0*/  IMAD.MOV.U32 R189, RZ, RZ, R195 ;  /* 0x000000ffffbd7224 */ /* 0x000fc600078e00c3 */
[----:B------:R-:W2:Y:S01]  /*324c0*/  LDS R183, [R252+0xa0c80] ;  /* 0x0a0c8000fcb77984 */ /* 0x000ea20000000800 */
[----:B-1----:R-:W-:Y:S07]  /*324d0*/  HMMA.1688.F32.TF32 R148, R4, R66, R248 ;  /* 0x000000420494723c */ /* 0x002fee00000810f8 */
[----:B------:R-:W-:Y:S04]  /*324e0*/  STL.64 [R1+0x240], R156 ;  /* 0x0002409c01007387 */ /* 0x000fe80000100a00 */
[----:B------:R-:W-:Y:S04]  /*324f0*/  STL.64 [R1+0x248], R158 ;  /* 0x0002489e01007387 */ /* 0x000fe80000100a00 */
[----:B------:R1:W-:Y:S04]  /*32500*/  STL.64 [R1+0x230], R12 ;  /* 0x0002300c01007387 */ /* 0x0003e80000100a00 */
[----:B------:R3:W-:Y:S04]  /*32510*/  STL.64 [R1+0x238], R14 ;  /* 0x0002380e01007387 */ /* 0x0007e80000100a00 */
[----:B-1----:R-:W4:Y:S04]  /*32520*/  LDL.LU R12, [R1+0x2d0] ;  /* 0x0002d000010c7983 */ /* 0x002f280000300800 */
[----:B------:R1:W-:Y:S04]  /*32530*/  STL.64 [R1+0x220], R148 ;  /* 0x0002209401007387 */ /* 0x0003e80000100a00 */
[----:B------:R5:W-:Y:S04]  /*32540*/  STL.64 [R1+0x228], R150 ;  /* 0x0002289601007387 */ /* 0x000be80000100a00 */
[----:B------:R-:W-:Y:S04]  /*32550*/  STL.64 [R1+0x210], R84 ;  /* 0x0002105401007387 */ /* 0x000fe80000100a00 */
[----:B------:R-:W-:Y:S04]  /*32560*/  STL.64 [R1+0x218], R86 ;  /* 0x0002185601007387 */ /* 0x000fe80000100a00 */
[----:B------:R-:W4:Y:S04]  /*32570*/  LDL.LU R13, [R1+0x2d4] ;  /* 0x0002d400010d7983 */ /* 0x000f280000300800 */
[----:B---3--:R-:W4:Y:S04]  /*32580*/  LDL.LU R14, [R1+0x2d8] ;  /* 0x0002d800010e7983 */ /* 0x008f280000300800 */
[----:B------:R-:W4:Y:S04]  /*32590*/  LDL.LU R15, [R1+0x2dc] ;  /* 0x0002dc00010f7983 */ /* 0x000f280000300800 */
[----:B------:R-:W3:Y:S04]  /*325a0*/  LDL.LU R190, [R1+0xb8] ;  /* 0x0000b80001be7983 */ /* 0x000ee80000300800 */
[----:B------:R-:W3:Y:S04]  /*325b0*/  LDL.LU R191, [R1+0xbc] ;  /* 0x0000bc0001bf7983 */ /* 0x000ee80000300800 */
[----:B------:R-:W2:Y:S04]  /*325c0*/  LDL.LU R216, [R1+0xd0] ;  /* 0x0000d00001d87983 */ /* 0x000ea80000300800 */
[----:B------:R-:W2:Y:S04]  /*325d0*/  LDL.LU R217, [R1+0xd4] ;  /* 0x0000d40001d97983 */ /* 0x000ea80000300800 */
[----:B------:R-:W3:Y:S04]  /*325e0*/  LDL.LU R218, [R1+0xd8] ;  /* 0x0000d80001da7983 */ /* 0x000ee80000300800 */
[----:B------:R-:W3:Y:S04]  /*325f0*/  LDL.LU R219, [R1+0xdc] ;  /* 0x0000dc0001db7983 */ /* 0x000ee80000300800 */
[----:B------:R-:W3:Y:S04]  /*32600*/  LDL.LU R212, [R1+0xe0] ;  /* 0x0000e00001d47983 */ /* 0x000ee80000300800 */
[----:B------:R-:W3:Y:S01]  /*32610*/  LDL.LU R213, [R1+0xe4] ;  /* 0x0000e40001d57983 */ /* 0x000ee20000300800 */
[----:B------:R-:W-:-:S03]  /*32620*/  IMAD.MOV.U32 R105, RZ, RZ, R145 ;  /* 0x000000ffff697224 */ /* 0x000fc600078e0091 */
        /* <DEDUP_REMOVED lines=10> */
[----:B------:R-:W3:Y:S04]  /*326d0*/  LDL.LU R199, [R1+0x11c] ;  /* 0x00011c0001c77983 */ /* 0x000ee80000300800 */
        /* <DEDUP_REMOVED lines=20> */
[----:B------:R-:W4:Y:S04]  /*32820*/  LDL.LU R240, [R1+0x2b0] ;  /* 0x0002b00001f07983 */ /* 0x000f280000300800 */
[----:B------:R-:W4:Y:S04]  /*32830*/  LDL.LU R241, [R1+0x2b4] ;  /* 0x0002b40001f17983 */ /* 0x000f280000300800 */
[----:B------:R-:W4:Y:S04]  /*32840*/  LDL.LU R242, [R1+0x2b8] ;  /* 0x0002b80001f27983 */ /* 0x000f280000300800 */
[----:B------:R-:W4:Y:S04]  /*32850*/  LDL.LU R243, [R1+0x2bc] ;  /* 0x0002bc0001f37983 */ /* 0x000f280000300800 */
[----:B-1----:R-:W4:Y:S04]  /*32860*/  LDL.LU R148, [R1+0x80] ;  /* 0x0000800001947983 */ /* 0x002f280000300800 */
[----:B------:R-:W4:Y:S04]  /*32870*/  LDL.LU R149, [R1+0x84] ;  /* 0x0000840001957983 */ /* 0x000f280000300800 */
[----:B-----5:R-:W5:Y:S04]  /*32880*/  LDL.LU R150, [R1+0x88] ;  /* 0x0000880001967983 */ /* 0x020f680000300800 */
[----:B------:R-:W5:Y:S04]  /*32890*/  LDL.LU R151, [R1+0x8c] ;  /* 0x00008c0001977983 */ /* 0x000f680000300800 */
[----:B------:R-:W4:Y:S04]  /*328a0*/  LDL.LU R184, [R1+0x130] ;  /* 0x0001300001b87983 */ /* 0x000f280000300800 */
        /* <DEDUP_REMOVED lines=14> */
[----:B------:R-:W4:Y:S01]  /*32990*/  LDL.LU R223, [R1+0xcc] ;  /* 0x0000cc0001df7983 */ /* 0x000f220000300800 */
[C---:B------:R-:W-:Y:S08]  /*329a0*/  HMMA.1688.F32.TF32 R232, R4.reuse, R58, R80 ;  /* 0x0000003a04e8723c */ /* 0x040ff00000081050 */
[C---:B------:R-:W-:Y:S08]  /*329b0*/  HMMA.1688.F32.TF32 R236, R4.reuse, R54, R76 ;  /* 0x0000003604ec723c */ /* 0x040ff0000008104c */
[C---:B------:R-:W-:Y:S08]  /*329c0*/  HMMA.1688.F32.TF32 R208, R4.reuse, R114, R208 ;  /* 0x0000007204d0723c */ /* 0x040ff000000810d0 */
[----:B------:R-:W-:Y:S01]  /*329d0*/  HMMA.1688.F32.TF32 R4, R4, R42, R152 ;  /* 0x0000002a0404723c */ /* 0x000fe20000081098 */
[----:B------:R-:W-:Y:S04]  /*329e0*/  STL [R1+0x15d8], R232 ;  /* 0x0015d8e801007387 */ /* 0x000fe80000100800 */
[----:B------:R-:W-:Y:S04]  /*329f0*/  STL [R1+0x15d4], R233 ;  /* 0x0015d4e901007387 */ /* 0x000fe80000100800 */
[----:B------:R-:W-:Y:S04]  /*32a00*/  STL [R1+0x15d0], R234 ;  /* 0x0015d0ea01007387 */ /* 0x000fe80000100800 */
[----:B------:R-:W-:Y:S04]  /*32a10*/  STL [R1+0x15cc], R235 ;  /* 0x0015cceb01007387 */ /* 0x000fe80000100800 */
[----:B------:R-:W-:Y:S04]  /*32a20*/  STL [R1+0x15e8], R236 ;  /* 0x0015e8ec01007387 */ /* 0x000fe80000100800 */
[----:B------:R-:W-:Y:S04]  /*32a30*/  STL [R1+0x15e4], R237 ;  /* 0x0015e4ed01007387 */ /* 0x000fe80000100800 */
[----:B------:R-:W-:Y:S04]  /*32a40*/  STL [R1+0x15e0], R238 ;  /* 0x0015e0ee01007387 */ /* 0x000fe80000100800 */
[----:B------:R1:W-:Y:S04]  /*32a50*/  STL [R1+0x15dc], R239 ;  /* 0x0015dcef01007387 */ /* 0x0003e80000100800 */
[----:B-1----:R-:W5:Y:S04]  /*32a60*/  LDL R239, [R1+0x348] ;  /* 0x0003480001ef7983 */ /* 0x002f680000100800 */
[----:B------:R1:W-:Y:S04]  /*32a70*/  STL.64 [R1+0x200], R4 ;  /* 0x0002000401007387 */ /* 0x0003e80000100a00 */
[----:B------:R-:W-:Y:S01]  /*32a80*/  STL.64 [R1+0x208], R6 ;  /* 0x0002080601007387 */ /* 0x000fe20000100a00 */
[----:B------:R-:W-:Y:S01]  /*32a90*/  MOV R41, R9 ;  /* 0x0000000900297202 */ /* 0x000fe20000000f00 */
[----:B------:R-:W-:-:S02]  /*32aa0*/  IMAD.MOV.U32 R45, RZ, RZ, R11 ;  /* 0x000000ffff2d7224 */ /* 0x000fc400078e000b */
[----:B------:R-:W-:Y:S04]  /*32ab0*/  LDS R9, [R252+0xa0800] ;  /* 0x0a080000fc097984 */ /* 0x000fe80000000800 */
[----:B-1----:R-:W5:Y:S04]  /*32ac0*/  LDL R4, [R1+0xc88] ;  /* 0x000c880001047983 */ /* 0x002f680000100800 */
[----:B------:R-:W3:Y:S01]  /*32ad0*/  LDS R11, [R252+0xa0c00] ;  /* 0x0a0c0000fc0b7984 */ /* 0x000ee20000000800 */
[----:B--2---:R-:W-:Y:S01]  /*32ae0*/  HMMA.1688.F32.TF32 R16, R180, R46, R16 ;  /* 0x0000002eb410723c */ /* 0x004fe20000081010 */
[----:B------:R-:W-:Y:S01]  /*32af0*/  IMAD.MOV.U32 R244, RZ, RZ, R129 ;  /* 0x000000fffff47224 */ /* 0x000fe200078e0081 */
[----:B------:R-:W-:Y:S01]  /*32b00*/  MOV R246, R113 ;  /* 0x0000007100f67202 */ /* 0x000fe20000000f00 */
[----:B------:R-:W-:Y:S01]  /*32b10*/  IMAD.MOV.U32 R245, RZ, RZ, R128 ;  /* 0x000000fffff57224 */ /* 0x000fe200078e0080 */
[----:B------:R-:W-:Y:S01]  /*32b20*/  LDS R5, [R252+0xa1080] ;  /* 0x0a108000fc057984 */ /* 0x000fe20000000800 */
[----:B------:R-:W-:-:S03]  /*32b30*/  IMAD.MOV.U32 R247, RZ, RZ, R112 ;  /* 0x000000fffff77224 */ /* 0x000fc600078e0070 */
[----:B------:R-:W-:Y:S11]  /*32b40*/  LDS R7, [R252+0xa1480] ;  /* 0x0a148000fc077984 */ /* 0x000ff60000000800 */
[----:B------:R-:W-:Y:S05]  /*32b50*/  @!UPT UIADD3 URZ, URZ, URZ, URZ ;  /* 0x0000003f3f3ff290 */ /* 0x000fea000fffe03f */
[----:B------:R-:W-:Y:S02]  /*32b60*/  IMAD.MOV.U32 R236, RZ, RZ, R17 ;  /* 0x000000ffffec7224 */ /* 0x000fe400078e0011 */
[----:B------:R-:W-:Y:S02]  /*32b70*/  IMAD.MOV.U32 R237, RZ, RZ, R18 ;  /* 0x000000ffffed7224 */ /* 0x000fe400078e0012 */
[----:B------:R-:W-:Y:S01]  /*32b80*/  IMAD.MOV.U32 R238, RZ, RZ, R19 ;  /* 0x000000ffffee7224 */ /* 0x000fe200078e0013 */
[-C--:B---3--:R-:W-:Y:S08]  /*32b90*/  HMMA.1688.F32.TF32 R76, R8, R114.reuse, R228 ;  /* 0x00000072084c723c */ /* 0x088ff000000810e4 */
[C---:B------:R-:W-:Y:S08]  /*32ba0*/  HMMA.1688.F32.TF32 R112, R180.reuse, R114, R244 ;  /* 0x00000072b470723c */ /* 0x040ff000000810f4 */
[C---:B------:R-:W-:Y:S08]  /*32bb0*/  HMMA.1688.F32.TF32 R244, R180.reuse, R50, R20 ;  /* 0x00000032b4f4723c */ /* 0x040ff00000081014 */
[C---:B------:R-:W-:Y:S08]  /*32bc0*/  HMMA.1688.F32.TF32 R20, R180.reuse, R106, R24 ;  /* 0x0000006ab414723c */ /* 0x040ff00000081018 */
[----:B------:R-:W-:Y:S08]  /*32bd0*/  HMMA.1688.F32.TF32 R24, R180, R98, R32 ;  /* 0x00000062b418723c */ /* 0x000ff00000081020 */
[----:B----4-:R-:W-:Y:S11]  /*32be0*/  HMMA.1688.F32.TF32 R220, R8, R58, R220 ;  /* 0x0000003a08dc723c */ /* 0x010ff600000810dc */
[----:B------:R-:W-:Y:S11]  /*32bf0*/  @!UPT UIADD3 URZ, URZ, URZ, URZ ;  /* 0x0000003f3f3ff290 */ /* 0x000ff6000fffe03f */
[----:B------:R-:W-:Y:S01]  /*32c00*/  @!UPT UIADD3 URZ, URZ, URZ, URZ ;  /* 0x0000003f3f3ff290 */ /* 0x000fe2000fffe03f */
[----:B------:R1:W-:Y:S02]  /*32c10*/  STL [R1+0x15ec], R223 ;  /* 0x0015ecdf01007387 */ /* 0x0003e40000100800 */
[----:B-1----:R-:W-:Y:S02]  /*32c20*/  IMAD.MOV.U32 R223, RZ, RZ, R16 ;  /* 0x000000ffffdf7224 */ /* 0x002fe400078e0010 */
[C---:B------:R-:W-:Y:S01]  /*32c30*/  HMMA.1688.F32.TF32 R16, R180.reuse, R102, R28 ;  /* 0x00000066b410723c */ /* 0x040fe2000008101c */
[----:B------:R-:W-:Y:S04]  /*32c40*/  STL [R1+0x15c8], R0 ;  /* 0x0015c80001007387 */ /* 0x000fe80000100800 */
[----:B------:R-:W-:Y:S04]  /*32c50*/  STL [R1+0x15c4], R3 ;  /* 0x0015c40301007387 */ /* 0x000fe80000100800 */
[----:B------:R-:W-:Y:S04]  /*32c60*/  STL [R1+0x15c0], R252 ;  /* 0x0015c0fc01007387 */ /* 0x000fe80000100800 */
[----:B------:R-:W-:Y:S04]  /*32c70*/  STL.64 [R1+0xd0], R20 ;  /* 0x0000d01401007387 */ /* 0x000fe80000100a00 */
[----:B------:R1:W-:Y:S06]  /*32c80*/  STL.64 [R1+0xd8], R22 ;  /* 0x0000d81601007387 */ /* 0x0003ec0000100a00 */
[----:B------:R-:W-:Y:S04]  /*32c90*/  STL.64 [R1+0xc0], R16 ;  /* 0x0000c01001007387 */ /* 0x000fe80000100a00 */
[----:B------:R2:W-:Y:S01]  /*32ca0*/  STL.64 [R1+0xc8], R18 ;  /* 0x0000c81201007387 */ /* 0x0005e20000100a00 */
[C---:B-1----:R-:W-:Y:S03]  /*32cb0*/  HMMA.1688.F32.TF32 R20, R180.reuse, R94, R36 ;  /* 0x0000005eb414723c */ /* 0x042fe60000081024 */
[----:B-----5:R-:W-:Y:S05]  /*32cc0*/  LDS R6, [R239+0xa1480] ;  /* 0x0a148000ef067984 */ /* 0x020fea0000000800 */
[C---:B--2---:R-:W-:Y:S01]  /*32cd0*/  HMMA.1688.F32.TF32 R16, R180.reuse, R90, R160 ;  /* 0x0000005ab410723c */ /* 0x044fe200000810a0 */
[----:B------:R-:W-:Y:S04]  /*32ce0*/  STL.64 [R1+0xb0], R24 ;  /* 0x0000b01801007387 */ /* 0x000fe80000100a00 */
[----:B------:R1:W-:Y:S10]  /*32cf0*/  STL.64 [R1+0xb8], R26 ;  /* 0x0000b81a01007387 */ /* 0x0003f40000100a00 */
[----:B------:R-:W-:Y:S01]  /*32d00*/  STL.64 [R1+0xa0], R20 ;  /* 0x0000a01401007387 */ /* 0x000fe20000100a00 */
[C---:B-1----:R-:W-:Y:S03]  /*32d10*/  HMMA.1688.F32.TF32 R24, R180.reuse, R74, R116 ;  /* 0x0000004ab418723c */ /* 0x042fe60000081074 */
[----:B------:R1:W-:Y:S04]  /*32d20*/  STL.64 [R1+0xa8], R22 ;  /* 0x0000a81601007387 */ /* 0x0003e80000100a00 */
[----:B------:R-:W-:Y:S04]  /*32d30*/  STL.64 [R1+0x90], R16 ;  /* 0x0000901001007387 */ /* 0x000fe80000100a00 */
[----:B------:R2:W-:Y:S01]  /*32d40*/  STL.64 [R1+0x98], R18 ;  /* 0x0000981201007387 */ /* 0x0005e20000100a00 */
[----:B-1----:R-:W-:Y:S01]  /*32d50*/  HMMA.1688.F32.TF32 R20, R180, R66, R120 ;  /* 0x00000042b414723c */ /* 0x002fe20000081078 */
[----:B------:R-:W-:-:S02]  /*32d60*/  IMAD R2, R2, 0x20000, R4 ;  /* 0x0002000002027824 */ /* 0x000fc400078e0204 */
[----:B------:R-:W-:Y:S05]  /*32d70*/  LDS R4, [R239+0xa1080] ;  /* 0x0a108000ef047984 */ /* 0x000fea0000000800 */
[----:B--2---:R-:W-:Y:S08]  /*32d80*/  HMMA.1688.F32.TF32 R16, R180, R62, R124 ;  /* 0x0000003eb410723c */ /* 0x004ff0000008107c */
[C---:B------:R-:W-:Y:S01]  /*32d90*/  HMMA.1688.F32.TF32 R80, R8.reuse, R130, R240 ;  /* 0x000000820850723c */ /* 0x040fe200000810f0 */
[----:B------:R-:W-:Y:S04]  /*32da0*/  LDS R240, [R0+0xa1080] ;  /* 0x0a10800000f07984 */ /* 0x000fe80000000800 */
[----:B------:R-:W-:Y:S03]  /*32db0*/  LDS R242, [R0+0xa1480] ;  /* 0x0a14800000f27984 */ /* 0x000fe60000000800 */
[C---:B------:R-:W-:Y:S01]  /*32dc0*/  HMMA.1688.F32.TF32 R152, R8.reuse, R46, R224 ;  /* 0x0000002e0898723c */ /* 0x040fe200000810e0 */
[----:B------:R-:W-:Y:S04]  /*32dd0*/  LDS R241, [R3+0xa1080] ;  /* 0x0a10800003f17984 */ /* 0x000fe80000000800 */
[----:B------:R-:W-:Y:S03]  /*32de0*/  LDS R243, [R3+0xa1480] ;  /* 0x0a14800003f37984 */ /* 0x000fe60000000800 */
[----:B------:R-:W-:Y:S01]  /*32df0*/  HMMA.1688.F32.TF32 R224, R8, R42, R144 ;  /* 0x0000002a08e0723c */ /* 0x000fe20000081090 */
[----:B------:R-:W-:Y:S04]  /*32e00*/  LDS R144, [R0+0xa1000] ;  /* 0x0a10000000907984 */ /* 0x000fe80000000800 */
[----:B------:R1:W-:Y:S03]  /*32e10*/  LDS R146, [R0+0xa1400] ;  /* 0x0a14000000927984 */ /* 0x0003e60000000800 */
[----:B------:R-:W-:Y:S01]  /*32e20*/  HMMA.1688.F32.TF32 R128, R180, R130, R12 ;  /* 0x00000082b480723c */ /* 0x000fe2000008100c */
[----:B------:R-:W-:Y:S04]  /*32e30*/  LDS R145, [R3+0xa1000] ;  /* 0x0a10000003917984 */ /* 0x000fe80000000800 */
[----:B------:R2:W-:Y:S04]  /*32e40*/  LDS R147, [R3+0xa1400] ;  /* 0x0a14000003937984 */ /* 0x0005e80000000800 */
[----:B------:R-:W-:Y:S01]  /*32e50*/  LDSM.16.M88.4 R12, [R2] ;  /* 0x00000000020c783b */ /* 0x000fe20000000200 */
[----:B------:R-:W-:Y:S03]  /*32e60*/  HMMA.1688.F32.TF32 R228, R8, R54, R188 ;  /* 0x0000003608e4723c */ /* 0x000fe600000810bc */
[----:B------:R-:W-:Y:S04]  /*32e70*/  LDS R188, [R239+0xa1000] ;  /* 0x0a100000efbc7984 */ /* 0x000fe80000000800 */
[----:B------:R-:W-:Y:S04]  /*32e80*/  LDS R190, [R239+0xa1400] ;  /* 0x0a140000efbe7984 */ /* 0x000fe80000000800 */
[----:B------:R-:W-:Y:S04]  /*32e90*/  LDS R189, [R252+0xa1000] ;  /* 0x0a100000fcbd7984 */ /* 0x000fe80000000800 */
[----:B------:R-:W3:Y:S04]  /*32ea0*/  LDS R191, [R252+0xa1400] ;  /* 0x0a140000fcbf7984 */ /* 0x000ee80000000800 */
[----:B------:R-:W-:Y:S01]  /*32eb0*/  STL.64 [R1+0x80], R24 ;  /* 0x0000801801007387 */ /* 0x000fe20000100a00 */
[----:B-1----:R-:W-:-:S03]  /*32ec0*/  MOV R0, R18 ;  /* 0x0000001200007202 */ /* 0x002fc60000000f00 */
[----:B------:R-:W-:Y:S01]  /*32ed0*/  STL.64 [R1+0x88], R26 ;  /* 0x0000881a01007387 */ /* 0x000fe20000100a00 */
[----:B--2---:R-:W-:-:S03]  /*32ee0*/  IMAD.MOV.U32 R3, RZ, RZ, R19 ;  /* 0x000000ffff037224 */ /* 0x004fc600078e0013 */
[----:B------:R-:W-:Y:S04]  /*32ef0*/  STL.64 [R1+0x70], R20 ;  /* 0x0000701401007387 */ /* 0x000fe80000100a00 */
[----:B------:R-:W-:Y:S04]  /*32f00*/  STL.64 [R1+0x78], R22 ;  /* 0x0000781601007387 */ /* 0x000fe80000100a00 */
[----:B------:R1:W-:Y:S01]  /*32f10*/  STL.64 [R1+0x60], R16 ;  /* 0x0000601001007387 */ /* 0x0003e20000100a00 */
[C---:B------:R-:W-:Y:S08]  /*32f20*/  HMMA.1688.F32.TF32 R148, R8.reuse, R110, R148 ;  /* 0x0000006e0894723c */ /* 0x040ff00000081094 */
        /* <DEDUP_REMOVED lines=8> */
[----:B------:R-:W-:Y:S01]  /*32fb0*/  HMMA.1688.F32.TF32 R216, R8, R62, R216 ;  /* 0x0000003e08d8723c */ /* 0x000fe200000810d8 */
[----:B------:R-:W2:Y:S07]  /*32fc0*/  LDSM.16.M88.4 R8, [R2+0x2000] ;  /* 0x002000000208783b */ /* 0x000eae0000000200 */
[----:B------:R-:W-:Y:S01]  /*32fd0*/  HMMA.1688.F32.TF32 R248, R180, R42, R168 ;  /* 0x0000002ab4f8723c */ /* 0x000fe200000810a8 */
[----:B------:R-:W-:Y:S01]  /*32fe0*/  IMAD.MOV.U32 R160, RZ, RZ, R40 ;  /* 0x000000ffffa07224 */ /* 0x000fe200078e0028 */
[----:B------:R-:W4:Y:S01]  /*32ff0*/  LDSM.16.M88.4 R36, [R2+0x4000] ;  /* 0x004000000224783b */ /* 0x000f220000000200 */
[----:B------:R-:W-:-:S02]  /*33000*/  IMAD.MOV.U32 R161, RZ, RZ, R41 ;  /* 0x000000ffffa17224 */ /* 0x000fc400078e0029 */
[----:B------:R-:W-:Y:S01]  /*33010*/  IMAD.MOV.U32 R162, RZ, RZ, R44 ;  /* 0x000000ffffa27224 */ /* 0x000fe200078e002c */
[----:B------:R-:W-:Y:S02]  /*33020*/  LDSM.16.M88.4 R84, [R2+0x1c000] ;  /* 0x01c000000254783b */ /* 0x000fe40000000200 */
[C---:B-1----:R-:W-:Y:S08]  /*33030*/  HMMA.1688.F32.TF32 R16, R180.reuse, R54, R140 ;  /* 0x00000036b410723c */ /* 0x042ff0000008108c */
[----:B------:R-:W-:Y:S11]  /*33040*/  HMMA.1688.F32.TF32 R20, R180, R58, R136 ;  /* 0x0000003ab414723c */ /* 0x000ff60000081088 */
[----:B------:R-:W-:Y:S04]  /*33050*/  @!UPT UIADD3 URZ, URZ, URZ, URZ ;  /* 0x0000003f3f3ff290 */ /* 0x000fe8000fffe03f */
[----:B------:R-:W-:Y:S01]  /*33060*/  STL.64 [R1], R16 ;  /* 0x0000001001007387 */ /* 0x000fe20000100a00 */
[----:B------:R-:W-:-:S07]  /*33070*/  IMAD.MOV.U32 R252, RZ, RZ, R19 ;  /* 0x000000fffffc7224 */ /* 0x000fce00078e0013 */
[----:B------:R-:W-:Y:S04]  /*33080*/  STL.64 [R1+0x110], R20 ;  /* 0x0001101401007387 */ /* 0x000fe80000100a00 */
[----:B------:R-:W-:Y:S04]  /*33090*/  STL.64 [R1+0x118], R22 ;  /* 0x0001181601007387 */ /* 0x000fe80000100a00 */
[----:B------:R1:W-:Y:S01]  /*330a0*/  STL [R1+0x8], R18 ;  /* 0x0000081201007387 */ /* 0x0003e20000100800 */
[-C--:B---3--:R-:W-:Y:S08]  /*330b0*/  HMMA.1688.F32.TF32 R24, R188, R12.reuse, R80 ;  /* 0x0000000cbc18723c */ /* 0x088ff00000081050 */
[-C--:B-1----:R-:W-:Y:S08]  /*330c0*/  HMMA.1688.F32.TF32 R16, R144, R12.reuse, R164 ;  /* 0x0000000c9010723c */ /* 0x082ff000000810a4 */
[----:B------:R-:W-:Y:S01]  /*330d0*/  HMMA.1688.F32.TF32 R20, R240, R12, R172 ;  /* 0x0000000cf014723c */ /* 0x000fe200000810ac */
[----:B------:R-:W-:Y:S04]  /*330e0*/  STL.64 [R1+0x1538], R250 ;  /* 0x001538fa01007387 */ /* 0x000fe80000100a00 */
[----:B------:R-:W-:Y:S03]  /*330f0*/  STL.64 [R1+0x1530], R248 ;  /* 0x001530f801007387 */ /* 0x000fe60000100a00 */
[-C--:B--2---:R-:W-:Y:S08]  /*33100*/  HMMA.1688.F32.TF32 R28, R188, R8.reuse, R76 ;  /* 0x00000008bc1c723c */ /* 0x084ff0000008104c */
[----:B------:R-:W-:Y:S01]  /*33110*/  HMMA.1688.F32.TF32 R32, R240, R8, R208 ;  /* 0x00000008f020723c */ /* 0x000fe200000810d0 */
[----:B------:R-:W-:Y:S04]  /*33120*/  STL.64 [R1+0x1548], R18 ;  /* 0x0015481201007387 */ /* 0x000fe80000100a00 */
[----:B------:R1:W-:Y:S04]  /*33130*/  STL.64 [R1+0x1540], R16 ;  /* 0x0015401001007387 */ /* 0x0003e80000100a00 */
[----:B------:R-:W-:Y:S04]  /*33140*/  STL.64 [R1+0x1528], R22 ;  /* 0x0015281601007387 */ /* 0x000fe80000100a00 */
[----:B------:R2:W-:Y:S01]  /*33150*/  STL.64 [R1+0x1520], R20 ;  /* 0x0015201401007387 */ /* 0x0005e20000100a00 */
[----:B-1----:R-:W-:Y:S03]  /*33160*/  HMMA.1688.F32.TF32 R16, R4, R12, R128 ;  /* 0x0000000c0410723c */ /* 0x002fe60000081080 */
[----:B------:R-:W-:Y:S01]  /*33170*/  STL [R1+0x14ec], R24 ;  /* 0x0014ec1801007387 */ /* 0x000fe20000100800 */
[----:B------:R-:W-:-:S02]  /*33180*/  IMAD.MOV.U32 R163, RZ, RZ, R45 ;  /* 0x000000ffffa37224 */ /* 0x000fc400078e002d */
[----:B------:R-:W-:Y:S02]  /*33190*/  IMAD.MOV.U32 R140, RZ, RZ, R104 ;  /* 0x000000ffff8c7224 */ /* 0x000fe400078e0068 */
[----:B------:R-:W-:Y:S02]  /*331a0*/  IMAD.MOV.U32 R141, RZ, RZ, R105 ;  /* 0x000000ffff8d7224 */ /* 0x000fe400078e0069 */
[----:B------:R-:W-:Y:S01]  /*331b0*/  IMAD.MOV.U32 R142, RZ, RZ, R108 ;  /* 0x000000ffff8e7224 */ /* 0x000fe200078e006c */
[----:B--2---:R-:W-:Y:S01]  /*331c0*/  HMMA.1688.F32.TF32 R20, R144, R8, R132 ;  /* 0x000000089014723c */ /* 0x004fe20000081084 */
[----:B------:R-:W-:Y:S04]  /*331d0*/  STL [R1+0x14e8], R25 ;  /* 0x0014e81901007387 */ /* 0x000fe80000100800 */
[----:B------:R-:W-:Y:S04]  /*331e0*/  STL [R1+0x14e4], R26 ;  /* 0x0014e41a01007387 */ /* 0x000fe80000100800 */
[----:B------:R-:W-:Y:S04]  /*331f0*/  STL [R1+0x14e0], R27 ;  /* 0x0014e01b01007387 */ /* 0x000fe80000100800 */
[----:B------:R1:W-:Y:S01]  /*33200*/  STL.64 [R1+0x15a8], R14 ;  /* 0x0015a80e01007387 */ /* 0x0003e20000100a00 */
[----:B------:R-:W-:Y:S01]  /*33210*/  IMAD.MOV.U32 R143, RZ, RZ, R109 ;  /* 0x000000ffff8f7224 */ /* 0x000fe200078e006d */
[----:B------:R-:W-:Y:S01]  /*33220*/  MOV R136, R48 ;  /* 0x0000003000887202 */ /* 0x000fe20000000f00 */
[----:B------:R-:W-:Y:S01]  /*33230*/  IMAD.MOV.U32 R137, RZ, RZ, R49 ;  /* 0x000000ffff897224 */ /* 0x000fe200078e0031 */
[----:B------:R-:W-:Y:S01]  /*33240*/  HMMA.1688.F32.TF32 R68, R180, R110, R68 ;  /* 0x0000006eb444723c */ /* 0x000fe20000081044 */
[----:B------:R-:W-:Y:S01]  /*33250*/  IMAD.MOV.U32 R138, RZ, RZ, R52 ;  /* 0x000000ffff8a7224 */ /* 0x000fe200078e0034 */
[----:B------:R-:W2:Y:S01]  /*33260*/  LDSM.16.M88.4 R76, [R2+0x18000] ;  /* 0x01800000024c783b */ /* 0x000ea20000000200 */
[----:B------:R-:W-:-:S02]  /*33270*/  IMAD.MOV.U32 R139, RZ, RZ, R53 ;  /* 0x000000ffff8b7224 */ /* 0x000fc400078e0035 */
[----:B------:R-:W-:Y:S01]  /*33280*/  IMAD.MOV.U32 R168, RZ, RZ, R96 ;  /* 0x000000ffffa87224 */ /* 0x000fe200078e0060 */
[----:B------:R-:W3:Y:S02]  /*33290*/  LDSM.16.M88.4 R80, [R2+0x1a000] ;  /* 0x01a000000250783b */ /* 0x000ee40000000200 */
[----:B-1----:R-:W-:Y:S02]  /*332a0*/  HMMA.1688.F32.TF32 R12, R4, R8, R112 ;  /* 0x00000008040c723c */ /* 0x002fe40000081070 */
        /* <DEDUP_REMOVED lines=8> */
[----:B------:R-:W-:Y:S04]  /*33330*/  STL.64 [R1+0x1568], R34 ;  /* 0x0015682201007387 */ /* 0x000fe80000100a00 */
[----:B------:R-:W-:Y:S04]  /*33340*/  STL.64 [R1+0x1560], R32 ;  /* 0x0015602001007387 */ /* 0x000fe80000100a00 */
[----:B------:R-:W5:Y:S04]  /*33350*/  LDL.LU R40, [R1+0x165c] ;  /* 0x00165c0001287983 */ /* 0x000f680000300800 */
[----:B------:R-:W-:Y:S04]  /*33360*/  STL.64 [R1+0x130], R12 ;  /* 0x0001300c01007387 */ /* 0x000fe80000100a00 */
[----:B------:R-:W-:Y:S04]  /*33370*/  STL.64 [R1+0x138], R14 ;  /* 0x0001380e01007387 */ /* 0x000fe80000100a00 */
[----:B------:R-:W5:Y:S04]  /*33380*/  LDL.LU R41, [R1+0x1658] ;  /* 0x0016580001297983 */ /* 0x000f680000300800 */
[----:B------:R-:W5:Y:S04]  /*33390*/  LDL.LU R44, [R1+0x1654] ;  /* 0x00165400012c7983 */ /* 0x000f680000300800 */
[----:B------:R-:W5:Y:S04]  /*333a0*/  LDL.LU R45, [R1+0x1650] ;  /* 0x00165000012d7983 */ /* 0x000f680000300800 */
[----:B------:R-:W5:Y:S04]  /*333b0*/  LDL.LU R104, [R1+0x164c] ;  /* 0x00164c0001687983 */ /* 0x000f680000300800 */
[----:B------:R-:W5:Y:S04]  /*333c0*/  LDL.LU R105, [R1+0x1648] ;  /* 0x0016480001697983 */ /* 0x000f680000300800 */
[----:B------:R-:W5:Y:S04]  /*333d0*/  LDL.LU R108, [R1+0x1644] ;  /* 0x00164400016c7983 */ /* 0x000f680000300800 */
[----:B------:R-:W5:Y:S04]  /*333e0*/  LDL.LU R109, [R1+0x1640] ;  /* 0x00164000016d7983 */ /* 0x000f680000300800 */
[----:B------:R-:W5:Y:S01]  /*333f0*/  LDL.LU R48, [R1+0x163c] ;  /* 0x00163c0001307983 */ /* 0x000f620000300800 */
[----:B------:R-:W-:-:S03]  /*33400*/  IMAD.MOV.U32 R169, RZ, RZ, R97 ;  /* 0x000000ffffa97224 */ /* 0x000fc600078e0061 */
        /* <DEDUP_REMOVED lines=11> */
[----:B------:R-:W-:-:S03]  /*334c0*/  MOV R183, R61 ;  /* 0x0000003d00b77202 */ /* 0x000fc60000000f00 */
        /* <DEDUP_REMOVED lines=16> */
[----:B------:R-:W5:Y:S04]  /*335d0*/  LDL.LU R73, [R1+0x1600] ;  /* 0x0016000001497983 */ /* 0x000f680000300800 */
[----:B------:R-:W5:Y:S04]  /*335e0*/  LDL.LU R88, [R1+0x15fc] ;  /* 0x0015fc0001587983 */ /* 0x000f680000300800 */
[----:B------:R-:W5:Y:S04]  /*335f0*/  LDL.LU R93, [R1+0x15f8] ;  /* 0x0015f800015d7983 */ /* 0x000f680000300800 */
[----:B------:R-:W5:Y:S04]  /*33600*/  LDL.LU R92, [R1+0x15f4] ;  /* 0x0015f400015c7983 */ /* 0x000f680000300800 */
[----:B------:R-:W5:Y:S01]  /*33610*/  LDL.LU R89, [R1+0x15f0] ;  /* 0x0015f00001597983 */ /* 0x000f620000300800 */
[----:B------:R-:W-:-:S02]  /*33620*/  IMAD.MOV.U32 R232, RZ, RZ, R68 ;  /* 0x000000ffffe87224 */ /* 0x000fc400078e0044 */
[----:B------:R-:W-:Y:S02]  /*33630*/  IMAD.MOV.U32 R233, RZ, RZ, R69 ;  /* 0x000000ffffe97224 */ /* 0x000fe400078e0045 */
[----:B------:R-:W-:Y:S02]  /*33640*/  IMAD.MOV.U32 R234, RZ, RZ, R70 ;  /* 0x000000ffffea7224 */ /* 0x000fe400078e0046 */
[----:B------:R-:W-:Y:S02]  /*33650*/  IMAD.MOV.U32 R235, RZ, RZ, R71 ;  /* 0x000000ffffeb7224 */ /* 0x000fe400078e0047 */
[----:B------:R-:W1:Y:S01]  /*33660*/  LDSM.16.M88.4 R68, [R2+0x14000] ;  /* 0x014000000244783b */ /* 0x000e620000000200 */
[----:B----4-:R-:W-:Y:S03]  /*33670*/  HMMA.1688.F32.TF32 R148, R188, R36, R148 ;  /* 0x00000024bc94723c */ /* 0x010fe60000081094 */
[----:B------:R4:W-:Y:S05]  /*33680*/  STL.64 [R1+0x1570], R10 ;  /* 0x0015700a01007387 */ /* 0x0009ea0000100a00 */
[C---:B--2---:R-:W-:Y:S01]  /*33690*/  HMMA.1688.F32.TF32 R132, R144.reuse, R76, R168 ;  /* 0x0000004c9084723c */ /* 0x044fe200000810a8 */
[----:B------:R-:W-:Y:S07]  /*336a0*/  STL [R1+0x1244], R2 ;  /* 0x0012440201007387 */ /* 0x000fee0000100800 */
[C---:B---3--:R-:W-:Y:S08]  /*336b0*/  HMMA.1688.F32.TF32 R136, R144.reuse, R80, R136 ;  /* 0x000000509088723c */ /* 0x048ff00000081088 */
[----:B------:R-:W-:Y:S08]  /*336c0*/  HMMA.1688.F32.TF32 R140, R144, R84, R140 ;  /* 0x00000054908c723c */ /* 0x000ff0000008108c */
[----:B----4-:R-:W-:Y:S08]  /*336d0*/  HMMA.1688.F32.TF32 R8, R188, R76, R216 ;  /* 0x0000004cbc08723c */ /* 0x010ff000000810d8 */
[----:B-1----:R-:W-:Y:S01]  /*336e0*/  HMMA.1688.F32.TF32 R124, R144, R68, R124 ;  /* 0x00000044907c723c */ /* 0x002fe2000008107c */
[----:B------:R-:W-:-:S02]  /*336f0*/  IMAD.MOV.U32 R16, RZ, RZ, R223 ;  /* 0x000000ffff107224 */ /* 0x000fc400078e00df */
[----:B------:R-:W-:Y:S02]  /*33700*/  IMAD.MOV.U32 R17, RZ, RZ, R236 ;  /* 0x000000ffff117224 */ /* 0x000fe400078e00ec */
[----:B------:R-:W-:Y:S02]  /*33710*/  IMAD.MOV.U32 R18, RZ, RZ, R237 ;  /* 0x000000ffff127224 */ /* 0x000fe400078e00ed */
[----:B------:R-:W-:Y:S02]  /*33720*/  IMAD.MOV.U32 R19, RZ, RZ, R238 ;  /* 0x000000ffff137224 */ /* 0x000fe400078e00ee */
[----:B-----5:R-:W-:Y:S01]  /*33730*/  IMAD.MOV.U32 R119, RZ, RZ, R40 ;  /* 0x000000ffff777224 */ /* 0x020fe200078e0028 */
[----:B------:R-:W-:Y:S02]  /*33740*/  MOV R118, R41 ;  /* 0x0000002900767202 */ /* 0x000fe40000000f00 */
[----:B------:R-:W1:Y:S01]  /*33750*/  LDSM.16.M88.4 R40, [R2+0x6000] ;  /* 0x006000000228783b */ /* 0x000e620000000200 */
[----:B------:R-:W-:-:S02]  /*33760*/  IMAD.MOV.U32 R117, RZ, RZ, R44 ;  /* 0x000000ffff757224 */ /* 0x000fc400078e002c */
[----:B------:R-:W-:Y:S02]  /*33770*/  IMAD.MOV.U32 R116, RZ, RZ, R45 ;  /* 0x000000ffff747224 */ /* 0x000fe400078e002d */
[----:B------:R-:W2:Y:S01]  /*33780*/  LDSM.16.M88.4 R44, [R2+0x8000] ;  /* 0x00800000022c783b */ /* 0x000ea20000000200 */
[----:B------:R-:W-:Y:S01]  /*33790*/  IMAD.MOV.U32 R251, RZ, RZ, R104 ;  /* 0x000000fffffb7224 */ /* 0x000fe200078e0068 */
[----:B------:R-:W-:Y:S01]  /*337a0*/  MOV R250, R105 ;  /* 0x0000006900fa7202 */ /* 0x000fe20000000f00 */
[----:B------:R-:W-:Y:S02]  /*337b0*/  IMAD.MOV.U32 R249, RZ, RZ, R108 ;  /* 0x000000fffff97224 */ /* 0x000fe400078e006c */
[----:B------:R-:W-:Y:S02]  /*337c0*/  IMAD.MOV.U32 R111, RZ, RZ, R48 ;  /* 0x000000ffff6f7224 */ /* 0x000fe400078e0030 */
[----:B------:R-:W-:Y:S02]  /*337d0*/  IMAD.MOV.U32 R110, RZ, RZ, R49 ;  /* 0x000000ffff6e7224 */ /* 0x000fe400078e0031 */
[----:B------:R-:W3:Y:S01]  /*337e0*/  LDSM.16.M88.4 R48, [R2+0xa000] ;  /* 0x00a000000230783b */ /* 0x000ee20000000200 */
[----:B------:R-:W-:-:S02]  /*337f0*/  IMAD.MOV.U32 R248, RZ, RZ, R109 ;  /* 0x000000fffff87224 */ /* 0x000fc400078e006d */
[----:B------:R-:W-:Y:S02]  /*33800*/  IMAD.MOV.U32 R109, RZ, RZ, R52 ;  /* 0x000000ffff6d7224 */ /* 0x000fe400078e0034 */
[----:B------:R-:W-:Y:S02]  /*33810*/  IMAD.MOV.U32 R108, RZ, RZ, R53 ;  /* 0x000000ffff6c7224 */ /* 0x000fe400078e0035 */
[----:B------:R-:W4:Y:S01]  /*33820*/  LDSM.16.M88.4 R52, [R2+0xc000] ;  /* 0x00c000000234783b */ /* 0x000f220000000200 */
[----:B------:R-:W-:Y:S02]  /*33830*/  IMAD.MOV.U32 R107, RZ, RZ, R96 ;  /* 0x000000ffff6b7224 */ /* 0x000fe400078e0060 */
[----:B------:R-:W-:Y:S02]  /*33840*/  IMAD.MOV.U32 R106, RZ, RZ, R97 ;  /* 0x000000ffff6a7224 */ /* 0x000fe400078e0061 */
[----:B------:R-:W-:Y:S02]  /*33850*/  IMAD.MOV.U32 R105, RZ, RZ, R100 ;  /* 0x000000ffff697224 */ /* 0x000fe400078e0064 */
[----:B------:R-:W-:-:S02]  /*33860*/  IMAD.MOV.U32 R104, RZ, RZ, R101 ;  /* 0x000000ffff687224 */ /* 0x000fc400078e0065 */
[----:B------:R-:W-:Y:S02]  /*33870*/  IMAD.MOV.U32 R103, RZ, RZ, R56 ;  /* 0x000000ffff677224 */ /* 0x000fe400078e0038 */
[----:B------:R-:W-:Y:S02]  /*33880*/  IMAD.MOV.U32 R102, RZ, RZ, R57 ;  /* 0x000000ffff667224 */ /* 0x000fe400078e0039 */
[----:B------:R-:W5:Y:S01]  /*33890*/  LDSM.16.M88.4 R56, [R2+0xe000] ;  /* 0x00e000000238783b */ /* 0x000f620000000200 */
[----:B------:R-:W-:Y:S02]  /*338a0*/  IMAD.MOV.U32 R101, RZ, RZ, R60 ;  /* 0x000000ffff657224 */ /* 0x000fe400078e003c */
[----:B------:R-:W-:Y:S02]  /*338b0*/  IMAD.MOV.U32 R100, RZ, RZ, R61 ;  /* 0x000000ffff647224 */ /* 0x000fe400078e003d */
[----:B------:R-:W2:Y:S01]  /*338c0*/  LDSM.16.M88.4 R60, [R2+0x10000] ;  /* 0x01000000023c783b */ /* 0x000ea20000000200 */
[----:B------:R-:W-:Y:S01]  /*338d0*/  MOV R99, R64 ;  /* 0x0000004000637202 */ /* 0x000fe20000000f00 */
[----:B------:R-:W-:-:S02]  /*338e0*/  IMAD.MOV.U32 R98, RZ, RZ, R65 ;  /* 0x000000ffff627224 */ /* 0x000fc400078e0041 */
[----:B------:R-:W2:Y:S01]  /*338f0*/  LDSM.16.M88.4 R64, [R2+0x12000] ;  /* 0x012000000240783b */ /* 0x000ea20000000200 */
[----:B------:R-:W-:Y:S02]  /*33900*/  IMAD.MOV.U32 R97, RZ, RZ, R72 ;  /* 0x000000ffff617224 */ /* 0x000fe400078e0048 */
[----:B------:R-:W-:Y:S02]  /*33910*/  IMAD.MOV.U32 R96, RZ, RZ, R73 ;  /* 0x000000ffff607224 */ /* 0x000fe400078e0049 */
[----:B------:R-:W3:Y:S01]  /*33920*/  LDSM.16.M88.4 R72, [R2+0x16000] ;  /* 0x016000000248783b */ /* 0x000ee20000000200 */
[----:B------:R-:W-:Y:S02]  /*33930*/  IMAD.MOV.U32 R95, RZ, RZ, R88 ;  /* 0x000000ffff5f7224 */ /* 0x000fe400078e0058 */
[----:B------:R-:W-:Y:S02]  /*33940*/  IMAD.MOV.U32 R94, RZ, RZ, R89 ;  /* 0x000000ffff5e7224 */ /* 0x000fe400078e0059 */
[----:B------:R-:W4:Y:S01]  /*33950*/  LDSM.16.M88.4 R88, [R2+0x1e000] ;  /* 0x01e000000258783b */ /* 0x000f220000000200 */
[C---:B-1----:R-:W-:Y:S08]  /*33960*/  HMMA.1688.F32.TF32 R96, R144.reuse, R40, R96 ;  /* 0x000000289060723c */ /* 0x042ff00000081060 */
[C---:B------:R-:W-:Y:S08]  /*33970*/  HMMA.1688.F32.TF32 R92, R144.reuse, R36, R92 ;  /* 0x00000024905c723c */ /* 0x040ff0000008105c */
[C---:B--2---:R-:W-:Y:S08]  /*33980*/  HMMA.1688.F32.TF32 R100, R144.reuse, R44, R100 ;  /* 0x0000002c9064723c */ /* 0x044ff00000081064 */
[----:B---3--:R-:W-:Y:S08]  /*33990*/  HMMA.1688.F32.TF32 R104, R144, R48, R104 ;  /* 0x000000309068723c */ /* 0x008ff00000081068 */
[----:B------:R-:W-:Y:S08]  /*339a0*/  HMMA.1688.F32.TF32 R152, R188, R40, R152 ;  /* 0x00000028bc98723c */ /* 0x000ff00000081098 */
[C---:B----4-:R-:W-:Y:S08]  /*339b0*/  HMMA.1688.F32.TF32 R108, R144.reuse, R52, R108 ;  /* 0x00000034906c723c */ /* 0x050ff0000008106c */
[C---:B-----5:R-:W-:Y:S08]  /*339c0*/  HMMA.1688.F32.TF32 R112, R144.reuse, R56, R248 ;  /* 0x000000389070723c */ /* 0x060ff000000810f8 */
[C---:B------:R-:W-:Y:S08]  /*339d0*/  HMMA.1688.F32.TF32 R116, R144.reuse, R60, R116 ;  /* 0x0000003c9074723c */ /* 0x040ff00000081074 */
[C---:B------:R-:W-:Y:S08]  /*339e0*/  HMMA.1688.F32.TF32 R120, R144.reuse, R64, R120 ;  /* 0x000000409078723c */ /* 0x040ff00000081078 */
[C---:B------:R-:W-:Y:S01]  /*339f0*/  HMMA.1688.F32.TF32 R128, R144.reuse, R72, R180 ;  /* 0x000000489080723c */ /* 0x040fe200000810b4 */
[----:B------:R-:W-:Y:S07]  /*33a00*/  STL.64 [R1+0x1580], R94 ;  /* 0x0015805e01007387 */ /* 0x000fee0000100a00 */
[----:B------:R-:W-:Y:S08]  /*33a10*/  HMMA.1688.F32.TF32 R144, R144, R88, R160 ;  /* 0x000000589090723c */ /* 0x000ff000000810a0 */
[C---:B------:R-:W-:Y:S01]  /*33a20*/  HMMA.1688.F32.TF32 R156, R188.reuse, R44, R156 ;  /* 0x0000002cbc9c723c */ /* 0x040fe2000008109c */
[----:B------:R-:W-:Y:S07]  /*33a30*/  STL.64 [R1+0x1578], R92 ;  /* 0x0015785c01007387 */ /* 0x000fee0000100a00 */
[C---:B------:R-:W-:Y:S01]  /*33a40*/  HMMA.1688.F32.TF32 R160, R188.reuse, R48, R176 ;  /* 0x00000030bca0723c */ /* 0x040fe200000810b0 */
        /* <DEDUP_REMOVED lines=16> */
[----:B------:R-:W2:Y:S04]  /*33b50*/  LDL.LU R223, [R1+0x15ec] ;  /* 0x0015ec0001df7983 */ /* 0x000ea80000300800 */
[----:B------:R1:W-:Y:S04]  /*33b60*/  STL.64 [R1+0x20], R8 ;  /* 0x0000200801007387 */ /* 0x0003e80000100a00 */
[----:B------:R3:W-:Y:S04]  /*33b70*/  STL.64 [R1+0x28], R10 ;  /* 0x0000280a01007387 */ /* 0x0007e80000100a00 */
[----:B------:R-:W4:Y:S04]  /*33b80*/  LDL.LU R236, [R1+0x15e8] ;  /* 0x0015e80001ec7983 */ /* 0x000f280000300800 */
[----:B------:R-:W4:Y:S04]  /*33b90*/  LDL.LU R237, [R1+0x15e4] ;  /* 0x0015e40001ed7983 */ /* 0x000f280000300800 */
[----:B------:R-:W4:Y:S04]  /*33ba0*/  LDL.LU R238, [R1+0x15e0] ;  /* 0x0015e00001ee7983 */ /* 0x000f280000300800 */
[----:B------:R-:W5:Y:S04]  /*33bb0*/  LDL.LU R20, [R1+0x200] ;  /* 0x0002000001147983 */ /* 0x000f680000300800 */
[----:B------:R-:W5:Y:S04]  /*33bc0*/  LDL.LU R21, [R1+0x204] ;  /* 0x0002040001157983 */ /* 0x000f680000300800 */
[----:B------:R-:W5:Y:S04]  /*33bd0*/  LDL.LU R22, [R1+0x208] ;  /* 0x0002080001167983 */ /* 0x000f680000300800 */
[----:B------:R-:W5:Y:S04]  /*33be0*/  LDL.LU R23, [R1+0x20c] ;  /* 0x00020c0001177983 */ /* 0x000f680000300800 */
[----:B-1----:R-:W4:Y:S04]  /*33bf0*/  LDL.LU R8, [R1+0x220] ;  /* 0x0002200001087983 */ /* 0x002f280000300800 */
[----:B------:R-:W4:Y:S04]  /*33c00*/  LDL.LU R9, [R1+0x224] ;  /* 0x0002240001097983 */ /* 0x000f280000300800 */
[----:B---3--:R-:W4:Y:S04]  /*33c10*/  LDL.LU R10, [R1+0x228] ;  /* 0x00022800010a7983 */ /* 0x008f280000300800 */
[----:B------:R-:W4:Y:S04]  /*33c20*/  LDL.LU R11, [R1+0x22c] ;  /* 0x00022c00010b7983 */ /* 0x000f280000300800 */
[----:B------:R-:W3:Y:S04]  /*33c30*/  LDL.LU R92, [R1+0x230] ;  /* 0x00023000015c7983 */ /* 0x000ee80000300800 */
[----:B------:R-:W3:Y:S04]  /*33c40*/  LDL.LU R93, [R1+0x234] ;  /* 0x00023400015d7983 */ /* 0x000ee80000300800 */
[----:B------:R-:W3:Y:S04]  /*33c50*/  LDL.LU R94, [R1+0x238] ;  /* 0x00023800015e7983 */ /* 0x000ee80000300800 */
[----:B------:R-:W3:Y:S04]  /*33c60*/  LDL.LU R95, [R1+0x23c] ;  /* 0x00023c00015f7983 */ /* 0x000ee80000300800 */
        /* <DEDUP_REMOVED lines=8> */
[C---:B------:R-:W-:Y:S03]  /*33cf0*/  HMMA.1688.F32.TF32 R176, R188.reuse, R64, R200 ;  /* 0x00000040bcb0723c */ /* 0x040fe600000810c8 */
        /* <DEDUP_REMOVED lines=14> */
[----:B------:R-:W-:Y:S03]  /*33de0*/  HMMA.1688.F32.TF32 R172, R188, R60, R196 ;  /* 0x0000003cbcac723c */ /* 0x000fe600000810c4 */
[----:B------:R-:W5:Y:S04]  /*33df0*/  LDL.LU R204, [R1+0x2c0] ;  /* 0x0002c00001cc7983 */ /* 0x000f680000300800 */
[----:B------:R-:W5:Y:S04]  /*33e00*/  LDL.LU R205, [R1+0x2c4] ;  /* 0x0002c40001cd7983 */ /* 0x000f680000300800 */
[----:B------:R-:W5:Y:S04]  /*33e10*/  LDL.LU R206, [R1+0x2c8] ;  /* 0x0002c80001ce7983 */ /* 0x000f680000300800 */
[----:B------:R-:W5:Y:S01]  /*33e20*/  LDL.LU R207, [R1+0x2cc] ;  /* 0x0002cc0001cf7983 */ /* 0x000f620000300800 */
[----:B------:R-:W-:-:S03]  /*33e30*/  IMAD.MOV.U32 R251, RZ, RZ, R239 ;  /* 0x000000fffffb7224 */ /* 0x000fc600078e00ef */
[----:B------:R-:W5:Y:S04]  /*33e40*/  LDL.LU R196, [R1+0x290] ;  /* 0x0002900001c47983 */ /* 0x000f680000300800 */
        /* <DEDUP_REMOVED lines=20> */
[C---:B------:R-:W-:Y:S08]  /*33f90*/  HMMA.1688.F32.TF32 R164, R188.reuse, R52, R184 ;  /* 0x00000034bca4723c */ /* 0x040ff000000810b8 */
[C---:B------:R-:W-:Y:S08]  /*33fa0*/  HMMA.1688.F32.TF32 R184, R188.reuse, R72, R212 ;  /* 0x00000048bcb8723c */ /* 0x040ff000000810d4 */
[C---:B------:R-:W-:Y:S11]  /*33fb0*/  HMMA.1688.F32.TF32 R152, R188.reuse, R84, R228 ;  /* 0x00000054bc98723c */ /* 0x040ff600000810e4 */
[----:B------:R-:W-:Y:S11]  /*33fc0*/  @!UPT UIADD3 URZ, URZ, URZ, URZ ;  /* 0x0000003f3f3ff290 */ /* 0x000ff6000fffe03f */
[----:B------:R-:W-:Y:S02]  /*33fd0*/  @!UPT UIADD3 URZ, URZ, URZ, URZ ;  /* 0x0000003f3f3ff290 */ /* 0x000fe4000fffe03f */
[----:B------:R-:W-:Y:S02]  /*33fe0*/  IMAD.MOV.U32 R148, RZ, RZ, R152 ;  /* 0x000000ffff947224 */ /* 0x000fe400078e0098 */
[----:B------:R-:W-:Y:S01]  /*33ff0*/  IMAD.MOV.U32 R149, RZ, RZ, R153 ;  /* 0x000000ffff957224 */ /* 0x000fe200078e0099 */
[C---:B--2---:R-:W-:Y:S08]  /*34000*/  HMMA.1688.F32.TF32 R24, R188.reuse, R80, R220 ;  /* 0x00000050bc18723c */ /* 0x044ff000000810dc */
[----:B------:R-:W-:Y:S01]  /*34010*/  HMMA.1688.F32.TF32 R188, R188, R88, R224 ;  /* 0x00000058bcbc723c */ /* 0x000fe200000810e0 */
[----:B------:R-:W-:Y:S11]  /*34020*/  IMAD.MOV.U32 R150, RZ, RZ, R154 ;  /* 0x000000ffff967224 */ /* 0x000ff600078e009a */
[----:B------:R-:W-:Y:S11]  /*34030*/  @!UPT UIADD3 URZ, URZ, URZ, URZ ;  /* 0x0000003f3f3ff290 */ /* 0x000ff6000fffe03f */
[----:B------:R-:W-:Y:S01]  /*34040*/  @!UPT UIADD3 URZ, URZ, URZ, URZ ;  /* 0x0000003f3f3ff290 */ /* 0x000fe2000fffe03f */
[----:B------:R-:W-:Y:S01]  /*34050*/  IMAD.MOV.U32 R159, RZ, RZ, R188 ;  /* 0x000000ffff9f7224 */ /* 0x000fe200078e00bc */
[----:B------:R-:W-:Y:S01]  /*34060*/  MOV R154, R191 ;  /* 0x000000bf009a7202 */ /* 0x000fe20000000f00 */
[----:B------:R-:W-:Y:S02]  /*34070*/  IMAD.MOV.U32 R152, RZ, RZ, R189 ;  /* 0x000000ffff987224 */ /* 0x000fe400078e00bd */
[----:B------:R-:W-:Y:S01]  /*34080*/  IMAD.MOV.U32 R153, RZ, RZ, R190 ;  /* 0x000000ffff997224 */ /* 0x000fe200078e00be */
[----:B----4-:R-:W-:Y:S08]  /*34090*/  HMMA.1688.F32.TF32 R224, R240, R72, R8 ;  /* 0x00000048f0e0723c */ /* 0x010ff00000081008 */
[----:B------:R-:W-:Y:S08]  /*340a0*/  HMMA.1688.F32.TF32 R8, R4, R44, R244 ;  /* 0x0000002c0408723c */ /* 0x000ff000000810f4 */
[C---:B---3--:R-:W-:Y:S08]  /*340b0*/  HMMA.1688.F32.TF32 R220, R240.reuse, R68, R92 ;  /* 0x00000044f0dc723c */ /* 0x048ff0000008105c */
[C---:B-----5:R-:W-:Y:S08]  /*340c0*/  HMMA.1688.F32.TF32 R216, R240.reuse, R64, R96 ;  /* 0x00000040f0d8723c */ /* 0x060ff00000081060 */
        /* <DEDUP_REMOVED lines=10> */
[----:B------:R-:W-:Y:S08]  /*34170*/  HMMA.1688.F32.TF32 R240, R240, R88, R20 ;  /* 0x00000058f0f0723c */ /* 0x000ff00000081014 */
[C---:B------:R-:W-:Y:S08]  /*34180*/  HMMA.1688.F32.TF32 R20, R4.reuse, R36, R12 ;  /* 0x000000240414723c */ /* 0x040ff0000008100c */
[----:B------:R-:W-:Y:S11]  /*34190*/  HMMA.1688.F32.TF32 R12, R4, R40, R16 ;  /* 0x00000028040c723c */ /* 0x000ff60000081010 */
[----:B------:R-:W-:Y:S04]  /*341a0*/  @!UPT UIADD3 URZ, URZ, URZ, URZ ;  /* 0x0000003f3f3ff290 */ /* 0x000fe8000fffe03f */
[----:B------:R-:W-:Y:S04]  /*341b0*/  STL.64 [R1+0x100], R20 ;  /* 0x0001001401007387 */ /* 0x000fe80000100a00 */
[----:B------:R-:W-:Y:S04]  /*341c0*/  STL.64 [R1+0x108], R22 ;  /* 0x0001081601007387 */ /* 0x000fe80000100a00 */
[----:B------:R-:W2:Y:S04]  /*341d0*/  LDL.LU R96, [R1+0xa0] ;  /* 0x0000a00001607983 */ /* 0x000ea80000300800 */
[----:B------:R1:W-:Y:S04]  /*341e0*/  STL.64 [R1+0xf0], R12 ;  /* 0x0000f00c01007387 */ /* 0x0003e80000100a00 */
[----:B------:R3:W-:Y:S04]  /*341f0*/  STL.64 [R1+0xf8], R14 ;  /* 0x0000f80e01007387 */ /* 0x0007e80000100a00 */
[----:B------:R4:W-:Y:S04]  /*34200*/  STL.64 [R1+0xe0], R8 ;  /* 0x0000e00801007387 */ /* 0x0009e80000100a00 */
[----:B------:R5:W-:Y:S04]  /*34210*/  STL.64 [R1+0xe8], R10 ;  /* 0x0000e80a01007387 */ /* 0x000be80000100a00 */
[----:B------:R-:W2:Y:S04]  /*34220*/  LDL.LU R97, [R1+0xa4] ;  /* 0x0000a40001617983 */ /* 0x000ea80000300800 */
        /* <DEDUP_REMOVED lines=10> */
[----:B-1----:R-:W2:Y:S04]  /*342d0*/  LDL.LU R12, [R1+0xc0] ;  /* 0x0000c000010c7983 */ /* 0x002ea80000300800 */
[----:B------:R-:W2:Y:S04]  /*342e0*/  LDL.LU R13, [R1+0xc4] ;  /* 0x0000c400010d7983 */ /* 0x000ea80000300800 */
[----:B---3--:R-:W3:Y:S04]  /*342f0*/  LDL.LU R14, [R1+0xc8] ;  /* 0x0000c800010e7983 */ /* 0x008ee80000300800 */
[----:B------:R-:W3:Y:S04]  /*34300*/  LDL.LU R15, [R1+0xcc] ;  /* 0x0000cc00010f7983 */ /* 0x000ee80000300800 */
[----:B------:R-:W3:Y:S04]  /*34310*/  LDL.LU R92, [R1+0x90] ;  /* 0x00009000015c7983 */ /* 0x000ee80000300800 */
[----:B------:R-:W3:Y:S04]  /*34320*/  LDL.LU R93, [R1+0x94] ;  /* 0x00009400015d7983 */ /* 0x000ee80000300800 */
[----:B------:R-:W3:Y:S04]  /*34330*/  LDL.LU R94, [R1+0x98] ;  /* 0x00009800015e7983 */ /* 0x000ee80000300800 */
[----:B------:R-:W3:Y:S04]  /*34340*/  LDL.LU R95, [R1+0x9c] ;  /* 0x00009c00015f7983 */ /* 0x000ee80000300800 */
[----:B----4-:R-:W4:Y:S04]  /*34350*/  LDL.LU R8, [R1+0x80] ;  /* 0x0000800001087983 */ /* 0x010f280000300800 */
[----:B------:R-:W4:Y:S04]  /*34360*/  LDL.LU R9, [R1+0x84] ;  /* 0x0000840001097983 */ /* 0x000f280000300800 */
[----:B-----5:R-:W4:Y:S04]  /*34370*/  LDL.LU R10, [R1+0x88] ;  /* 0x00008800010a7983 */ /* 0x020f280000300800 */
[----:B------:R-:W4:Y:S04]  /*34380*/  LDL.LU R11, [R1+0x8c] ;  /* 0x00008c00010b7983 */ /* 0x000f280000300800 */
        /* <DEDUP_REMOVED lines=13> */
[----:B------:R-:W5:Y:S04]  /*34460*/  LDL.LU R3, [R1+0x15c4] ;  /* 0x0015c40001037983 */ /* 0x000f680000300800 */
[----:B------:R-:W5:Y:S04]  /*34470*/  LDL.LU R248, [R1] ;  /* 0x0000000001f87983 */ /* 0x000f680000300800 */
[----:B------:R-:W5:Y:S04]  /*34480*/  LDL.LU R249, [R1+0x4] ;  /* 0x0000040001f97983 */ /* 0x000f680000300800 */
[----:B------:R-:W5:Y:S01]  /*34490*/  LDL.LU R250, [R1+0x8] ;  /* 0x0000080001fa7983 */ /* 0x000f620000300800 */
[----:B------:R-:W-:-:S02]  /*344a0*/  IMAD.MOV.U32 R29, RZ, RZ, R25 ;  /* 0x000000ffff1d7224 */ /* 0x000fc400078e0019 */
[----:B------:R-:W-:Y:S02]  /*344b0*/  IMAD.MOV.U32 R25, RZ, RZ, R251 ;  /* 0x000000ffff197224 */ /* 0x000fe400078e00fb */
[----:B------:R-:W-:Y:S02]  /*344c0*/  IMAD.MOV.U32 R251, RZ, RZ, R252 ;  /* 0x000000fffffb7224 */ /* 0x000fe400078e00fc */
[----:B------:R-:W5:Y:S01]  /*344d0*/  LDL.LU R252, [R1+0x15c0] ;  /* 0x0015c00001fc7983 */ /* 0x000f620000300800 */
[----:B------:R-:W-:Y:S01]  /*344e0*/  MOV R28, R24 ;  /* 0x00000018001c7202 */ /* 0x000fe20000000f00 */
[----:B------:R-:W-:Y:S02]  /*344f0*/  IMAD.MOV.U32 R151, RZ, RZ, R155 ;  /* 0x000000ffff977224 */ /* 0x000fe400078e009b */
[----:B------:R-:W-:Y:S02]  /*34500*/  IMAD.MOV.U32 R24, RZ, RZ, R27 ;  /* 0x000000ffff187224 */ /* 0x000fe400078e001b */
[----:B------:R-:W-:Y:S01]  /*34510*/  IMAD.MOV.U32 R30, RZ, RZ, R26 ;  /* 0x000000ffff1e7224 */ /* 0x000fe200078e001a */
[C---:B--2---:R-:W-:Y:S08]  /*34520*/  HMMA.1688.F32.TF32 R96, R4.reuse, R60, R96 ;  /* 0x0000003c0460723c */ /* 0x044ff00000081060 */
[C---:B------:R-:W-:Y:S08]  /*34530*/  HMMA.1688.F32.TF32 R100, R4.reuse, R56, R100 ;  /* 0x000000380464723c */ /* 0x040ff00000081064 */
[C---:B------:R-:W-:Y:S08]  /*34540*/  HMMA.1688.F32.TF32 R104, R4.reuse, R48, R104 ;  /* 0x000000300468723c */ /* 0x040ff00000081068 */
[C---:B---3--:R-:W-:Y:S08]  /*34550*/  HMMA.1688.F32.TF32 R12, R4.reuse, R52, R12 ;  /* 0x00000034040c723c */ /* 0x048ff0000008100c */
[C---:B------:R-:W-:Y:S07]  /*34560*/  HMMA.1688.F32.TF32 R92, R4.reuse, R64, R92 ;  /* 0x00000040045c723c */ /* 0x040fee000008105c */
[----:B------:R-:W-:Y:S04]  /*34570*/  STL.64 [R1+0xd0], R104 ;  /* 0x0000d06801007387 */ /* 0x000fe80000100a00 */
[----:B------:R1:W-:Y:S01]  /*34580*/  STL.64 [R1+0xd8], R106 ;  /* 0x0000d86a01007387 */ /* 0x0003e20000100a00 */
[C---:B----4-:R-:W-:Y:S03]  /*34590*/  HMMA.1688.F32.TF32 R8, R4.reuse, R68, R8 ;  /* 0x000000440408723c */ /* 0x050fe60000081008 */
[----:B-1----:R-:W2:Y:S04]  /*345a0*/  LDL.LU.64 R106, [R1+0x15b8] ;  /* 0x0015b800016a7983 */ /* 0x002ea80000300a00 */
[----:B------:R-:W2:Y:S01]  /*345b0*/  LDL.LU.64 R104, [R1+0x15b0] ;  /* 0x0015b00001687983 */ /* 0x000ea20000300a00 */
[C---:B-----5:R-:W-:Y:S03]  /*345c0*/  HMMA.1688.F32.TF32 R32, R4.reuse, R72, R32 ;  /* 0x000000480420723c */ /* 0x060fe60000081020 */
[----:B------:R-:W-:Y:S04]  /*345d0*/  STL.64 [R1+0xc0], R12 ;  /* 0x0000c00c01007387 */ /* 0x000fe80000100a00 */
[----:B------:R1:W-:Y:S01]  /*345e0*/  STL.64 [R1+0xc8], R14 ;  /* 0x0000c80e01007387 */ /* 0x0003e20000100a00 */
[C---:B------:R-:W-:Y:S03]  /*345f0*/  HMMA.1688.F32.TF32 R16, R4.reuse, R80, R16 ;  /* 0x000000500410723c */ /* 0x040fe60000081010 */
[----:B-1----:R-:W3:Y:S05]  /*34600*/  LDL.LU.64 R14, [R1+0x15a8] ;  /* 0x0015a800010e7983 */ /* 0x002eea0000300a00 */
[C---:B------:R-:W-:Y:S01]  /*34610*/  HMMA.1688.F32.TF32 R20, R4.reuse, R76, R20 ;  /* 0x0000004c0414723c */ /* 0x040fe20000081014 */
[----:B------:R-:W-:Y:S04]  /*34620*/  STL.64 [R1+0xb0], R100 ;  /* 0x0000b06401007387 */ /* 0x000fe80000100a00 */
[----:B------:R1:W-:Y:S01]  /*34630*/  STL.64 [R1+0xb8], R102 ;  /* 0x0000b86601007387 */ /* 0x0003e20000100a00 */
[----:B------:R-:W-:Y:S01]  /*34640*/  IMAD.MOV.U32 R65, RZ, RZ, R95 ;  /* 0x000000ffff417224 */ /* 0x000fe200078e005f */
[----:B------:R-:W-:Y:S01]  /*34650*/  MOV R60, R93 ;  /* 0x0000005d003c7202 */ /* 0x000fe20000000f00 */
[----:B------:R-:W-:Y:S01]  /*34660*/  IMAD.MOV.U32 R61, RZ, RZ, R94 ;  /* 0x000000ffff3d7224 */ /* 0x000fe200078e005e */
[----:B------:R-:W-:Y:S04]  /*34670*/  LDS R244, [R0+0xa1800] ;  /* 0x0a18000000f47984 */ /* 0x000fe80000000800 */
[----:B------:R-:W-:Y:S04]  /*34680*/  LDS R246, [R0+0xa1c00] ;  /* 0x0a1c000000f67984 */ /* 0x000fe80000000800 */
[----:B-1----:R-:W4:Y:S01]  /*34690*/  LDL.LU.64 R102, [R1+0x15a0] ;  /* 0x0015a00001667983 */ /* 0x002f220000300a00 */
[----:B------:R-:W-:Y:S03]  /*346a0*/  HMMA.1688.F32.TF32 R248, R4, R84, R248 ;  /* 0x0000005404f8723c */ /* 0x000fe600000810f8 */
[----:B------:R-:W4:Y:S04]  /*346b0*/  LDL.LU.64 R100, [R1+0x1598] ;  /* 0x0015980001647983 */ /* 0x000f280000300a00 */
[----:B------:R-:W-:Y:S01]  /*346c0*/  STL.64 [R1+0xa0], R96 ;  /* 0x0000a06001007387 */ /* 0x000fe20000100a00 */
[----:B------:R-:W-:-:S03]  /*346d0*/  IMAD.MOV.U32 R64, RZ, RZ, R92 ;  /* 0x000000ffff407224 */ /* 0x000fc600078e005c */
[----:B------:R1:W-:Y:S01]  /*346e0*/  STL.64 [R1+0xa8], R98 ;  /* 0x0000a86201007387 */ /* 0x0003e20000100a00 */
[----:B------:R-:W-:Y:S02]  /*346f0*/  IMAD.MOV.U32 R49, RZ, RZ, R11 ;  /* 0x000000ffff317224 */ /* 0x000fe400078e000b */
[----:B------:R-:W-:Y:S01]  /*34700*/  IMAD.MOV.U32 R44, RZ, RZ, R10 ;  /* 0x000000ffff2c7224 */ /* 0x000fe200078e000a */
[----:B------:R-:W-:Y:S01]  /*34710*/  LDS R245, [R3+0xa1800] ;  /* 0x0a18000003f57984 */ /* 0x000fe20000000800 */
[----:B------:R-:W-:Y:S02]  /*34720*/  IMAD.MOV.U32 R155, RZ, RZ, R34 ;  /* 0x000000ffff9b7224 */ /* 0x000fe400078e0022 */
[----:B------:R-:W-:Y:S01]  /*34730*/  IMAD.MOV.U32 R163, RZ, RZ, R35 ;  /* 0x000000ffffa37224 */ /* 0x000fe200078e0023 */
[----:B------:R-:W5:Y:S04]  /*34740*/  LDS R247, [R3+0xa1c00] ;  /* 0x0a1c000003f77984 */ /* 0x000f680000000800 */
[----:B-1----:R-:W3:Y:S04]  /*34750*/  LDL.LU.64 R98, [R1+0x1590] ;  /* 0x0015900001627983 */ /* 0x002ee80000300a00 */
[----:B------:R-:W3:Y:S01]  /*34760*/  LDL.LU.64 R96, [R1+0x1588] ;  /* 0x0015880001607983 */ /* 0x000ee20000300a00 */
[----:B------:R-:W-:-:S03]  /*34770*/  IMAD.MOV.U32 R27, RZ, RZ, R32 ;  /* 0x000000ffff1b7224 */ /* 0x000fc600078e0020 */
        /* <DEDUP_REMOVED lines=10> */
[----:B------:R-:W-:Y:S01]  /*34820*/  STL.64 [R1+0x60], R20 ;  /* 0x0000601401007387 */ /* 0x000fe20000100a00 */
[----:B------:R-:W-:-:S03]  /*34830*/  IMAD.MOV.U32 R26, RZ, RZ, R19 ;  /* 0x000000ffff1a7224 */ /* 0x000fc600078e0013 */
[----:B------:R1:W-:Y:S01]  /*34840*/  STL [R1+0x6c], R23 ;  /* 0x00006c1701007387 */ /* 0x0003e20000100800 */
[----:B------:R-:W-:Y:S01]  /*34850*/  IMAD.MOV.U32 R57, RZ, RZ, R16 ;  /* 0x000000ffff397224 */ /* 0x000fe200078e0010 */
[----:B------:R-:W-:Y:S01]  /*34860*/  MOV R56, R17 ;  /* 0x0000001100387202 */ /* 0x000fe20000000f00 */
[----:B------:R-:W-:Y:S02]  /*34870*/  IMAD.MOV.U32 R52, RZ, RZ, R252 ;  /* 0x000000ffff347224 */ /* 0x000fe400078e00fc */
[----:B------:R-:W-:Y:S01]  /*34880*/  IMAD.MOV.U32 R81, RZ, RZ, R250 ;  /* 0x000000ffff517224 */ /* 0x000fe200078e00fa */
[----:B-1----:R-:W3:Y:S01]  /*34890*/  LDL.LU.64 R22, [R1+0x1558] ;  /* 0x0015580001167983 */ /* 0x002ee20000300a00 */
[----:B------:R-:W-:-:S03]  /*348a0*/  IMAD.MOV.U32 R80, RZ, RZ, R251 ;  /* 0x000000ffff507224 */ /* 0x000fc600078e00fb */
[----:B------:R-:W3:Y:S01]  /*348b0*/  LDL.LU.64 R20, [R1+0x1550] ;  /* 0x0015500001147983 */ /* 0x000ee20000300a00 */
[----:B------:R-:W-:-:S03]  /*348c0*/  IMAD.MOV.U32 R252, RZ, RZ, R249 ;  /* 0x000000fffffc7224 */ /* 0x000fc600078e00f9 */
[----:B------:R-:W3:Y:S04]  /*348d0*/  LDL.LU.64 R18, [R1+0x1548] ;  /* 0x0015480001127983 */ /* 0x000ee80000300a00 */
[----:B------:R-:W3:Y:S04]  /*348e0*/  LDL.LU.64 R16, [R1+0x1540] ;  /* 0x0015400001107983 */ /* 0x000ee80000300a00 */
[----:B------:R1:W-:Y:S04]  /*348f0*/  STL [R1+0x110], R248 ;  /* 0x000110f801007387 */ /* 0x0003e80000100800 */
[----:B------:R-:W3:Y:S04]  /*34900*/  LDL.LU.64 R250, [R1+0x1538] ;  /* 0x0015380001fa7983 */ /* 0x000ee80000300a00 */
[----:B-1----:R-:W3:Y:S01]  /*34910*/  LDL.LU.64 R248, [R1+0x1530] ;  /* 0x0015300001f87983 */ /* 0x002ee20000300a00 */
[----:B------:R-:W-:-:S02]  /*34920*/  IMAD.MOV.U32 R85, RZ, RZ, R3 ;  /* 0x000000ffff557224 */ /* 0x000fc400078e0003 */
[----:B------:R-:W-:Y:S02]  /*34930*/  IMAD.MOV.U32 R84, RZ, RZ, R13 ;  /* 0x000000ffff547224 */ /* 0x000fe400078e000d */
[----:B------:R-:W-:Y:S01]  /*34940*/  IMAD.MOV.U32 R45, RZ, RZ, R9 ;  /* 0x000000ffff2d7224 */ /* 0x000fe200078e0009 */
[C---:B-----5:R-:W-:Y:S08]  /*34950*/  HMMA.1688.F32.TF32 R112, R244.reuse, R58, R112 ;  /* 0x0000003af470723c */ /* 0x060ff00000081070 */
[C---:B------:R-:W-:Y:S08]  /*34960*/  HMMA.1688.F32.TF32 R116, R244.reuse, R62, R116 ;  /* 0x0000003ef474723c */ /* 0x040ff00000081074 */
[C---:B------:R-:W-:Y:S08]  /*34970*/  HMMA.1688.F32.TF32 R120, R244.reuse, R66, R120 ;  /* 0x00000042f478723c */ /* 0x040ff00000081078 */
[----:B------:R-:W-:Y:S01]  /*34980*/  HMMA.1688.F32.TF32 R124, R244, R70, R124 ;  /* 0x00000046f47c723c */ /* 0x000fe2000008107c */
[----:B------:R-:W-:-:S07]  /*34990*/  IMAD.MOV.U32 R48, RZ, RZ, R8 ;  /* 0x000000ffff307224 */ /* 0x000fce00078e0008 */
[C---:B--2---:R-:W-:Y:S08]  /*349a0*/  HMMA.1688.F32.TF32 R104, R244.reuse, R50, R104 ;  /* 0x00000032f468723c */ /* 0x044ff00000081068 */
[C---:B----4-:R-:W-:Y:S08]  /*349b0*/  HMMA.1688.F32.TF32 R100, R244.reuse, R46, R100 ;  /* 0x0000002ef464723c */ /* 0x050ff00000081064 */
[C---:B---3--:R-:W-:Y:S08]  /*349c0*/  HMMA.1688.F32.TF32 R96, R244.reuse, R42, R96 ;  /* 0x0000002af460723c */ /* 0x048ff00000081060 */
[----:B------:R-:W-:Y:S08]  /*349d0*/  HMMA.1688.F32.TF32 R92, R244, R38, R92 ;  /* 0x00000026f45c723c */ /* 0x000ff0000008105c */
[----:B------:R-:W-:Y:S11]  /*349e0*/  HMMA.1688.F32.TF32 R4, R4, R88, R248 ;  /* 0x000000580404723c */ /* 0x000ff600000810f8 */
[----:B------:R-:W-:Y:S11]  /*349f0*/  @!UPT UIADD3 URZ, URZ, URZ, URZ ;  /* 0x0000003f3f3ff290 */ /* 0x000ff6000fffe03f */
[----:B------:R-:W-:Y:S02]  /*34a00*/  @!UPT UIADD3 URZ, URZ, URZ, URZ ;  /* 0x0000003f3f3ff290 */ /* 0x000fe4000fffe03f */
[----:B------:R-:W-:Y:S01]  /*34a10*/  IMAD.MOV.U32 R77, RZ, RZ, R4 ;  /* 0x000000ffff4d7224 */ /* 0x000fe200078e0004 */
[----:B------:R-:W-:Y:S01]  /*34a20*/  MOV R12, R7 ;  /* 0x00000007000c7202 */ /* 0x000fe20000000f00 */
[----:B------:R-:W-:Y:S01]  /*34a30*/  IMAD.MOV.U32 R76, RZ, RZ, R5 ;  /* 0x000000ffff4c7224 */ /* 0x000fe200078e0005 */
[----:B------:R-:W-:Y:S01]  /*34a40*/  LDS R4, [R53+0xa1880] ;  /* 0x0a18800035047984 */ /* 0x000fe20000000800 */
[----:B------:R-:W-:-:S03]  /*34a50*/  IMAD.MOV.U32 R13, RZ, RZ, R6 ;  /* 0x000000ffff0d7224 */ /* 0x000fc600078e0006 */
[----:B------:R1:W-:Y:S04]  /*34a60*/  LDS R6, [R53+0xa1c80] ;  /* 0x0a1c800035067984 */ /* 0x0003e80000000800 */
[----:B------:R-:W-:Y:S04]  /*34a70*/  LDS R5, [R85+0xa1880] ;  /* 0x0a18800055057984 */ /* 0x000fe80000000800 */
[----:B------:R-:W2:Y:S01]  /*34a80*/  LDS R7, [R85+0xa1c80] ;  /* 0x0a1c800055077984 */ /* 0x000ea20000000800 */
[----:B------:R-:W-:Y:S01]  /*34a90*/  HMMA.1688.F32.TF32 R20, R244, R10, R20 ;  /* 0x0000000af414723c */ /* 0x000fe20000081014 */
[----:B------:R-:W-:-:S02]  /*34aa0*/  IMAD.MOV.U32 R41, RZ, RZ, R92 ;  /* 0x000000ffff297224 */ /* 0x000fc400078e005c */
[----:B------:R-:W-:Y:S02]  /*34ab0*/  IMAD.MOV.U32 R40, RZ, RZ, R93 ;  /* 0x000000ffff287224 */ /* 0x000fe400078e005d */
[----:B------:R-:W-:Y:S02]  /*34ac0*/  IMAD.MOV.U32 R92, RZ, RZ, R45 ;  /* 0x000000ffff5c7224 */ /* 0x000fe400078e002d */
[----:B------:R-:W-:Y:S01]  /*34ad0*/  IMAD.MOV.U32 R93, RZ, RZ, R44 ;  /* 0x000000ffff5d7224 */ /* 0x000fe200078e002c */
[----:B------:R-:W-:Y:S01]  /*34ae0*/  HMMA.1688.F32.TF32 R248, R244, R14, R16 ;  /* 0x0000000ef4f8723c */ /* 0x000fe20000081010 */
[----:B------:R-:W-:Y:S01]  /*34af0*/  IMAD.MOV.U32 R45, RZ, RZ, R98 ;  /* 0x000000ffff2d7224 */ /* 0x000fe200078e0062 */
[----:B------:R-:W-:Y:S01]  /*34b00*/  LDS R17, [R52+0xa1800] ;  /* 0x0a18000034117984 */ /* 0x000fe20000000800 */
[----:B------:R-:W-:Y:S01]  /*34b10*/  IMAD.MOV.U32 R44, RZ, RZ, R99 ;  /* 0x000000ffff2c7224 */ /* 0x000fe200078e0063 */
[----:B------:R-:W-:Y:S01]  /*34b20*/  MOV R98, R53 ;  /* 0x0000003500627202 */ /* 0x000fe20000000f00 */
[----:B------:R-:W-:Y:S01]  /*34b30*/  IMAD.MOV.U32 R99, RZ, RZ, R52 ;  /* 0x000000ffff637224 */ /* 0x000fe200078e0034 */
[----:B------:R3:W-:Y:S01]  /*34b40*/  LDS R19, [R52+0xa1c00] ;  /* 0x0a1c000034137984 */ /* 0x0007e20000000800 */
[----:B-1----:R-:W-:-:S02]  /*34b50*/  IMAD.MOV.U32 R53, RZ, RZ, R102 ;  /* 0x000000ffff357224 */ /* 0x002fc400078e0066 */
[----:B------:R-:W-:Y:S01]  /*34b60*/  IMAD.MOV.U32 R88, RZ, RZ, R65 ;  /* 0x000000ffff587224 */ /* 0x000fe200078e0041 */
[----:B------:R-:W-:Y:S01]  /*34b70*/  LDS R16, [R84+0xa1800] ;  /* 0x0a18000054107984 */ /* 0x000fe20000000800 */
[----:B------:R-:W-:Y:S02]  /*34b80*/  IMAD.MOV.U32 R89, RZ, RZ, R64 ;  /* 0x000000ffff597224 */ /* 0x000fe400078e0040 */
[----:B------:R-:W-:Y:S01]  /*34b90*/  IMAD.MOV.U32 R102, RZ, RZ, R60 ;  /* 0x000000ffff667224 */ /* 0x000fe200078e003c */
[----:B------:R-:W1:Y:S01]  /*34ba0*/  LDS R18, [R84+0xa1c00] ;  /* 0x0a1c000054127984 */ /* 0x000e620000000800 */
[----:B---3--:R-:W-:Y:S02]  /*34bb0*/  IMAD.MOV.U32 R52, RZ, RZ, R103 ;  /* 0x000000ffff347224 */ /* 0x008fe400078e0067 */
[----:B------:R-:W-:Y:S02]  /*34bc0*/  IMAD.MOV.U32 R103, RZ, RZ, R61 ;  /* 0x000000ffff677224 */ /* 0x000fe400078e003d */
[----:B------:R-:W-:-:S02]  /*34bd0*/  IMAD.MOV.U32 R65, RZ, RZ, R104 ;  /* 0x000000ffff417224 */ /* 0x000fc400078e0068 */
[----:B------:R-:W-:Y:S02]  /*34be0*/  IMAD.MOV.U32 R64, RZ, RZ, R105 ;  /* 0x000000ffff407224 */ /* 0x000fe400078e0069 */
[----:B------:R-:W-:Y:S02]  /*34bf0*/  IMAD.MOV.U32 R61, RZ, RZ, R106 ;  /* 0x000000ffff3d7224 */ /* 0x000fe400078e006a */
[----:B------:R-:W-:Y:S02]  /*34c00*/  IMAD.MOV.U32 R60, RZ, RZ, R107 ;  /* 0x000000ffff3c7224 */ /* 0x000fe400078e006b */
[----:B------:R-:W-:Y:S08]  /*34c10*/  HMMA.1688.F32.TF32 R104, R244, R54, R108 ;  /* 0x00000036f468723c */ /* 0x000ff0000008106c */
[----:B--2---:R-:W-:Y:S01]  /*34c20*/  HMMA.1688.F32.TF32 R32, R4, R10, R32 ;  /* 0x0000000a0420723c */ /* 0x004fe20000081020 */
[----:B------:R-:W-:-:S02]  /*34c30*/  IMAD.MOV.U32 R3, RZ, RZ, R22 ;  /* 0x000000ffff037224 */ /* 0x000fc400078e0016 */
[----:B------:R-:W-:Y:S02]  /*34c40*/  IMAD.MOV.U32 R2, RZ, RZ, R23 ;  /* 0x000000ffff027224 */ /* 0x000fe400078e0017 */
[----:B------:R-:W-:Y:S01]  /*34c50*/  IMAD.MOV.U32 R9, RZ, RZ, R20 ;  /* 0x000000ffff097224 */ /* 0x000fe200078e0014 */
[----:B------:R-:W2:Y:S01]  /*34c60*/  LDL.LU.64 R22, [R1+0x1528] ;  /* 0x0015280001167983 */ /* 0x000ea20000300a00 */
[----:B------:R-:W-:-:S03]  /*34c70*/  IMAD.MOV.U32 R8, RZ, RZ, R21 ;  /* 0x000000ffff087224 */ /* 0x000fc600078e0015 */
[----:B------:R-:W2:Y:S04]  /*34c80*/  LDL.LU.64 R20, [R1+0x1520] ;  /* 0x0015200001147983 */ /* 0x000ea80000300a00 */
[----:B------:R-:W-:Y:S04]  /*34c90*/  STL.64 [R1+0x1498], R114 ;  /* 0x0014987201007387 */ /* 0x000fe80000100a00 */
[----:B------:R-:W-:Y:S01]  /*34ca0*/  STL.64 [R1+0x1490], R112 ;  /* 0x0014907001007387 */ /* 0x000fe20000100a00 */
[----:B------:R-:W-:-:S03]  /*34cb0*/  MOV R73, R104 ;  /* 0x0000006800497202 */ /* 0x000fc60000000f00 */
[----:B------:R-:W-:Y:S01]  /*34cc0*/  STL.64 [R1+0x14a8], R118 ;  /* 0x0014a87601007387 */ /* 0x000fe20000100a00 */
[----:B------:R-:W-:-:S03]  /*34cd0*/  IMAD.MOV.U32 R72, RZ, RZ, R105 ;  /* 0x000000ffff487224 */ /* 0x000fc600078e0069 */
[----:B------:R-:W-:Y:S01]  /*34ce0*/  STL.64 [R1+0x14a0], R116 ;  /* 0x0014a07401007387 */ /* 0x000fe20000100a00 */
[----:B------:R-:W-:Y:S02]  /*34cf0*/  IMAD.MOV.U32 R69, RZ, RZ, R106 ;  /* 0x000000ffff457224 */ /* 0x000fe400078e006a */
[----:B------:R-:W-:Y:S01]  /*34d00*/  IMAD.MOV.U32 R68, RZ, RZ, R107 ;  /* 0x000000ffff447224 */ /* 0x000fe200078e006b */
[----:B------:R-:W-:Y:S01]  /*34d10*/  STL.64 [R1+0x14b8], R122 ;  /* 0x0014b87a01007387 */ /* 0x000fe20000100a00 */
[C---:B------:R-:W-:Y:S03]  /*34d20*/  HMMA.1688.F32.TF32 R104, R4.reuse, R38, R188 ;  /* 0x000000260468723c */ /* 0x040fe600000810bc */
[----:B------:R-:W-:Y:S04]  /*34d30*/  STL.64 [R1+0x14b0], R120 ;  /* 0x0014b07801007387 */ /* 0x000fe80000100a00 */
[----:B------:R-:W-:Y:S04]  /*34d40*/  STL.64 [R1+0x14c8], R126 ;  /* 0x0014c87e01007387 */ /* 0x000fe80000100a00 */
[----:B------:R-:W-:Y:S04]  /*34d50*/  STL.64 [R1+0x14c0], R124 ;  /* 0x0014c07c01007387 */ /* 0x000fe80000100a00 */
[----:B------:R-:W-:Y:S04]  /*34d60*/  STL.64 [R1+0x260], R32 ;  /* 0x0002602001007387 */ /* 0x000fe80000100a00 */
[----:B------:R3:W-:Y:S01]  /*34d70*/  STL.64 [R1+0x268], R34 ;  /* 0x0002682201007387 */ /* 0x0007e20000100a00 */
[----:B------:R-:W-:Y:S01]  /*34d80*/  IMAD.MOV.U32 R37, RZ, RZ, R94 ;  /* 0x000000ffff257224 */ /* 0x000fe200078e005e */
[----:B---3--:R-:W-:Y:S01]  /*34d90*/  HMMA.1688.F32.TF32 R32, R4, R42, R192 ;  /* 0x0000002a0420723c */ /* 0x008fe200000810c0 */
        /* <DEDUP_REMOVED lines=10> */
[----:B------:R-:W-:Y:S01]  /*34e40*/  IMAD.MOV.U32 R100, RZ, RZ, R97 ;  /* 0x000000ffff647224 */ /* 0x000fe200078e0061 */
[----:B------:R-:W-:Y:S01]  /*34e50*/  MOV R189, R106 ;  /* 0x0000006a00bd7202 */ /* 0x000fe20000000f00 */
[----:B------:R-:W-:Y:S02]  /*34e60*/  IMAD.MOV.U32 R188, RZ, RZ, R107 ;  /* 0x000000ffffbc7224 */ /* 0x000fe400078e006b */
[----:B------:R-:W-:Y:S02]  /*34e70*/  IMAD.MOV.U32 R107, RZ, RZ, R100 ;  /* 0x000000ffff6b7224 */ /* 0x000fe400078e0064 */
[----:B------:R-:W-:Y:S02]  /*34e80*/  IMAD.MOV.U32 R106, RZ, RZ, R101 ;  /* 0x000000ffff6a7224 */ /* 0x000fe400078e0065 */
[----:B------:R-:W-:-:S02]  /*34e90*/  IMAD.MOV.U32 R100, RZ, RZ, R102 ;  /* 0x000000ffff647224 */ /* 0x000fc400078e0066 */
[----:B------:R-:W-:Y:S01]  /*34ea0*/  IMAD.MOV.U32 R101, RZ, RZ, R103 ;  /* 0x000000ffff657224 */ /* 0x000fe200078e0067 */
[----:B------:R-:W-:Y:S01]  /*34eb0*/  MOV R190, R35 ;  /* 0x0000002300be7202 */ /* 0x000fe20000000f00 */
[----:B------:R-:W-:Y:S02]  /*34ec0*/  IMAD.MOV.U32 R102, RZ, RZ, R88 ;  /* 0x000000ffff667224 */ /* 0x000fe400078e0058 */
[----:B------:R-:W-:Y:S02]  /*34ed0*/  IMAD.MOV.U32 R103, RZ, RZ, R89 ;  /* 0x000000ffff677224 */ /* 0x000fe400078e0059 */
[----:B------:R-:W-:Y:S02]  /*34ee0*/  IMAD.MOV.U32 R88, RZ, RZ, R32 ;  /* 0x000000ffff587224 */ /* 0x000fe400078e0020 */
[----:B------:R-:W-:Y:S02]  /*34ef0*/  IMAD.MOV.U32 R89, RZ, RZ, R33 ;  /* 0x000000ffff597224 */ /* 0x000fe400078e0021 */
[----:B------:R-:W-:-:S02]  /*34f00*/  IMAD.MOV.U32 R191, RZ, RZ, R34 ;  /* 0x000000ffffbf7224 */ /* 0x000fc400078e0022 */
[----:B------:R-:W-:Y:S01]  /*34f10*/  HMMA.1688.F32.TF32 R32, R4, R46, R196 ;  /* 0x0000002e0420723c */ /* 0x000fe200000810c4 */
[----:B------:R-:W-:Y:S02]  /*34f20*/  IMAD.MOV.U32 R96, RZ, RZ, R98 ;  /* 0x000000ffff607224 */ /* 0x000fe400078e0062 */
[----:B------:R-:W-:Y:S02]  /*34f30*/  IMAD.MOV.U32 R97, RZ, RZ, R85 ;  /* 0x000000ffff617224 */ /* 0x000fe400078e0055 */
[----:B------:R-:W-:Y:S02]  /*34f40*/  IMAD.MOV.U32 R98, RZ, RZ, R84 ;  /* 0x000000ffff627224 */ /* 0x000fe400078e0054 */
[----:B------:R-:W-:Y:S02]  /*34f50*/  IMAD.MOV.U32 R85, RZ, RZ, R105 ;  /* 0x000000ffff557224 */ /* 0x000fe400078e0069 */
[----:B------:R-:W-:Y:S01]  /*34f60*/  IMAD.MOV.U32 R84, RZ, RZ, R104 ;  /* 0x000000ffff547224 */ /* 0x000fe200078e0068 */
[----:B------:R-:W-:Y:S04]  /*34f70*/  STL [R1+0x13f4], R188 ;  /* 0x0013f4bc01007387 */ /* 0x000fe80000100800 */
[----:B------:R-:W-:Y:S04]  /*34f80*/  STL [R1+0x13f0], R85 ;  /* 0x0013f05501007387 */ /* 0x000fe80000100800 */
[----:B------:R3:W-:Y:S04]  /*34f90*/  STL [R1+0x13ec], R84 ;  /* 0x0013ec5401007387 */ /* 0x0007e80000100800 */
[----:B------:R4:W-:Y:S04]  /*34fa0*/  STL [R1+0x13e8], R189 ;  /* 0x0013e8bd01007387 */ /* 0x0009e80000100800 */
[----:B------:R-:W-:Y:S04]  /*34fb0*/  STL [R1+0x1404], R190 ;  /* 0x001404be01007387 */ /* 0x000fe80000100800 */
[----:B------:R-:W-:Y:S01]  /*34fc0*/  STL [R1+0x1400], R191 ;  /* 0x001400bf01007387 */ /* 0x000fe20000100800 */
[----:B---3--:R-:W-:-:S03]  /*34fd0*/  IMAD.MOV.U32 R84, RZ, RZ, R32 ;  /* 0x000000ffff547224 */ /* 0x008fc600078e0020 */
[----:B------:R-:W-:Y:S01]  /*34fe0*/  STL [R1+0x13fc], R89 ;  /* 0x0013fc5901007387 */ /* 0x000fe20000100800 */
[----:B----4-:R-:W-:-:S03]  /*34ff0*/  IMAD.MOV.U32 R189, RZ, RZ, R33 ;  /* 0x000000ffffbd7224 */ /* 0x010fc600078e0021 */
[----:B------:R-:W-:Y:S04]  /*35000*/  STL [R1+0x13f8], R88 ;  /* 0x0013f85801007387 */ /* 0x000fe80000100800 */
[----:B------:R3:W-:Y:S02]  /*35010*/  STL.64 [R1+0x238], R34 ;  /* 0x0002382201007387 */ /* 0x0007e40000100a00 */
[C---:B---3--:R-:W-:Y:S02]  /*35020*/  HMMA.1688.F32.TF32 R32, R4.reuse, R50, R200 ;  /* 0x000000320420723c */ /* 0x048fe400000810c8 */
[----:B------:R3:W-:Y:S11]  /*35030*/  STL [R1+0x140c], R189 ;  /* 0x00140cbd01007387 */ /* 0x0007f60000100800 */
[----:B------:R-:W-:Y:S11]  /*35040*/  @!UPT UIADD3 URZ, URZ, URZ, URZ ;  /* 0x0000003f3f3ff290 */ /* 0x000ff6000fffe03f */
[----:B------:R-:W-:Y:S02]  /*35050*/  IMAD.MOV.U32 R89, RZ, RZ, R32 ;  /* 0x000000ffff597224 */ /* 0x000fe400078e0020 */
[----:B------:R-:W-:Y:S02]  /*35060*/  IMAD.MOV.U32 R88, RZ, RZ, R33 ;  /* 0x000000ffff587224 */ /* 0x000fe400078e0021 */
[----:B------:R-:W-:Y:S02]  /*35070*/  IMAD.MOV.U32 R188, RZ, RZ, R34 ;  /* 0x000000ffffbc7224 */ /* 0x000fe400078e0022 */
[----:B------:R-:W-:Y:S02]  /*35080*/  IMAD.MOV.U32 R85, RZ, RZ, R35 ;  /* 0x000000ffff557224 */ /* 0x000fe400078e0023 */
[C---:B------:R-:W-:Y:S01]  /*35090*/  HMMA.1688.F32.TF32 R32, R4.reuse, R54, R204 ;  /* 0x000000360420723c */ /* 0x040fe200000810cc */
[----:B------:R4:W-:Y:S11]  /*350a0*/  STL [R1+0x1408], R84 ;  /* 0x0014085401007387 */ /* 0x0009f60000100800 */
[----:B------:R-:W-:Y:S11]  /*350b0*/  @!UPT UIADD3 URZ, URZ, URZ, URZ ;  /* 0x0000003f3f3ff290 */ /* 0x000ff6000fffe03f */
[----:B------:R-:W-:Y:S01]  /*350c0*/  @!UPT UIADD3 URZ, URZ, URZ, URZ ;  /* 0x0000003f3f3ff290 */ /* 0x000fe2000fffe03f */
[----:B---3--:R-:W-:Y:S02]  /*350d0*/  IMAD.MOV.U32 R189, RZ, RZ, R32 ;  /* 0x000000ffffbd7224 */ /* 0x008fe400078e0020 */
[----:B----4-:R-:W-:Y:S02]  /*350e0*/  IMAD.MOV.U32 R84, RZ, RZ, R33 ;  /* 0x000000ffff547224 */ /* 0x010fe400078e0021 */
[----:B------:R-:W-:Y:S02]  /*350f0*/  IMAD.MOV.U32 R190, RZ, RZ, R34 ;  /* 0x000000ffffbe7224 */ /* 0x000fe400078e0022 */
[----:B------:R-:W-:Y:S02]  /*35100*/  IMAD.MOV.U32 R191, RZ, RZ, R35 ;  /* 0x000000ffffbf7224 */ /* 0x000fe400078e0023 */
[----:B------:R-:W-:Y:S01]  /*35110*/  HMMA.1688.F32.TF32 R32, R4, R58, R208 ;  /* 0x0000003a0420723c */ /* 0x000fe200000810d0 */
[----:B------:R3:W-:Y:S04]  /*35120*/  STL [R1+0x141c], R85 ;  /* 0x00141c5501007387 */ /* 0x0007e80000100800 */
[----:B------:R4:W-:Y:S04]  /*35130*/  STL [R1+0x1418], R188 ;  /* 0x001418bc01007387 */ /* 0x0009e80000100800 */
[----:B------:R5:W-:Y:S04]  /*35140*/  STL [R1+0x1414], R89 ;  /* 0x0014145901007387 */ /* 0x000be80000100800 */
[----:B------:R1:W-:Y:S11]  /*35150*/  STL [R1+0x1410], R88 ;  /* 0x0014105801007387 */ /* 0x0003f60000100800 */
[----:B---3--:R-:W-:Y:S01]  /*35160*/  MOV R85, R32 ;  /* 0x0000002000557202 */ /* 0x008fe20000000f00 */
[----:B----4-:R-:W-:-:S02]  /*35170*/  IMAD.MOV.U32 R188, RZ, RZ, R33 ;  /* 0x000000ffffbc7224 */ /* 0x010fc400078e0021 */
[----:B-----5:R-:W-:Y:S02]  /*35180*/  IMAD.MOV.U32 R89, RZ, RZ, R34 ;  /* 0x000000ffff597224 */ /* 0x020fe400078e0022 */
[----:B-1----:R-:W-:Y:S02]  /*35190*/  IMAD.MOV.U32 R88, RZ, RZ, R35 ;  /* 0x000000ffff587224 */ /* 0x002fe400078e0023 */
[----:B------:R-:W-:Y:S01]  /*351a0*/  HMMA.1688.F32.TF32 R32, R4, R62, R212 ;  /* 0x0000003e0420723c */ /* 0x000fe200000810d4 */
[----:B------:R1:W-:Y:S04]  /*351b0*/  STL [R1+0x142c], R191 ;  /* 0x00142cbf01007387 */ /* 0x0003e80000100800 */
[----:B------:R3:W-:Y:S04]  /*351c0*/  STL [R1+0x1428], R190 ;  /* 0x001428be01007387 */ /* 0x0007e80000100800 */
[----:B------:R4:W-:Y:S04]  /*351d0*/  STL [R1+0x1424], R189 ;  /* 0x001424bd01007387 */ /* 0x0009e80000100800 */
[----:B------:R5:W-:Y:S11]  /*351e0*/  STL [R1+0x1420], R84 ;  /* 0x0014205401007387 */ /* 0x000bf60000100800 */
[----:B-1----:R-:W-:-:S02]  /*351f0*/  IMAD.MOV.U32 R191, RZ, RZ, R32 ;  /* 0x000000ffffbf7224 */ /* 0x002fc400078e0020 */
[----:B---3--:R-:W-:Y:S02]  /*35200*/  IMAD.MOV.U32 R190, RZ, RZ, R33 ;  /* 0x000000ffffbe7224 */ /* 0x008fe400078e0021 */
[----:B----4-:R-:W-:Y:S02]  /*35210*/  IMAD.MOV.U32 R189, RZ, RZ, R34 ;  /* 0x000000ffffbd7224 */ /* 0x010fe400078e0022 */
[----:B-----5:R-:W-:Y:S02]  /*35220*/  IMAD.MOV.U32 R84, RZ, RZ, R35 ;  /* 0x000000ffff547224 */ /* 0x020fe400078e0023 */
[----:B------:R-:W-:Y:S01]  /*35230*/  HMMA.1688.F32.TF32 R32, R4, R66, R216 ;  /* 0x000000420420723c */ /* 0x000fe200000810d8 */
[----:B------:R1:W-:Y:S04]  /*35240*/  STL [R1+0x143c], R88 ;  /* 0x00143c5801007387 */ /* 0x0003e80000100800 */
[----:B------:R-:W-:Y:S04]  /*35250*/  STL [R1+0x1438], R89 ;  /* 0x0014385901007387 */ /* 0x000fe80000100800 */
[----:B------:R-:W-:Y:S04]  /*35260*/  STL [R1+0x1434], R85 ;  /* 0x0014345501007387 */ /* 0x000fe80000100800 */
[----:B------:R3:W-:Y:S11]  /*35270*/  STL [R1+0x1430], R188 ;  /* 0x001430bc01007387 */ /* 0x0007f60000100800 */
[----:B-1----:R-:W-:Y:S01]  /*35280*/  IMAD.MOV.U32 R88, RZ, RZ, R32 ;  /* 0x000000ffff587224 */ /* 0x002fe200078e0020 */
[----:B---3--:R-:W-:Y:S01]  /*35290*/  MOV R188, R35 ;  /* 0x0000002300bc7202 */ /* 0x008fe20000000f00 */
[----:B------:R-:W-:-:S02]  /*352a0*/  IMAD.MOV.U32 R89, RZ, RZ, R33 ;  /* 0x000000ffff597224 */ /* 0x000fc400078e0021 */
[----:B------:R-:W-:Y:S02]  /*352b0*/  IMAD.MOV.U32 R85, RZ, RZ, R34 ;  /* 0x000000ffff557224 */ /* 0x000fe400078e0022 */
        /* <DEDUP_REMOVED lines=19> */
[----:B------:R-:W-:Y:S04]  /*353f0*/  STL [R1+0x146c], R190 ;  /* 0x00146cbe01007387 */ /* 0x000fe80000100800 */
[----:B------:R-:W-:Y:S04]  /*35400*/  STL [R1+0x1468], R191 ;  /* 0x001468bf01007387 */ /* 0x000fe80000100800 */
[----:B------:R-:W-:Y:S04]  /*35410*/  STL [R1+0x1464], R84 ;  /* 0x0014645401007387 */ /* 0x000fe80000100800 */
[----:B------:R1:W-:Y:S04]  /*35420*/  STL [R1+0x1460], R189 ;  /* 0x001460bd01007387 */ /* 0x0003e80000100800 */
[----:B------:R-:W-:Y:S04]  /*35430*/  STL [R1+0x147c], R89 ;  /* 0x00147c5901007387 */ /* 0x000fe80000100800 */
[----:B------:R-:W-:Y:S03]  /*35440*/  STL [R1+0x1478], R88 ;  /* 0x0014785801007387 */ /* 0x000fe60000100800 */
[----:B-1----:R-:W-:Y:S01]  /*35450*/  IMAD.MOV.U32 R189, RZ, RZ, R35 ;  /* 0x000000ffffbd7224 */ /* 0x002fe200078e0023 */
[----:B------:R-:W-:Y:S01]  /*35460*/  MOV R84, R34 ;  /* 0x0000002200547202 */ /* 0x000fe20000000f00 */
[----:B------:R-:W-:Y:S01]  /*35470*/  IMAD.MOV.U32 R190, RZ, RZ, R32 ;  /* 0x000000ffffbe7224 */ /* 0x000fe200078e0020 */
[----:B------:R-:W-:Y:S01]  /*35480*/  STL [R1+0x1474], R188 ;  /* 0x001474bc01007387 */ /* 0x000fe20000100800 */
[----:B------:R-:W-:-:S03]  /*35490*/  IMAD.MOV.U32 R191, RZ, RZ, R33 ;  /* 0x000000ffffbf7224 */ /* 0x000fc600078e0021 */
[----:B------:R-:W-:Y:S01]  /*354a0*/  STL [R1+0x1470], R85 ;  /* 0x0014705501007387 */ /* 0x000fe20000100800 */
[----:B------:R-:W-:-:S03]  /*354b0*/  IMAD.MOV.U32 R111, RZ, RZ, R101 ;  /* 0x000000ffff6f7224 */ /* 0x000fc600078e0065 */
[----:B------:R-:W-:Y:S01]  /*354c0*/  STL [R1+0x148c], R189 ;  /* 0x00148cbd01007387 */ /* 0x000fe20000100800 */
[----:B------:R-:W-:Y:S02]  /*354d0*/  IMAD.MOV.U32 R104, RZ, RZ, R102 ;  /* 0x000000ffff687224 */ /* 0x000fe400078e0066 */
[----:B------:R-:W-:Y:S01]  /*354e0*/  IMAD.MOV.U32 R101, RZ, RZ, R92 ;  /* 0x000000ffff657224 */ /* 0x000fe200078e005c */
[----:B------:R-:W-:Y:S01]  /*354f0*/  STL [R1+0x1488], R84 ;  /* 0x0014885401007387 */ /* 0x000fe20000100800 */
[----:B------:R-:W-:Y:S02]  /*35500*/  IMAD.MOV.U32 R105, RZ, RZ, R103 ;  /* 0x000000ffff697224 */ /* 0x000fe400078e0067 */
[----:B------:R-:W-:Y:S01]  /*35510*/  IMAD.MOV.U32 R102, RZ, RZ, R93 ;  /* 0x000000ffff667224 */ /* 0x000fe200078e005d */
[----:B------:R-:W-:Y:S01]  /*35520*/  STL [R1+0x1484], R190 ;  /* 0x001484be01007387 */ /* 0x000fe20000100800 */
[----:B------:R-:W-:Y:S02]  /*35530*/  IMAD.MOV.U32 R92, RZ, RZ, R159 ;  /* 0x000000ffff5c7224 */ /* 0x000fe400078e009f */
[----:B------:R-:W-:Y:S01]  /*35540*/  IMAD.MOV.U32 R110, RZ, RZ, R100 ;  /* 0x000000ffff6e7224 */ /* 0x000fe200078e0064 */
[----:B------:R-:W-:Y:S01]  /*35550*/  STL [R1+0x1480], R191 ;  /* 0x001480bf01007387 */ /* 0x000fe20000100800 */
[----:B------:R-:W-:-:S02]  /*35560*/  IMAD.MOV.U32 R103, RZ, RZ, R94 ;  /* 0x000000ffff677224 */ /* 0x000fc400078e005e */
[----:B------:R-:W-:Y:S01]  /*35570*/  IMAD.MOV.U32 R93, RZ, RZ, R152 ;  /* 0x000000ffff5d7224 */ /* 0x000fe200078e0098 */
[----:B------:R-:W3:Y:S01]  /*35580*/  LDL.LU R159, [R1+0x1518] ;  /* 0x00151800019f7983 */ /* 0x000ee20000300800 */
[----:B------:R-:W-:Y:S02]  /*35590*/  IMAD.MOV.U32 R100, RZ, RZ, R95 ;  /* 0x000000ffff647224 */ /* 0x000fe400078e005f */
[----:B------:R-:W-:Y:S01]  /*355a0*/  IMAD.MOV.U32 R94, RZ, RZ, R153 ;  /* 0x000000ffff5e7224 */ /* 0x000fe200078e0099 */
[----:B------:R-:W4:Y:S01]  /*355b0*/  LDL.LU R152, [R1+0x1514] ;  /* 0x0015140001987983 */ /* 0x000f220000300800 */
[----:B------:R-:W-:Y:S01]  /*355c0*/  IMAD.MOV.U32 R95, RZ, RZ, R154 ;  /* 0x000000ffff5f7224 */ /* 0x000fe200078e009a */
[----:B------:R-:W-:Y:S02]  /*355d0*/  MOV R120, R148 ;  /* 0x0000009400787202 */ /* 0x000fe40000000f00 */
[----:B------:R-:W4:Y:S01]  /*355e0*/  LDL.LU R153, [R1+0x1510] ;  /* 0x0015100001997983 */ /* 0x000f220000300800 */
[----:B------:R-:W-:-:S03]  /*355f0*/  IMAD.MOV.U32 R121, RZ, RZ, R149 ;  /* 0x000000ffff797224 */ /* 0x000fc600078e0095 */
[----:B------:R-:W4:Y:S01]  /*35600*/  LDL.LU R154, [R1+0x150c] ;  /* 0x00150c00019a7983 */ /* 0x000f220000300800 */
[----:B------:R-:W-:-:S03]  /*35610*/  IMAD.MOV.U32 R122, RZ, RZ, R150 ;  /* 0x000000ffff7a7224 */ /* 0x000fc600078e0096 */
[----:B------:R-:W5:Y:S01]  /*35620*/  LDL.LU R148, [R1+0x1508] ;  /* 0x0015080001947983 */ /* 0x000f620000300800 */
[----:B------:R-:W-:Y:S01]  /*35630*/  IMAD.MOV.U32 R123, RZ, RZ, R151 ;  /* 0x000000ffff7b7224 */ /* 0x000fe200078e0097 */
[C---:B------:R-:W-:Y:S02]  /*35640*/  HMMA.1688.F32.TF32 R128, R244.reuse, R74, R128 ;  /* 0x0000004af480723c */ /* 0x040fe40000081080 */
[----:B------:R-:W5:Y:S04]  /*35650*/  LDL.LU R149, [R1+0x1504] ;  /* 0x0015040001957983 */ /* 0x000f680000300800 */
[----:B------:R-:W5:Y:S02]  /*35660*/  LDL.LU R150, [R1+0x1500] ;  /* 0x0015000001967983 */ /* 0x000f640000300800 */
[----:B------:R-:W-:Y:S02]  /*35670*/  HMMA.1688.F32.TF32 R132, R244, R78, R132 ;  /* 0x0000004ef484723c */ /* 0x000fe40000081084 */
[----:B------:R-:W5:Y:S01]  /*35680*/  LDL.LU R151, [R1+0x14fc] ;  /* 0x0014fc0001977983 */ /* 0x000f620000300800 */
[----:B------:R-:W-:-:S05]  /*35690*/  IMAD.MOV.U32 R124, RZ, RZ, R28 ;  /* 0x000000ffff7c7224 */ /* 0x000fca00078e001c */
[----:B------:R-:W-:Y:S01]  /*356a0*/  HMMA.1688.F32.TF32 R136, R244, R82, R136 ;  /* 0x00000052f488723c */ /* 0x000fe20000081088 */
[----:B------:R-:W-:-:S07]  /*356b0*/  IMAD.MOV.U32 R125, RZ, RZ, R29 ;  /* 0x000000ffff7d7224 */ /* 0x000fce00078e001d */
[----:B------:R-:W-:Y:S01]  /*356c0*/  HMMA.1688.F32.TF32 R140, R244, R86, R140 ;  /* 0x00000056f48c723c */ /* 0x000fe2000008108c */
[----:B------:R-:W-:-:S07]  /*356d0*/  IMAD.MOV.U32 R126, RZ, RZ, R30 ;  /* 0x000000ffff7e7224 */ /* 0x000fce00078e001e */
[----:B------:R-:W-:Y:S01]  /*356e0*/  HMMA.1688.F32.TF32 R144, R244, R90, R144 ;  /* 0x0000005af490723c */ /* 0x000fe20000081090 */
[----:B------:R-:W4:Y:S04]  /*356f0*/  LDL.LU R244, [R1+0x20] ;  /* 0x0000200001f47983 */ /* 0x000f280000300800 */
[----:B------:R-:W4:Y:S04]  /*35700*/  LDL.LU R245, [R1+0x24] ;  /* 0x0000240001f57983 */ /* 0x000f280000300800 */
[----:B------:R-:W4:Y:S01]  /*35710*/  LDL.LU R246, [R1+0x28] ;  /* 0x0000280001f67983 */ /* 0x000f220000300800 */
[----:B------:R-:W-:-:S03]  /*35720*/  IMAD.MOV.U32 R127, RZ, RZ, R24 ;  /* 0x000000ffff7f7224 */ /* 0x000fc600078e0018 */
        /* <DEDUP_REMOVED lines=8> */
[----:B------:R-:W4:Y:S04]  /*357b0*/  LDL.LU R24, [R1+0x14ec] ;  /* 0x0014ec0001187983 */ /* 0x000f280000300800 */
[----:B------:R-:W4:Y:S04]  /*357c0*/  LDL.LU R25, [R1+0x14e8] ;  /* 0x0014e80001197983 */ /* 0x000f280000300800 */
[----:B------:R-:W4:Y:S04]  /*357d0*/  LDL.LU R26, [R1+0x14e4] ;  /* 0x0014e400011a7983 */ /* 0x000f280000300800 */
[----:B------:R-:W4:Y:S01]  /*357e0*/  LDL.LU R27, [R1+0x14e0] ;  /* 0x0014e000011b7983 */ /* 0x000f220000300800 */
[----:B------:R-:W-:Y:S01]  /*357f0*/  HMMA.1688.F32.TF32 R192, R4, R90, R240 ;  /* 0x0000005a04c0723c */ /* 0x000fe200000810f0 */
[----:B------:R-:W-:Y:S01]  /*35800*/  MOV R112, R105 ;  /* 0x0000006900707202 */ /* 0x000fe20000000f00 */
[----:B------:R-:W-:Y:S01]  /*35810*/  IMAD.MOV.U32 R116, RZ, RZ, R106 ;  /* 0x000000ffff747224 */ /* 0x000fe200078e006a */
[----:B------:R-:W-:Y:S01]  /*35820*/  LDS R240, [R98+0xa1880] ;  /* 0x0a18800062f07984 */ /* 0x000fe20000000800 */
[----:B------:R-:W-:-:S02]  /*35830*/  IMAD.MOV.U32 R105, RZ, RZ, R31 ;  /* 0x000000ffff697224 */ /* 0x000fc400078e001f */
[----:B------:R-:W-:Y:S01]  /*35840*/  IMAD.MOV.U32 R117, RZ, RZ, R107 ;  /* 0x000000ffff757224 */ /* 0x000fe200078e006b */
[----:B------:R-:W4:Y:S01]  /*35850*/  LDL.LU R31, [R1+0x14dc] ;  /* 0x0014dc00011f7983 */ /* 0x000f220000300800 */
[----:B------:R-:W-:Y:S02]  /*35860*/  IMAD.MOV.U32 R106, RZ, RZ, R155 ;  /* 0x000000ffff6a7224 */ /* 0x000fe400078e009b */
[----:B------:R-:W-:Y:S01]  /*35870*/  IMAD.MOV.U32 R107, RZ, RZ, R163 ;  /* 0x000000ffff6b7224 */ /* 0x000fe200078e00a3 */
[----:B------:R-:W4:Y:S04]  /*35880*/  LDL.LU R155, [R1+0x14d8] ;  /* 0x0014d800019b7983 */ /* 0x000f280000300800 */
[----:B------:R-:W4:Y:S01]  /*35890*/  LDL.LU R163, [R1+0x14d4] ;  /* 0x0014d40001a37983 */ /* 0x000f220000300800 */
[C---:B------:R-:W-:Y:S08]  /*358a0*/  HMMA.1688.F32.TF32 R32, R4.reuse, R82, R232 ;  /* 0x000000520420723c */ /* 0x040ff000000810e8 */
[----:B--2---:R-:W-:Y:S01]  /*358b0*/  HMMA.1688.F32.TF32 R20, R4, R14, R20 ;  /* 0x0000000e0414723c */ /* 0x004fe20000081014 */
[----:B------:R1:W-:Y:S04]  /*358c0*/  STL [R1+0x13d8], R192 ;  /* 0x0013d8c001007387 */ /* 0x0003e80000100800 */
[----:B------:R2:W-:Y:S04]  /*358d0*/  STL [R1+0x13d4], R193 ;  /* 0x0013d4c101007387 */ /* 0x0005e80000100800 */
[----:B------:R1:W-:Y:S04]  /*358e0*/  STL [R1+0x13d0], R194 ;  /* 0x0013d0c201007387 */ /* 0x0003e80000100800 */
[----:B------:R1:W-:Y:S04]  /*358f0*/  STL [R1+0x13cc], R195 ;  /* 0x0013ccc301007387 */ /* 0x0003e80000100800 */
        /* <DEDUP_REMOVED lines=16> */
[----:B-1----:R-:W4:Y:S04]  /*35a00*/  LDL.LU R192, [R1+0x2b0] ;  /* 0x0002b00001c07983 */ /* 0x002f280000300800 */
[----:B--2---:R-:W2:Y:S04]  /*35a10*/  LDL.LU R193, [R1+0x2b4] ;  /* 0x0002b40001c17983 */ /* 0x004ea80000300800 */
[----:B------:R-:W2:Y:S04]  /*35a20*/  LDL.LU R194, [R1+0x2b8] ;  /* 0x0002b80001c27983 */ /* 0x000ea80000300800 */
[----:B------:R-:W2:Y:S04]  /*35a30*/  LDL.LU R195, [R1+0x2bc] ;  /* 0x0002bc0001c37983 */ /* 0x000ea80000300800 */
[----:B------:R-:W2:Y:S04]  /*35a40*/  LDL.LU R200, [R1+0x100] ;  /* 0x0001000001c87983 */ /* 0x000ea80000300800 */
[----:B------:R-:W2:Y:S04]  /*35a50*/  LDL.LU R201, [R1+0x104] ;  /* 0x0001040001c97983 */ /* 0x000ea80000300800 */
[----:B------:R-:W2:Y:S04]  /*35a60*/  LDL.LU R202, [R1+0x108] ;  /* 0x0001080001ca7983 */ /* 0x000ea80000300800 */
[----:B------:R-:W2:Y:S01]  /*35a70*/  LDL.LU R203, [R1+0x10c] ;  /* 0x00010c0001cb7983 */ /* 0x000ea20000300800 */
[----:B------:R-:W-:-:S03]  /*35a80*/  IMAD.MOV.U32 R89, RZ, RZ, R32 ;  /* 0x000000ffff597224 */ /* 0x000fc600078e0020 */
[----:B------:R-:W2:Y:S01]  /*35a90*/  LDL.LU R204, [R1+0xf0] ;  /* 0x0000f00001cc7983 */ /* 0x000ea20000300800 */
[----:B------:R-:W-:-:S03]  /*35aa0*/  IMAD.MOV.U32 R88, RZ, RZ, R33 ;  /* 0x000000ffff587224 */ /* 0x000fc600078e0021 */
[----:B------:R-:W2:Y:S01]  /*35ab0*/  LDL.LU R205, [R1+0xf4] ;  /* 0x0000f40001cd7983 */ /* 0x000ea20000300800 */
[----:B------:R-:W-:Y:S02]  /*35ac0*/  IMAD.MOV.U32 R188, RZ, RZ, R34 ;  /* 0x000000ffffbc7224 */ /* 0x000fe400078e0022 */
[----:B------:R-:W-:Y:S01]  /*35ad0*/  IMAD.MOV.U32 R85, RZ, RZ, R35 ;  /* 0x000000ffff557224 */ /* 0x000fe200078e0023 */
[----:B------:R-:W2:Y:S01]  /*35ae0*/  LDL.LU R206, [R1+0xf8] ;  /* 0x0000f80001ce7983 */ /* 0x000ea20000300800 */
[----:B------:R-:W-:Y:S03]  /*35af0*/  HMMA.1688.F32.TF32 R32, R4, R86, R236 ;  /* 0x000000560420723c */ /* 0x000fe600000810ec */
[----:B------:R-:W2:Y:S04]  /*35b00*/  LDL.LU R207, [R1+0xfc] ;  /* 0x0000fc0001cf7983 */ /* 0x000ea80000300800 */
[----:B------:R-:W2:Y:S01]  /*35b10*/  LDL.LU R212, [R1+0xd0] ;  /* 0x0000d00001d47983 */ /* 0x000ea20000300800 */
[----:B------:R-:W-:Y:S03]  /*35b20*/  HMMA.1688.F32.TF32 R4, R16, R82, R124 ;  /* 0x000000521004723c */ /* 0x000fe6000008107c */
[----:B------:R-:W2:Y:S04]  /*35b30*/  LDL.LU R213, [R1+0xd4] ;  /* 0x0000d40001d57983 */ /* 0x000ea80000300800 */
[----:B------:R-:W-:Y:S01]  /*35b40*/  IMAD.MOV.U32 R124, RZ, RZ, R104 ;  /* 0x000000ffff7c7224 */ /* 0x000fe200078e0068 */
[----:B------:R-:W2:Y:S01]  /*35b50*/  LDL.LU R214, [R1+0xd8] ;  /* 0x0000d80001d67983 */ /* 0x000ea20000300800 */
[----:B------:R-:W-:-:S02]  /*35b60*/  IMAD.MOV.U32 R125, RZ, RZ, R105 ;  /* 0x000000ffff7d7224 */ /* 0x000fc400078e0069 */
[----:B------:R-:W-:Y:S01]  /*35b70*/  IMAD.MOV.U32 R126, RZ, RZ, R106 ;  /* 0x000000ffff7e7224 */ /* 0x000fe200078e006a */
[----:B------:R-:W2:Y:S01]  /*35b80*/  LDL.LU R215, [R1+0xdc] ;  /* 0x0000dc0001d77983 */ /* 0x000ea20000300800 */
[----:B------:R-:W-:-:S03]  /*35b90*/  IMAD.MOV.U32 R236, RZ, RZ, R124 ;  /* 0x000000ffffec7224 */ /* 0x000fc600078e007c */
[----:B------:R-:W2:Y:S01]  /*35ba0*/  LDL.LU R224, [R1+0xa0] ;  /* 0x0000a00001e07983 */ /* 0x000ea20000300800 */
[----:B------:R-:W-:-:S03]  /*35bb0*/  MOV R237, R125 ;  /* 0x0000007d00ed7202 */ /* 0x000fc60000000f00 */
[----:B------:R-:W2:Y:S01]  /*35bc0*/  LDL.LU R225, [R1+0xa4] ;  /* 0x0000a40001e17983 */ /* 0x000ea20000300800 */
[----:B------:R-:W-:-:S03]  /*35bd0*/  IMAD.MOV.U32 R238, RZ, RZ, R126 ;  /* 0x000000ffffee7224 */ /* 0x000fc600078e007e */
[----:B------:R-:W2:Y:S01]  /*35be0*/  LDL.LU R226, [R1+0xa8] ;  /* 0x0000a80001e27983 */ /* 0x000ea20000300800 */
[----:B------:R-:W-:-:S03]  /*35bf0*/  MOV R126, R0 ;  /* 0x00000000007e7202 */ /* 0x000fc60000000f00 */
[----:B------:R-:W2:Y:S04]  /*35c00*/  LDL.LU R227, [R1+0xac] ;  /* 0x0000ac0001e37983 */ /* 0x000ea80000300800 */
[----:B------:R-:W2:Y:S04]  /*35c10*/  LDL.LU R124, [R1+0x60] ;  /* 0x00006000017c7983 */ /* 0x000ea80000300800 */
[----:B------:R-:W2:Y:S04]  /*35c20*/  LDL.LU R125, [R1+0x64] ;  /* 0x00006400017d7983 */ /* 0x000ea80000300800 */
[----:B------:R-:W2:Y:S01]  /*35c30*/  LDL.LU R0, [R1+0x14d0] ;  /* 0x0014d00001007983 */ /* 0x000ea20000300800 */
[----:B------:R-:W-:-:S02]  /*35c40*/  IMAD.MOV.U32 R127, RZ, RZ, R107 ;  /* 0x000000ffff7f7224 */ /* 0x000fc400078e006b */
[----:B------:R-:W-:Y:S01]  /*35c50*/  IMAD.MOV.U32 R113, RZ, RZ, R110 ;  /* 0x000000ffff717224 */ /* 0x000fe200078e006e */
[----:B------:R-:W-:Y:S01]  /*35c60*/  LDS R242, [R98+0xa1c80] ;  /* 0x0a1c800062f27984 */ /* 0x000fe20000000800 */
[----:B------:R-:W-:-:S03]  /*35c70*/  IMAD.MOV.U32 R239, RZ, RZ, R127 ;  /* 0x000000ffffef7224 */ /* 0x000fc600078e007f */
[----:B------:R-:W2:Y:S01]  /*35c80*/  LDL.LU R127, [R1+0x6c] ;  /* 0x00006c00017f7983 */ /* 0x000ea20000300800 */
[----:B------:R-:W-:-:S03]  /*35c90*/  IMAD.MOV.U32 R114, RZ, RZ, R111 ;  /* 0x000000ffff727224 */ /* 0x000fc600078e006f */
[----:B------:R-:W-:Y:S04]  /*35ca0*/  LDS R241, [R99+0xa1880] ;  /* 0x0a18800063f17984 */ /* 0x000fe80000000800 */
[----:B------:R-:W1:Y:S01]  /*35cb0*/  LDS R243, [R99+0xa1c80] ;  /* 0x0a1c800063f37984 */ /* 0x000e620000000800 */
[----:B------:R-:W-:Y:S01]  /*35cc0*/  IMAD.MOV.U32 R189, RZ, RZ, R32 ;  /* 0x000000ffffbd7224 */ /* 0x000fe200078e0020 */
[----:B------:R-:W-:Y:S01]  /*35cd0*/  MOV R84, R33 ;  /* 0x0000002100547202 */ /* 0x000fe20000000f00 */
[----:B------:R-:W-:Y:S01]  /*35ce0*/  IMAD.MOV.U32 R190, RZ, RZ, R34 ;  /* 0x000000ffffbe7224 */ /* 0x000fe200078e0022 */
[C---:B---3--:R-:W-:Y:S01]  /*35cf0*/  HMMA.1688.F32.TF32 R156, R16.reuse, R46, R156 ;  /* 0x0000002e109c723c */ /* 0x048fe2000008109c */
[----:B------:R-:W-:Y:S01]  /*35d00*/  IMAD.MOV.U32 R191, RZ, RZ, R35 ;  /* 0x000000ffffbf7224 */ /* 0x000fe200078e0023 */
[----:B------:R-:W-:Y:S06]  /*35d10*/  LDS R104, [R98+0xa2000] ;  /* 0x0a20000062687984 */ /* 0x000fec0000000800 */
[C---:B------:R-:W-:Y:S08]  /*35d20*/  HMMA.1688.F32.TF32 R164, R16.reuse, R54, R164 ;  /* 0x0000003610a4723c */ /* 0x040ff000000810a4 */
[C---:B------:R-:W-:Y:S08]  /*35d30*/  HMMA.1688.F32.TF32 R168, R16.reuse, R58, R168 ;  /* 0x0000003a10a8723c */ /* 0x040ff000000810a8 */
[C---:B-----5:R-:W-:Y:S08]  /*35d40*/  HMMA.1688.F32.TF32 R148, R16.reuse, R38, R148 ;  /* 0x000000261094723c */ /* 0x060ff00000081094 */
[C---:B------:R-:W-:Y:S08]  /*35d50*/  HMMA.1688.F32.TF32 R172, R16.reuse, R62, R172 ;  /* 0x0000003e10ac723c */ /* 0x040ff000000810ac */
[C---:B------:R-:W-:Y:S08]  /*35d60*/  HMMA.1688.F32.TF32 R176, R16.reuse, R66, R176 ;  /* 0x0000004210b0723c */ /* 0x040ff000000810b0 */
[C---:B------:R-:W-:Y:S08]  /*35d70*/  HMMA.1688.F32.TF32 R180, R16.reuse, R70, R180 ;  /* 0x0000004610b4723c */ /* 0x040ff000000810b4 */
[C---:B------:R-:W-:Y:S08]  /*35d80*/  HMMA.1688.F32.TF32 R184, R16.reuse, R74, R184 ;  /* 0x0000004a10b8723c */ /* 0x040ff000000810b8 */
[----:B------:R-:W-:Y:S01]  /*35d90*/  HMMA.1688.F32.TF32 R92, R16, R90, R92 ;  /* 0x0000005a105c723c */ /* 0x000fe2000008105c */
[----:B------:R-:W-:Y:S01]  /*35da0*/  IMAD.MOV.U32 R228, RZ, RZ, R112 ;  /* 0x000000ffffe47224 */ /* 0x000fe200078e0070 */
[----:B------:R-:W-:Y:S01]  /*35db0*/  LDS R106, [R98+0xa2400] ;  /* 0x0a240000626a7984 */ /* 0x000fe20000000800 */
[----:B------:R-:W-:-:S03]  /*35dc0*/  IMAD.MOV.U32 R231, RZ, RZ, R115 ;  /* 0x000000ffffe77224 */ /* 0x000fc600078e0073 */
[----:B------:R-:W-:Y:S04]  /*35dd0*/  LDS R105, [R99+0xa2000] ;  /* 0x0a20000063697984 */ /* 0x000fe80000000800 */
[----:B------:R-:W-:Y:S01]  /*35de0*/  LDS R107, [R99+0xa2400] ;  /* 0x0a240000636b7984 */ /* 0x000fe20000000800 */
[C---:B----4-:R-:W-:Y:S08]  /*35df0*/  HMMA.1688.F32.TF32 R108, R16.reuse, R14, R24 ;  /* 0x0000000e106c723c */ /* 0x050ff00000081018 */
[----:B------:R-:W-:Y:S07]  /*35e00*/  HMMA.1688.F32.TF32 R24, R16, R86, R120 ;  /* 0x000000561018723c */ /* 0x000fee0000081078 */
[----:B------:R-:W-:-:S02]  /*35e10*/  IMAD.MOV.U32 R120, RZ, RZ, R116 ;  /* 0x000000ffff787224 */ /* 0x000fc400078e0074 */
[----:B------:R-:W-:Y:S01]  /*35e20*/  IMAD.MOV.U32 R116, RZ, RZ, R100 ;  /* 0x000000ffff747224 */ /* 0x000fe200078e0064 */
[C---:B------:R-:W-:Y:S08]  /*35e30*/  HMMA.1688.F32.TF32 R28, R16.reuse, R10, R28 ;  /* 0x0000000a101c723c */ /* 0x040ff0000008101c */
[----:B------:R-:W-:Y:S01]  /*35e40*/  HMMA.1688.F32.TF32 R152, R16, R42, R152 ;  /* 0x0000002a1098723c */ /* 0x000fe20000081098 */
[----:B------:R-:W-:-:S07]  /*35e50*/  IMAD.MOV.U32 R232, RZ, RZ, R116 ;  /* 0x000000ffffe87224 */ /* 0x000fce00078e0074 */
[C---:B------:R-:W-:Y:S01]  /*35e60*/  HMMA.1688.F32.TF32 R160, R16.reuse, R50, R160 ;  /* 0x0000003210a0723c */ /* 0x040fe200000810a0 */
[----:B------:R-:W3:Y:S07]  /*35e70*/  LDL.LU R116, [R1+0x110] ;  /* 0x0001100001747983 */ /* 0x000eee0000300800 */
[----:B------:R-:W-:Y:S01]  /*35e80*/  HMMA.1688.F32.TF32 R32, R16, R78, R244 ;  /* 0x0000004e1020723c */ /* 0x000fe200000810f4 */
[----:B------:R-:W-:Y:S01]  /*35e90*/  IMAD.MOV.U32 R229, RZ, RZ, R113 ;  /* 0x000000ffffe57224 */ /* 0x000fe200078e0071 */
[----:B------:R-:W-:Y:S01]  /*35ea0*/  LDS R244, [R96+0xa2000] ;  /* 0x0a20000060f47984 */ /* 0x000fe20000000800 */
[----:B------:R-:W-:-:S02]  /*35eb0*/  IMAD.MOV.U32 R112, RZ, RZ, R77 ;  /* 0x000000ffff707224 */ /* 0x000fc400078e004d */
[----:B------:R-:W-:Y:S01]  /*35ec0*/  IMAD.MOV.U32 R113, RZ, RZ, R76 ;  /* 0x000000ffff717224 */ /* 0x000fe200078e004c */
[----:B------:R-:W-:Y:S01]  /*35ed0*/  LDS R246, [R96+0xa2400] ;  /* 0x0a24000060f67984 */ /* 0x000fe20000000800 */
[----:B------:R-:W-:Y:S01]  /*35ee0*/  IMAD.MOV.U32 R121, RZ, RZ, R117 ;  /* 0x000000ffff797224 */ /* 0x000fe200078e0075 */
[----:B------:R-:W-:Y:S02]  /*35ef0*/  MOV R122, R118 ;  /* 0x00000076007a7202 */ /* 0x000fe40000000f00 */
[----:B------:R-:W-:Y:S01]  /*35f00*/  LDS R245, [R97+0xa2000] ;  /* 0x0a20000061f57984 */ /* 0x000fe20000000800 */
[----:B------:R-:W-:-:S03]  /*35f10*/  IMAD.MOV.U32 R123, RZ, RZ, R119 ;  /* 0x000000ffff7b7224 */ /* 0x000fc600078e0077 */
[----:B------:R-:W-:Y:S01]  /*35f20*/  LDS R247, [R97+0xa2400] ;  /* 0x0a24000061f77984 */ /* 0x000fe20000000800 */
[----:B------:R-:W-:Y:S02]  /*35f30*/  IMAD.MOV.U32 R117, RZ, RZ, R101 ;  /* 0x000000ffff757224 */ /* 0x000fe400078e0065 */
[----:B------:R-:W-:Y:S01]  /*35f40*/  IMAD.MOV.U32 R118, RZ, RZ, R102 ;  /* 0x000000ffff767224 */ /* 0x000fe200078e0066 */
[----:B------:R-:W-:Y:S01]  /*35f50*/  LDS R100, [R96+0xa2080] ;  /* 0x0a20800060647984 */ /* 0x000fe20000000800 */
[----:B------:R-:W-:Y:S02]  /*35f60*/  IMAD.MOV.U32 R119, RZ, RZ, R103 ;  /* 0x000000ffff777224 */ /* 0x000fe400078e0067 */
[----:B------:R-:W-:Y:S01]  /*35f70*/  IMAD.MOV.U32 R233, RZ, RZ, R117 ;  /* 0x000000ffffe97224 */ /* 0x000fe200078e0075 */
[----:B------:R-:W-:Y:S01]  /*35f80*/  LDS R102, [R96+0xa2480] ;  /* 0x0a24800060667984 */ /* 0x000fe20000000800 */
[----:B------:R-:W-:Y:S02]  /*35f90*/  IMAD.MOV.U32 R234, RZ, RZ, R118 ;  /* 0x000000ffffea7224 */ /* 0x000fe400078e0076 */
[----:B------:R-:W-:Y:S01]  /*35fa0*/  IMAD.MOV.U32 R235, RZ, RZ, R119 ;  /* 0x000000ffffeb7224 */ /* 0x000fe200078e0077 */
[----:B------:R-:W-:Y:S01]  /*35fb0*/  LDS R101, [R97+0xa2080] ;  /* 0x0a20800061657984 */ /* 0x000fe20000000800 */
[C---:B-1----:R-:W-:Y:S08]  /*35fc0*/  HMMA.1688.F32.TF32 R208, R240.reuse, R46, R208 ;  /* 0x0000002ef0d0723c */ /* 0x042ff000000810d0 */
[----:B------:R-:W-:Y:S01]  /*35fd0*/  HMMA.1688.F32.TF32 R196, R240, R10, R196 ;  /* 0x0000000af0c4723c */ /* 0x000fe200000810c4 */
[----:B------:R-:W-:Y:S01]  /*35fe0*/  IMAD.MOV.U32 R117, RZ, RZ, R252 ;  /* 0x000000ffff757224 */ /* 0x000fe200078e00fc */
[----:B------:R-:W-:Y:S01]  /*35ff0*/  LDS R103, [R97+0xa2480] ;  /* 0x0a24800061677984 */ /* 0x000fe20000000800 */
[----:B------:R-:W-:-:S02]  /*36000*/  IMAD.MOV.U32 R118, RZ, RZ, R81 ;  /* 0x000000ffff767224 */ /* 0x000fc400078e0051 */
[----:B------:R-:W-:Y:S01]  /*36010*/  IMAD.MOV.U32 R119, RZ, RZ, R80 ;  /* 0x000000ffff777224 */ /* 0x000fe200078e0050 */
[----:B------:R-:W-:Y:S02]  /*36020*/  LDS R96, [R98+0xa2080] ;  /* 0x0a20800062607984 */ /* 0x000fe40000000800 */
[C---:B--2---:R-:W-:Y:S01]  /*36030*/  HMMA.1688.F32.TF32 R204, R240.reuse, R42, R204 ;  /* 0x0000002af0cc723c */ /* 0x044fe200000810cc */
[----:B------:R-:W-:Y:S01]  /*36040*/  IMAD.MOV.U32 R230, RZ, RZ, R114 ;  /* 0x000000ffffe67224 */ /* 0x000fe200078e0072 */
[----:B------:R-:W-:Y:S04]  /*36050*/  LDS R97, [R99+0xa2080] ;  /* 0x0a20800063617984 */ /* 0x000fe80000000800 */
[----:B------:R-:W1:Y:S02]  /*36060*/  LDSM.16.M88.4 R16, [R0+0x80] ;  /* 0x000080000010783b */ /* 0x000e640000000200 */
[----:B------:R-:W-:Y:S01]  /*36070*/  HMMA.1688.F32.TF32 R76, R240, R78, R124 ;  /* 0x0000004ef04c723c */ /* 0x000fe2000008107c */
[----:B------:R-:W-:Y:S01]  /*36080*/  IMAD.MOV.U32 R114, RZ, RZ, R13 ;  /* 0x000000ffff727224 */ /* 0x000fe200078e000d */
[----:B------:R-:W-:Y:S01]  /*36090*/  LDS R98, [R98+0xa2480] ;  /* 0x0a24800062627984 */ /* 0x000fe20000000800 */
[----:B------:R-:W-:-:S03]  /*360a0*/  IMAD.MOV.U32 R115, RZ, RZ, R12 ;  /* 0x000000ffff737224 */ /* 0x000fc600078e000c */
[----:B------:R-:W2:Y:S04]  /*360b0*/  LDS R99, [R99+0xa2480] ;  /* 0x0a24800063637984 */ /* 0x000ea80000000800 */
[----:B-1----:R-:W-:Y:S04]  /*360c0*/  STL [R1+0x13b8], R18 ;  /* 0x0013b81201007387 */ /* 0x002fe80000100800 */
        /* <DEDUP_REMOVED lines=8> */
[----:B------:R-:W-:Y:S04]  /*36150*/  STL.64 [R1+0x130], R76 ;  /* 0x0001304c01007387 */ /* 0x000fe80000100a00 */
[----:B------:R3:W-:Y:S01]  /*36160*/  STL.64 [R1+0x138], R78 ;  /* 0x0001384e01007387 */ /* 0x0007e20000100a00 */
[C---:B------:R-:W-:Y:S08]  /*36170*/  HMMA.1688.F32.TF32 R12, R240.reuse, R14, R192 ;  /* 0x0000000ef00c723c */ /* 0x040ff000000810c0 */
[C---:B------:R-:W-:Y:S08]  /*36180*/  HMMA.1688.F32.TF32 R80, R240.reuse, R82, R120 ;  /* 0x00000052f050723c */ /* 0x040ff00000081078 */
[----:B---3--:R-:W-:Y:S11]  /*36190*/  HMMA.1688.F32.TF32 R76, R240, R86, R116 ;  /* 0x00000056f04c723c */ /* 0x008ff60000081074 */
[----:B------:R-:W-:Y:S11]  /*361a0*/  @!UPT UIADD3 URZ, URZ, URZ, URZ ;  /* 0x0000003f3f3ff290 */ /* 0x000ff6000fffe03f */
[----:B------:R-:W-:Y:S02]  /*361b0*/  @!UPT UIADD3 URZ, URZ, URZ, URZ ;  /* 0x0000003f3f3ff290 */ /* 0x000fe4000fffe03f */
[----:B------:R-:W-:Y:S02]  /*361c0*/  IMAD.MOV.U32 R193, RZ, RZ, R76 ;  /* 0x000000ffffc17224 */ /* 0x000fe400078e004c */
[----:B------:R-:W-:Y:S02]  /*361d0*/  IMAD.MOV.U32 R194, RZ, RZ, R77 ;  /* 0x000000ffffc27224 */ /* 0x000fe400078e004d */
[----:B------:R-:W-:Y:S02]  /*361e0*/  IMAD.MOV.U32 R195, RZ, RZ, R78 ;  /* 0x000000ffffc37224 */ /* 0x000fe400078e004e */
[----:B------:R-:W-:Y:S02]  /*361f0*/  IMAD.MOV.U32 R199, RZ, RZ, R79 ;  /* 0x000000ffffc77224 */ /* 0x000fe400078e004f */
[-C--:B------:R-:W-:Y:S01]  /*36200*/  HMMA.1688.F32.TF32 R76, R244, R16.reuse, R248 ;  /* 0x00000010f44c723c */ /* 0x080fe200000810f8 */
[----:B------:R-:W-:Y:S11]  /*36210*/  IMAD.MOV.U32 R196, RZ, RZ, R80 ;  /* 0x000000ffffc47224 */ /* 0x000ff600078e0050 */
[----:B------:R-:W-:Y:S11]  /*36220*/  @!UPT UIADD3 URZ, URZ, URZ, URZ ;  /* 0x0000003f3f3ff290 */ /* 0x000ff6000fffe03f */
[----:B------:R-:W-:Y:S01]  /*36230*/  @!UPT UIADD3 URZ, URZ, URZ, URZ ;  /* 0x0000003f3f3ff290 */ /* 0x000fe2000fffe03f */
[----:B------:R-:W-:Y:S02]  /*36240*/  IMAD.MOV.U32 R206, RZ, RZ, R76 ;  /* 0x000000ffffce7224 */ /* 0x000fe400078e004c */
[----:B------:R-:W-:Y:S02]  /*36250*/  IMAD.MOV.U32 R207, RZ, RZ, R77 ;  /* 0x000000ffffcf7224 */ /* 0x000fe400078e004d */
[----:B------:R-:W-:Y:S02]  /*36260*/  IMAD.MOV.U32 R211, RZ, RZ, R78 ;  /* 0x000000ffffd37224 */ /* 0x000fe400078e004e */
[----:B------:R-:W-:Y:S02]  /*36270*/  IMAD.MOV.U32 R18, RZ, RZ, R79 ;  /* 0x000000ffff127224 */ /* 0x000fe400078e004f */
[----:B------:R-:W-:Y:S01]  /*36280*/  HMMA.1688.F32.TF32 R76, R100, R16, R20 ;  /* 0x00000010644c723c */ /* 0x000fe20000081014 */
[----:B------:R-:W-:Y:S01]  /*36290*/  IMAD.MOV.U32 R197, RZ, RZ, R81 ;  /* 0x000000ffffc57224 */ /* 0x000fe200078e0051 */
[----:B------:R-:W-:Y:S01]  /*362a0*/  MOV R192, R83 ;  /* 0x0000005300c07202 */ /* 0x000fe20000000f00 */
[----:B------:R-:W-:-:S02]  /*362b0*/  IMAD.MOV.U32 R198, RZ, RZ, R82 ;  /* 0x000000ffffc67224 */ /* 0x000fc400078e0052 */
[----:B------:R-:W1:Y:S03]  /*362c0*/  LDSM.16.M88.4 R80, [R0+0x2080] ;  /* 0x002080000050783b */ /* 0x000e660000000200 */
[-C--:B------:R-:W-:Y:S01]  /*362d0*/  HMMA.1688.F32.TF32 R20, R104, R16.reuse, R108 ;  /* 0x000000106814723c */ /* 0x080fe2000008106c */
[----:B------:R-:W-:Y:S02]  /*362e0*/  IMAD.MOV.U32 R118, RZ, RZ, R45 ;  /* 0x000000ffff767224 */ /* 0x000fe400078e002d */
[----:B------:R-:W-:Y:S02]  /*362f0*/  IMAD.MOV.U32 R119, RZ, RZ, R44 ;  /* 0x000000ffff777224 */ /* 0x000fe400078e002c */
[----:B------:R-:W-:Y:S03]  /*36300*/  LDSM.16.M88.4 R44, [R0+0x6080] ;  /* 0x00608000002c783b */ /* 0x000fe60000000200 */
[----:B--2---:R-:W-:Y:S01]  /*36310*/  HMMA.1688.F32.TF32 R12, R96, R16, R12 ;  /* 0x00000010600c723c */ /* 0x004fe2000008100c */
[----:B------:R-:W-:-:S06]  /*36320*/  IMAD.MOV.U32 R120, RZ, RZ, R41 ;  /* 0x000000ffff787224 */ /* 0x000fcc00078e0029 */
[----:B------:R-:W-:Y:S04]  /*36330*/  STL.64 [R1+0xe0], R76 ;  /* 0x0000e04c01007387 */ /* 0x000fe80000100a00 */
[----:B------:R-:W-:Y:S01]  /*36340*/  STL.64 [R1+0xe8], R78 ;  /* 0x0000e84e01007387 */ /* 0x000fe20000100a00 */
[----:B------:R-:W-:-:S03]  /*36350*/  IMAD.MOV.U32 R121, RZ, RZ, R40 ;  /* 0x000000ffff797224 */ /* 0x000fc600078e0028 */
[----:B------:R-:W2:Y:S01]  /*36360*/  LDSM.16.M88.4 R76, [R0+0x4080] ;  /* 0x00408000004c783b */ /* 0x000ea20000000200 */
[C---:B------:R-:W-:Y:S01]  /*36370*/  HMMA.1688.F32.TF32 R236, R240.reuse, R74, R236 ;  /* 0x0000004af0ec723c */ /* 0x040fe200000810ec */
[----:B------:R-:W-:Y:S02]  /*36380*/  IMAD.MOV.U32 R248, RZ, RZ, R73 ;  /* 0x000000fffff87224 */ /* 0x000fe400078e0049 */
[----:B------:R-:W3:Y:S01]  /*36390*/  LDSM.16.M88.4 R40, [R0+0x8080] ;  /* 0x008080000028783b */ /* 0x000ee20000000200 */
[----:B------:R-:W-:Y:S01]  /*363a0*/  IMAD.MOV.U32 R249, RZ, RZ, R72 ;  /* 0x000000fffff97224 */ /* 0x000fe200078e0048 */
[----:B------:R-:W-:Y:S01]  /*363b0*/  MOV R250, R69 ;  /* 0x0000004500fa7202 */ /* 0x000fe20000000f00 */
[----:B------:R-:W-:Y:S01]  /*363c0*/  IMAD.MOV.U32 R251, RZ, RZ, R68 ;  /* 0x000000fffffb7224 */ /* 0x000fe200078e0044 */
[----:B------:R-:W4:Y:S01]  /*363d0*/  LDSM.16.M88.4 R72, [R0+0xa080] ;  /* 0x00a080000048783b */ /* 0x000f220000000200 */
[----:B------:R-:W-:Y:S01]  /*363e0*/  HMMA.1688.F32.TF32 R232, R240, R70, R232 ;  /* 0x00000046f0e8723c */ /* 0x000fe200000810e8 */
[----:B------:R-:W-:-:S02]  /*363f0*/  IMAD.MOV.U32 R108, RZ, RZ, R65 ;  /* 0x000000ffff6c7224 */ /* 0x000fc400078e0041 */
[----:B------:R-:W5:Y:S01]  /*36400*/  LDSM.16.M88.4 R68, [R0+0xc080] ;  /* 0x00c080000044783b */ /* 0x000f620000000200 */
[----:B------:R-:W-:Y:S02]  /*36410*/  IMAD.MOV.U32 R109, RZ, RZ, R64 ;  /* 0x000000ffff6d7224 */ /* 0x000fe400078e0040 */
[----:B------:R-:W-:Y:S02]  /*36420*/  IMAD.MOV.U32 R110, RZ, RZ, R61 ;  /* 0x000000ffff6e7224 */ /* 0x000fe400078e003d */
[----:B------:R-:W-:Y:S01]  /*36430*/  HMMA.1688.F32.TF32 R228, R240, R66, R228 ;  /* 0x00000042f0e4723c */ /* 0x000fe200000810e4 */
[----:B------:R-:W1:Y:S01]  /*36440*/  LDSM.16.M88.4 R64, [R0+0xe080] ;  /* 0x00e080000040783b */ /* 0x000e620000000200 */
[----:B------:R-:W-:-:S06]  /*36450*/  IMAD.MOV.U32 R111, RZ, RZ, R60 ;  /* 0x000000ffff6f7224 */ /* 0x000fcc00078e003c */
[----:B------:R-:W-:Y:S01]  /*36460*/  HMMA.1688.F32.TF32 R200, R240, R38, R200 ;  /* 0x00000026f0c8723c */ /* 0x000fe200000810c8 */
[----:B------:R-:W-:Y:S01]  /*36470*/  IMAD.MOV.U32 R116, RZ, RZ, R49 ;  /* 0x000000ffff747224 */ /* 0x000fe200078e0031 */
[----:B------:R-:W-:-:S06]  /*36480*/  MOV R117, R48 ;  /* 0x0000003000757202 */ /* 0x000fcc0000000f00 */
[C---:B------:R-:W-:Y:S01]  /*36490*/  HMMA.1688.F32.TF32 R212, R240.reuse, R50, R212 ;  /* 0x00000032f0d4723c */ /* 0x040fe200000810d4 */
[----:B------:R-:W-:Y:S07]  /*364a0*/  LDSM.16.M88.4 R48, [R0+0x16080] ;  /* 0x016080000030783b */ /* 0x000fee0000000200 */
[C---:B------:R-:W-:Y:S08]  /*364b0*/  HMMA.1688.F32.TF32 R216, R240.reuse, R54, R216 ;  /* 0x00000036f0d8723c */ /* 0x040ff000000810d8 */
[C---:B------:R-:W-:Y:S08]  /*364c0*/  HMMA.1688.F32.TF32 R220, R240.reuse, R58, R220 ;  /* 0x0000003af0dc723c */ /* 0x040ff000000810dc */
[C---:B------:R-:W-:Y:S01]  /*364d0*/  HMMA.1688.F32.TF32 R224, R240.reuse, R62, R224 ;  /* 0x0000003ef0e0723c */ /* 0x040fe200000810e0 */
[----:B------:R-:W1:Y:S07]  /*364e0*/  LDSM.16.M88.4 R60, [R0+0x10080] ;  /* 0x01008000003c783b */ /* 0x000e6e0000000200 */
[----:B------:R-:W-:Y:S01]  /*364f0*/  HMMA.1688.F32.TF32 R240, R240, R90, R112 ;  /* 0x0000005af0f0723c */ /* 0x000fe20000081070 */
[----:B------:R-:W-:-:S06]  /*36500*/  IMAD.MOV.U32 R122, RZ, RZ, R37 ;  /* 0x000000ffff7a7224 */ /* 0x000fcc00078e0025 */
[----:B------:R-:W-:Y:S02]  /*36510*/  IMAD.MOV.U32 R112, RZ, RZ, R57 ;  /* 0x000000ffff707224 */ /* 0x000fe400078e0039 */
[----:B------:R-:W-:Y:S02]  /*36520*/  IMAD.MOV.U32 R113, RZ, RZ, R56 ;  /* 0x000000ffff717224 */ /* 0x000fe400078e0038 */
[----:B------:R-:W1:Y:S01]  /*36530*/  LDSM.16.M88.4 R56, [R0+0x12080] ;  /* 0x012080000038783b */ /* 0x000e620000000200 */
[----:B------:R-:W-:Y:S02]  /*36540*/  IMAD.MOV.U32 R114, RZ, RZ, R53 ;  /* 0x000000ffff727224 */ /* 0x000fe400078e0035 */
[----:B------:R-:W-:Y:S02]  /*36550*/  IMAD.MOV.U32 R115, RZ, RZ, R52 ;  /* 0x000000ffff737224 */ /* 0x000fe400078e0034 */
[----:B------:R-:W2:Y:S01]  /*36560*/  LDSM.16.M88.4 R52, [R0+0x14080] ;  /* 0x014080000034783b */ /* 0x000ea20000000200 */
[----:B------:R-:W-:-:S03]  /*36570*/  IMAD.MOV.U32 R123, RZ, RZ, R36 ;  /* 0x000000ffff7b7224 */ /* 0x000fc600078e0024 */
[----:B------:R-:W-:Y:S04]  /*36580*/  STL.64 [R1+0xf0], R20 ;  /* 0x0000f01401007387 */ /* 0x000fe80000100a00 */
[----:B------:R-:W3:Y:S04]  /*36590*/  LDSM.16.M88.4 R36, [R0+0x18080] ;  /* 0x018080000024783b */ /* 0x000ee80000000200 */
[----:B------:R-:W-:Y:S01]  /*365a0*/  STL.64 [R1+0xf8], R22 ;  /* 0x0000f81601007387 */ /* 0x000fe20000100a00 */
[----:B------:R-:W-:-:S03]  /*365b0*/  IMAD.MOV.U32 R124, RZ, RZ, R9 ;  /* 0x000000ffff7c7224 */ /* 0x000fc600078e0009 */
[----:B------:R-:W-:Y:S01]  /*365c0*/  STL.64 [R1+0x330], R12 ;  /* 0x0003300c01007387 */ /* 0x000fe20000100a00 */
[----:B------:R-:W-:-:S03]  /*365d0*/  IMAD.MOV.U32 R125, RZ, RZ, R8 ;  /* 0x000000ffff7d7224 */ /* 0x000fc600078e0008 */
[----:B------:R-:W3:Y:S04]  /*365e0*/  LDSM.16.M88.4 R20, [R0+0x1a080] ;  /* 0x01a080000014783b */ /* 0x000ee80000000200 */
[----:B------:R-:W-:Y:S04]  /*365f0*/  STL.64 [R1+0x338], R14 ;  /* 0x0003380e01007387 */ /* 0x000fe80000100a00 */
[----:B------:R-:W4:Y:S04]  /*36600*/  LDSM.16.M88.4 R12, [R0+0x1c080] ;  /* 0x01c08000000c783b */ /* 0x000f280000000200 */
[----:B------:R2:W5:Y:S01]  /*36610*/  LDSM.16.M88.4 R8, [R0+0x1e080] ;  /* 0x01e080000008783b */ /* 0x0005620000000200 */
[----:B------:R-:W-:-:S02]  /*36620*/  IMAD.MOV.U32 R126, RZ, RZ, R3 ;  /* 0x000000ffff7e7224 */ /* 0x000fc400078e0003 */
[----:B------:R-:W-:Y:S01]  /*36630*/  IMAD.MOV.U32 R127, RZ, RZ, R2 ;  /* 0x000000ffff7f7224 */ /* 0x000fe200078e0002 */
[----:B-1----:R1:W-:Y:S04]  /*36640*/  STL [R1+0x13b0], R82 ;  /* 0x0013b05201007387 */ /* 0x0023e80000100800 */
[----:B------:R1:W-:Y:S04]  /*36650*/  STL [R1+0x13ac], R83 ;  /* 0x0013ac5301007387 */ /* 0x0003e80000100800 */
[----:B--2---:R2:W-:Y:S01]  /*36660*/  STL [R1+0x13a4], R78 ;  /* 0x0013a44e01007387 */ /* 0x0045e20000100800 */
[C---:B------:R-:W-:Y:S03]  /*36670*/  HMMA.1688.F32.TF32 R124, R244.reuse, R80, R124 ;  /* 0x00000050f47c723c */ /* 0x040fe6000008107c */
[----:B------:R-:W-:Y:S04]  /*36680*/  STL [R1+0x13a0], R79 ;  /* 0x0013a04f01007387 */ /* 0x000fe80000100800 */
[----:B------:R-:W-:Y:S04]  /*36690*/  STL [R1+0x139c], R46 ;  /* 0x00139c2e01007387 */ /* 0x000fe80000100800 */
[----:B------:R-:W-:Y:S01]  /*366a0*/  STL [R1+0x1398], R47 ;  /* 0x0013982f01007387 */ /* 0x000fe20000100800 */
[C---:B------:R-:W-:Y:S03]  /*366b0*/  HMMA.1688.F32.TF32 R120, R244.reuse, R76, R120 ;  /* 0x0000004cf478723c */ /* 0x040fe60000081078 */
[----:B---3--:R-:W-:Y:S04]  /*366c0*/  STL [R1+0x13a8], R42 ;  /* 0x0013a82a01007387 */ /* 0x008fe80000100800 */
[----:B------:R-:W-:Y:S04]  /*366d0*/  STL [R1+0x1394], R43 ;  /* 0x0013942b01007387 */ /* 0x000fe80000100800 */
[----:B----4-:R-:W-:Y:S04]  /*366e0*/  STL [R1+0x1390], R74 ;  /* 0x0013904a01007387 */ /* 0x010fe80000100800 */
[----:B------:R-:W-:Y:S01]  /*366f0*/  STL [R1+0x138c], R75 ;  /* 0x00138c4b01007387 */ /* 0x000fe20000100800 */
[C---:B------:R-:W-:Y:S03]  /*36700*/  HMMA.1688.F32.TF32 R116, R244.reuse, R44, R116 ;  /* 0x0000002cf474723c */ /* 0x040fe60000081074 */
[----:B-----5:R-:W-:Y:S04]  /*36710*/  STL [R1+0x1384], R70 ;  /* 0x0013844601007387 */ /* 0x020fe80000100800 */
[----:B------:R-:W-:Y:S04]  /*36720*/  STL [R1+0x1380], R71 ;  /* 0x0013804701007387 */ /* 0x000fe80000100800 */
[----:B------:R-:W-:Y:S01]  /*36730*/  STL [R1+0x1348], R66 ;  /* 0x0013484201007387 */ /* 0x000fe20000100800 */
[----:B------:R-:W-:Y:S03]  /*36740*/  HMMA.1688.F32.TF32 R112, R244, R40, R112 ;  /* 0x00000028f470723c */ /* 0x000fe60000081070 */
        /* <DEDUP_REMOVED lines=12> */
[----:B------:R-:W-:Y:S01]  /*36810*/  STL [R1+0x1368], R23 ;  /* 0x0013681701007387 */ /* 0x000fe20000100800 */
[----:B------:R-:W-:-:S03]  /*36820*/  IMAD.MOV.U32 R3, RZ, RZ, R126 ;  /* 0x000000ffff037224 */ /* 0x000fc600078e007e */
[----:B------:R-:W-:Y:S01]  /*36830*/  STL [R1+0x1374], R14 ;  /* 0x0013740e01007387 */ /* 0x000fe20000100800 */
[----:B------:R-:W-:-:S03]  /*36840*/  IMAD.MOV.U32 R0, RZ, RZ, R127 ;  /* 0x000000ffff007224 */ /* 0x000fc600078e007f */
[----:B------:R-:W-:Y:S01]  /*36850*/  STL [R1+0x1370], R15 ;  /* 0x0013700f01007387 */ /* 0x000fe20000100800 */
[----:B------:R-:W-:Y:S01]  /*36860*/  MOV R19, R124 ;  /* 0x0000007c00137202 */ /* 0x000fe20000000f00 */
[----:B------:R-:W-:Y:S02]  /*36870*/  IMAD.MOV.U32 R252, RZ, RZ, R125 ;  /* 0x000000fffffc7224 */ /* 0x000fe400078e007d */
[----:B------:R-:W-:Y:S04]  /*36880*/  STL [R1+0x137c], R10 ;  /* 0x00137c0a01007387 */ /* 0x000fe80000100800 */
[----:B------:R-:W-:Y:S01]  /*36890*/  STL [R1+0x1378], R11 ;  /* 0x0013780b01007387 */ /* 0x000fe20000100800 */
[----:B-1----:R-:W-:-:S03]  /*368a0*/  IMAD.MOV.U32 R82, RZ, RZ, R123 ;  /* 0x000000ffff527224 */ /* 0x002fc600078e007b */
[----:B------:R-:W3:Y:S04]  /*368b0*/  LDL.LU.64 R126, [R1+0x14c8] ;  /* 0x0014c800017e7983 */ /* 0x000ee80000300a00 */
[----:B------:R-:W3:Y:S04]  /*368c0*/  LDL.LU.64 R124, [R1+0x14c0] ;  /* 0x0014c000017c7983 */ /* 0x000ee80000300a00 */
[----:B------:R-:W-:Y:S04]  /*368d0*/  STL.64 [R1+0xc0], R120 ;  /* 0x0000c07801007387 */ /* 0x000fe80000100a00 */
[----:B------:R1:W-:Y:S01]  /*368e0*/  STL [R1+0xc8], R122 ;  /* 0x0000c87a01007387 */ /* 0x0003e20000100800 */
[----:B------:R-:W-:-:S02]  /*368f0*/  IMAD.MOV.U32 R83, RZ, RZ, R116 ;  /* 0x000000ffff537224 */ /* 0x000fc400078e0074 */
[----:B--2---:R-:W-:Y:S01]  /*36900*/  IMAD.MOV.U32 R78, RZ, RZ, R114 ;  /* 0x000000ffff4e7224 */ /* 0x004fe200078e0072 */
[----:B-1----:R-:W2:Y:S04]  /*36910*/  LDL.LU.64 R122, [R1+0x14b8] ;  /* 0x0014b800017a7983 */ /* 0x002ea80000300a00 */
[----:B------:R-:W2:Y:S04]  /*36920*/  LDL.LU.64 R120, [R1+0x14b0] ;  /* 0x0014b00001787983 */ /* 0x000ea80000300a00 */
[----:B------:R-:W-:Y:S01]  /*36930*/  STL [R1+0xb4], R117 ;  /* 0x0000b47501007387 */ /* 0x000fe20000100800 */
[----:B------:R-:W-:-:S03]  /*36940*/  IMAD.MOV.U32 R79, RZ, RZ, R115 ;  /* 0x000000ffff4f7224 */ /* 0x000fc600078e0073 */
[----:B------:R1:W-:Y:S01]  /*36950*/  STL.64 [R1+0xb8], R118 ;  /* 0x0000b87601007387 */ /* 0x0003e20000100a00 */
[----:B------:R-:W-:-:S03]  /*36960*/  IMAD.MOV.U32 R42, RZ, RZ, R113 ;  /* 0x000000ffff2a7224 */ /* 0x000fc600078e0071 */
[----:B-1----:R-:W4:Y:S04]  /*36970*/  LDL.LU.64 R118, [R1+0x14a8] ;  /* 0x0014a80001767983 */ /* 0x002f280000300a00 */
[----:B------:R-:W4:Y:S04]  /*36980*/  LDL.LU.64 R116, [R1+0x14a0] ;  /* 0x0014a00001747983 */ /* 0x000f280000300a00 */
[----:B------:R1:W-:Y:S04]  /*36990*/  STL [R1+0xa0], R112 ;  /* 0x0000a07001007387 */ /* 0x0003e80000100800 */
[----:B------:R-:W5:Y:S04]  /*369a0*/  LDL.LU.64 R114, [R1+0x1498] ;  /* 0x0014980001727983 */ /* 0x000f680000300a00 */
[----:B-1----:R-:W5:Y:S01]  /*369b0*/  LDL.LU.64 R112, [R1+0x1490] ;  /* 0x0014900001707983 */ /* 0x002f620000300a00 */
[C---:B------:R-:W-:Y:S11]  /*369c0*/  HMMA.1688.F32.TF32 R108, R244.reuse, R72, R108 ;  /* 0x00000048f46c723c */ /* 0x040ff6000008106c */
[----:B------:R-:W-:Y:S11]  /*369d0*/  @!UPT UIADD3 URZ, URZ, URZ, URZ ;  /* 0x0000003f3f3ff290 */ /* 0x000ff6000fffe03f */
[----:B------:R-:W-:Y:S02]  /*369e0*/  @!UPT UIADD3 URZ, URZ, URZ, URZ ;  /* 0x0000003f3f3ff290 */ /* 0x000fe4000fffe03f */
[----:B------:R-:W-:Y:S01]  /*369f0*/  IMAD.MOV.U32 R46, RZ, RZ, R108 ;  /* 0x000000ffff2e7224 */ /* 0x000fe200078e006c */
[----:B------:R-:W-:Y:S01]  /*36a00*/  MOV R17, R110 ;  /* 0x0000006e00117202 */ /* 0x000fe20000000f00 */
[----:B------:R-:W-:Y:S02]  /*36a10*/  IMAD.MOV.U32 R47, RZ, RZ, R109 ;  /* 0x000000ffff2f7224 */ /* 0x000fe400078e006d */
[----:B------:R-:W-:Y:S02]  /*36a20*/  IMAD.MOV.U32 R16, RZ, RZ, R111 ;  /* 0x000000ffff107224 */ /* 0x000fe400078e006f */
[C---:B------:R-:W-:Y:S11]  /*36a30*/  HMMA.1688.F32.TF32 R108, R244.reuse, R68, R248 ;  /* 0x00000044f46c723c */ /* 0x040ff600000810f8 */
[----:B------:R-:W-:Y:S11]  /*36a40*/  @!UPT UIADD3 URZ, URZ, URZ, URZ ;  /* 0x0000003f3f3ff290 */ /* 0x000ff6000fffe03f */
[----:B------:R-:W-:Y:S01]  /*36a50*/  @!UPT UIADD3 URZ, URZ, URZ, URZ ;  /* 0x0000003f3f3ff290 */ /* 0x000fe2000fffe03f */
[----:B------:R5:W-:Y:S01]  /*36a60*/  STL [R1+0x84], R109 ;  /* 0x0000846d01007387 */ /* 0x000be20000100800 */
[----:B------:R-:W-:Y:S02]  /*36a70*/  IMAD.MOV.U32 R43, RZ, RZ, R108 ;  /* 0x000000ffff2b7224 */ /* 0x000fe400078e006c */
[----:B------:R-:W-:Y:S02]  /*36a80*/  IMAD.MOV.U32 R74, RZ, RZ, R110 ;  /* 0x000000ffff4a7224 */ /* 0x000fe400078e006e */
[----:B------:R-:W-:Y:S01]  /*36a90*/  IMAD.MOV.U32 R75, RZ, RZ, R111 ;  /* 0x000000ffff4b7224 */ /* 0x000fe200078e006f */
[----:B------:R-:W-:Y:S08]  /*36aa0*/  HMMA.1688.F32.TF32 R248, R244, R12, R140 ;  /* 0x0000000cf4f8723c */ /* 0x000ff0000008108c */
[----:B------:R-:W-:Y:S08]  /*36ab0*/  HMMA.1688.F32.TF32 R28, R104, R80, R28 ;  /* 0x00000050681c723c */ /* 0x000ff0000008101c */
[----:B-----5:R-:W-:Y:S11]  /*36ac0*/  HMMA.1688.F32.TF32 R108, R244, R64, R112 ;  /* 0x00000040f46c723c */ /* 0x020ff60000081070 */
[----:B------:R-:W-:Y:S11]  /*36ad0*/  @!UPT UIADD3 URZ, URZ, URZ, URZ ;  /* 0x0000003f3f3ff290 */ /* 0x000ff6000fffe03f */
[----:B------:R-:W-:Y:S01]  /*36ae0*/  @!UPT UIADD3 URZ, URZ, URZ, URZ ;  /* 0x0000003f3f3ff290 */ /* 0x000fe2000fffe03f */
[----:B------:R-:W-:Y:S01]  /*36af0*/  STL.64 [R1+0x60], R108 ;  /* 0x0000606c01007387 */ /* 0x000fe20000100a00 */
[----:B------:R-:W-:-:S03]  /*36b00*/  IMAD.MOV.U32 R70, RZ, RZ, R111 ;  /* 0x000000ffff467224 */ /* 0x000fc600078e006f */
[----:B------:R4:W-:Y:S02]  /*36b10*/  STL [R1+0x68], R110 ;  /* 0x0000686e01007387 */ /* 0x0009e40000100800 */
[C---:B----4-:R-:W-:Y:S02]  /*36b20*/  HMMA.1688.F32.TF32 R108, R244.reuse, R60, R116 ;  /* 0x0000003cf46c723c */ /* 0x050fe40000081074 */
[----:B------:R1:W-:Y:S11]  /*36b30*/  STL [R1+0x1388], R70 ;  /* 0x0013884601007387 */ /* 0x0003f60000100800 */
[----:B------:R-:W-:Y:S11]  /*36b40*/  @!UPT UIADD3 URZ, URZ, URZ, URZ ;  /* 0x0000003f3f3ff290 */ /* 0x000ff6000fffe03f */
[----:B------:R-:W-:Y:S02]  /*36b50*/  IMAD.MOV.U32 R71, RZ, RZ, R108 ;  /* 0x000000ffff477224 */ /* 0x000fe400078e006c */
[----:B------:R-:W-:Y:S02]  /*36b60*/  IMAD.MOV.U32 R10, RZ, RZ, R109 ;  /* 0x000000ffff0a7224 */ /* 0x000fe400078e006d */
[----:B------:R-:W-:Y:S02]  /*36b70*/  IMAD.MOV.U32 R11, RZ, RZ, R110 ;  /* 0x000000ffff0b7224 */ /* 0x000fe400078e006e */
[----:B------:R-:W-:Y:S02]  /*36b80*/  IMAD.MOV.U32 R14, RZ, RZ, R111 ;  /* 0x000000ffff0e7224 */ /* 0x000fe400078e006f */
[----:B--2---:R-:W-:Y:S11]  /*36b90*/  HMMA.1688.F32.TF32 R108, R244, R56, R120 ;  /* 0x00000038f46c723c */ /* 0x004ff60000081078 */
[----:B------:R-:W-:Y:S11]  /*36ba0*/  @!UPT UIADD3 URZ, URZ, URZ, URZ ;  /* 0x0000003f3f3ff290 */ /* 0x000ff6000fffe03f */
[----:B------:R-:W-:Y:S01]  /*36bb0*/  @!UPT UIADD3 URZ, URZ, URZ, URZ ;  /* 0x0000003f3f3ff290 */ /* 0x000fe2000fffe03f */
[----:B------:R-:W-:Y:S01]  /*36bc0*/  STL [R1+0x40], R108 ;  /* 0x0000406c01007387 */ /* 0x000fe20000100800 */
[----:B-1----:R-:W-:-:S03]  /*36bd0*/  IMAD.MOV.U32 R70, RZ, RZ, R109 ;  /* 0x000000ffff467224 */ /* 0x002fc600078e006d */
[----:B------:R3:W-:Y:S02]  /*36be0*/  STL.64 [R1+0x48], R110 ;  /* 0x0000486e01007387 */ /* 0x0007e40000100a00 */
[C---:B---3--:R-:W-:Y:S11]  /*36bf0*/  HMMA.1688.F32.TF32 R108, R244.reuse, R52, R124 ;  /* 0x00000034f46c723c */ /* 0x048ff6000008107c */
[----:B------:R-:W-:Y:S11]  /*36c00*/  @!UPT UIADD3 URZ, URZ, URZ, URZ ;  /* 0x0000003f3f3ff290 */ /* 0x000ff6000fffe03f */
[----:B------:R-:W-:Y:S02]  /*36c10*/  @!UPT UIADD3 URZ, URZ, URZ, URZ ;  /* 0x0000003f3f3ff290 */ /* 0x000fe4000fffe03f */
[----:B------:R-:W-:Y:S01]  /*36c20*/  MOV R15, R108 ;  /* 0x0000006c000f7202 */ /* 0x000fe20000000f00 */
[----:B------:R-:W-:Y:S02]  /*36c30*/  IMAD.MOV.U32 R22, RZ, RZ, R109 ;  /* 0x000000ffff167224 */ /* 0x000fe400078e006d */
[----:B------:R-:W-:Y:S02]  /*36c40*/  IMAD.MOV.U32 R23, RZ, RZ, R110 ;  /* 0x000000ffff177224 */ /* 0x000fe400078e006e */
[----:B------:R-:W-:Y:S02]  /*36c50*/  IMAD.MOV.U32 R38, RZ, RZ, R111 ;  /* 0x000000ffff267224 */ /* 0x000fe400078e006f */
[C---:B------:R-:W-:Y:S11]  /*36c60*/  HMMA.1688.F32.TF32 R108, R244.reuse, R48, R128 ;  /* 0x00000030f46c723c */ /* 0x040ff60000081080 */
[----:B------:R-:W-:Y:S11]  /*36c70*/  @!UPT UIADD3 URZ, URZ, URZ, URZ ;  /* 0x0000003f3f3ff290 */ /* 0x000ff6000fffe03f */
[----:B------:R-:W-:Y:S02]  /*36c80*/  @!UPT UIADD3 URZ, URZ, URZ, URZ ;  /* 0x0000003f3f3ff290 */ /* 0x000fe4000fffe03f */
[----:B------:R-:W-:Y:S02]  /*36c90*/  IMAD.MOV.U32 R39, RZ, RZ, R108 ;  /* 0x000000ffff277224 */ /* 0x000fe400078e006c */
[----:B------:R-:W-:Y:S02]  /*36ca0*/  IMAD.MOV.U32 R50, RZ, RZ, R109 ;  /* 0x000000ffff327224 */ /* 0x000fe400078e006d */
[----:B------:R-:W-:Y:S02]  /*36cb0*/  IMAD.MOV.U32 R51, RZ, RZ, R110 ;  /* 0x000000ffff337224 */ /* 0x000fe400078e006e */
[----:B------:R-:W-:Y:S02]  /*36cc0*/  IMAD.MOV.U32 R54, RZ, RZ, R111 ;  /* 0x000000ffff367224 */ /* 0x000fe400078e006f */
[C---:B------:R-:W-:Y:S01]  /*36cd0*/  HMMA.1688.F32.TF32 R108, R244.reuse, R36, R132 ;  /* 0x00000024f46c723c */ /* 0x040fe20000081084 */
[----:B------:R1:W-:Y:S11]  /*36ce0*/  STL.64 [R1+0x12d0], R250 ;  /* 0x0012d0fa01007387 */ /* 0x0003f60000100a00 */
[----:B------:R-:W-:Y:S11]  /*36cf0*/  @!UPT UIADD3 URZ, URZ, URZ, URZ ;  /* 0x0000003f3f3ff290 */ /* 0x000ff6000fffe03f */
[----:B------:R-:W-:Y:S01]  /*36d00*/  @!UPT UIADD3 URZ, URZ, URZ, URZ ;  /* 0x0000003f3f3ff290 */ /* 0x000fe2000fffe03f */
[----:B------:R-:W-:Y:S01]  /*36d10*/  IMAD.MOV.U32 R55, RZ, RZ, R108 ;  /* 0x000000ffff377224 */ /* 0x000fe200078e006c */
[----:B------:R-:W-:Y:S01]  /*36d20*/  MOV R67, R111 ;  /* 0x0000006f00437202 */ /* 0x000fe20000000f00 */
[----:B------:R-:W-:Y:S02]  /*36d30*/  IMAD.MOV.U32 R58, RZ, RZ, R109 ;  /* 0x000000ffff3a7224 */ /* 0x000fe400078e006d */
[----:B------:R-:W-:Y:S02]  /*36d40*/  IMAD.MOV.U32 R66, RZ, RZ, R110 ;  /* 0x000000ffff427224 */ /* 0x000fe400078e006e */
[C---:B------:R-:W-:Y:S08]  /*36d50*/  HMMA.1688.F32.TF32 R108, R244.reuse, R20, R136 ;  /* 0x00000014f46c723c */ /* 0x040ff00000081088 */
[----:B------:R-:W-:Y:S01]  /*36d60*/  HMMA.1688.F32.TF32 R244, R244, R8, R144 ;  /* 0x00000008f4f4723c */ /* 0x000fe20000081090 */
[----:B------:R2:W-:Y:S01]  /*36d70*/  STL.64 [R1+0x12c8], R248 ;  /* 0x0012c8f801007387 */ /* 0x0005e20000100a00 */
[----:B-1----:R-:W-:-:S02]  /*36d80*/  IMAD.MOV.U32 R250, RZ, RZ, R190 ;  /* 0x000000fffffa7224 */ /* 0x002fc400078e00be */
[----:B------:R-:W-:Y:S02]  /*36d90*/  IMAD.MOV.U32 R251, RZ, RZ, R191 ;  /* 0x000000fffffb7224 */ /* 0x000fe400078e00bf */
[----:B--2---:R-:W-:Y:S02]  /*36da0*/  IMAD.MOV.U32 R248, RZ, RZ, R189 ;  /* 0x000000fffff87224 */ /* 0x004fe400078e00bd */
[----:B------:R-:W-:Y:S11]  /*36db0*/  IMAD.MOV.U32 R249, RZ, RZ, R84 ;  /* 0x000000fffff97224 */ /* 0x000ff600078e0054 */
[----:B------:R-:W-:Y:S04]  /*36dc0*/  @!UPT UIADD3 URZ, URZ, URZ, URZ ;  /* 0x0000003f3f3ff290 */ /* 0x000fe8000fffe03f */
[----:B------:R-:W-:Y:S04]  /*36dd0*/  STL.64 [R1+0x12e0], R246 ;  /* 0x0012e0f601007387 */ /* 0x000fe80000100a00 */
[----:B------:R-:W-:Y:S04]  /*36de0*/  STL.64 [R1+0x12d8], R244 ;  /* 0x0012d8f401007387 */ /* 0x000fe80000100a00 */
[----:B------:R-:W2:Y:S04]  /*36df0*/  LDL.LU R189, [R1+0x148c] ;  /* 0x00148c0001bd7983 */ /* 0x000ea80000300800 */
[----:B------:R-:W-:Y:S04]  /*36e00*/  STL.64 [R1+0x70], R28 ;  /* 0x0000701c01007387 */ /* 0x000fe80000100a00 */
[----:B------:R-:W-:Y:S04]  /*36e10*/  STL.64 [R1+0x78], R30 ;  /* 0x0000781e01007387 */ /* 0x000fe80000100a00 */
[----:B------:R-:W3:Y:S04]  /*36e20*/  LDL.LU R84, [R1+0x1488] ;  /* 0x0014880001547983 */ /* 0x000ee80000300800 */
[----:B------:R-:W4:Y:S04]  /*36e30*/  LDL.LU R190, [R1+0x1484] ;  /* 0x0014840001be7983 */ /* 0x000f280000300800 */
[----:B------:R-:W5:Y:S01]  /*36e40*/  LDL.LU R191, [R1+0x1480] ;  /* 0x0014800001bf7983 */ /* 0x000f620000300800 */
[----:B------:R-:W-:Y:S01]  /*36e50*/  IMAD.MOV.U32 R140, RZ, RZ, R89 ;  /* 0x000000ffff8c7224 */ /* 0x000fe200078e0059 */
[----:B------:R-:W-:Y:S01]  /*36e60*/  MOV R142, R188 ;  /* 0x000000bc008e7202 */ /* 0x000fe20000000f00 */
[----:B------:R-:W-:Y:S01]  /*36e70*/  IMAD.MOV.U32 R141, RZ, RZ, R88 ;  /* 0x000000ffff8d7224 */ /* 0x000fe200078e0058 */
[----:B------:R-:W5:Y:S01]  /*36e80*/  LDL.LU R89, [R1+0x147c] ;  /* 0x00147c0001597983 */ /* 0x000f620000300800 */
[----:B------:R-:W-:-:S03]  /*36e90*/  IMAD.MOV.U32 R143, RZ, RZ, R85 ;  /* 0x000000ffff8f7224 */ /* 0x000fc600078e0055 */
[----:B------:R-:W5:Y:S04]  /*36ea0*/  LDL.LU R88, [R1+0x1478] ;  /* 0x0014780001587983 */ /* 0x000f680000300800 */
[----:B------:R-:W5:Y:S04]  /*36eb0*/  LDL.LU R188, [R1+0x1474] ;  /* 0x0014740001bc7983 */ /* 0x000f680000300800 */
[----:B------:R-:W5:Y:S01]  /*36ec0*/  LDL.LU R85, [R1+0x1470] ;  /* 0x0014700001557983 */ /* 0x000f620000300800 */
[----:B--2---:R-:W-:Y:S02]  /*36ed0*/  IMAD.MOV.U32 R139, RZ, RZ, R189 ;  /* 0x000000ffff8b7224 */ /* 0x004fe400078e00bd */
[----:B---3--:R-:W-:-:S02]  /*36ee0*/  IMAD.MOV.U32 R138, RZ, RZ, R84 ;  /* 0x000000ffff8a7224 */ /* 0x008fc400078e0054 */
[----:B----4-:R-:W-:Y:S02]  /*36ef0*/  IMAD.MOV.U32 R136, RZ, RZ, R190 ;  /* 0x000000ffff887224 */ /* 0x010fe400078e00be */
[----:B------:R-:W2:Y:S01]  /*36f00*/  LDL.LU R190, [R1+0x146c] ;  /* 0x00146c0001be7983 */ /* 0x000ea20000300800 */
[----:B-----5:R-:W-:-:S03]  /*36f10*/  IMAD.MOV.U32 R137, RZ, RZ, R191 ;  /* 0x000000ffff897224 */ /* 0x020fc600078e00bf */
[----:B------:R-:W3:Y:S04]  /*36f20*/  LDL.LU R191, [R1+0x1468] ;  /* 0x0014680001bf7983 */ /* 0x000ee80000300800 */
[----:B------:R-:W4:Y:S04]  /*36f30*/  LDL.LU R84, [R1+0x1464] ;  /* 0x0014640001547983 */ /* 0x000f280000300800 */
[----:B------:R-:W5:Y:S01]  /*36f40*/  LDL.LU R189, [R1+0x1460] ;  /* 0x0014600001bd7983 */ /* 0x000f620000300800 */
[----:B------:R-:W-:-:S03]  /*36f50*/  IMAD.MOV.U32 R132, RZ, RZ, R188 ;  /* 0x000000ffff847224 */ /* 0x000fc600078e00bc */
[----:B------:R-:W5:Y:S01]  /*36f60*/  LDL.LU R188, [R1+0x145c] ;  /* 0x00145c0001bc7983 */ /* 0x000f620000300800 */
[----:B------:R-:W-:Y:S02]  /*36f70*/  IMAD.MOV.U32 R134, RZ, RZ, R88 ;  /* 0x000000ffff867224 */ /* 0x000fe400078e0058 */
[----:B------:R-:W-:Y:S02]  /*36f80*/  IMAD.MOV.U32 R133, RZ, RZ, R85 ;  /* 0x000000ffff857224 */ /* 0x000fe400078e0055 */
[----:B------:R-:W5:Y:S01]  /*36f90*/  LDL.LU R85, [R1+0x1458] ;  /* 0x0014580001557983 */ /* 0x000f620000300800 */
[----:B------:R-:W-:-:S03]  /*36fa0*/  IMAD.MOV.U32 R135, RZ, RZ, R89 ;  /* 0x000000ffff877224 */ /* 0x000fc600078e0059 */
[----:B------:R-:W5:Y:S04]  /*36fb0*/  LDL.LU R88, [R1+0x1454] ;  /* 0x0014540001587983 */ /* 0x000f680000300800 */
[----:B------:R-:W5:Y:S01]  /*36fc0*/  LDL.LU R89, [R1+0x1450] ;  /* 0x0014500001597983 */ /* 0x000f620000300800 */
[----:B--2---:R-:W-:Y:S02]  /*36fd0*/  IMAD.MOV.U32 R131, RZ, RZ, R190 ;  /* 0x000000ffff837224 */ /* 0x004fe400078e00be */
[----:B---3--:R-:W-:Y:S02]  /*36fe0*/  IMAD.MOV.U32 R130, RZ, RZ, R191 ;  /* 0x000000ffff827224 */ /* 0x008fe400078e00bf */
[----:B----4-:R-:W-:Y:S02]  /*36ff0*/  IMAD.MOV.U32 R128, RZ, RZ, R84 ;  /* 0x000000ffff807224 */ /* 0x010fe400078e0054 */
[----:B------:R-:W2:Y:S01]  /*37000*/  LDL.LU R84, [R1+0x144c] ;  /* 0x00144c0001547983 */ /* 0x000ea20000300800 */
[----:B-----5:R-:W-:-:S03]  /*37010*/  MOV R129, R189 ;  /* 0x000000bd00817202 */ /* 0x020fc60000000f00 */
[----:B------:R-:W3:Y:S04]  /*37020*/  LDL.LU R189, [R1+0x1448] ;  /* 0x0014480001bd7983 */ /* 0x000ee80000300800 */
[----:B------:R-:W4:Y:S04]  /*37030*/  LDL.LU R191, [R1+0x1444] ;  /* 0x0014440001bf7983 */ /* 0x000f280000300800 */
[----:B------:R-:W5:Y:S01]  /*37040*/  LDL.LU R190, [R1+0x1440] ;  /* 0x0014400001be7983 */ /* 0x000f620000300800 */
[----:B------:R-:W-:Y:S02]  /*37050*/  IMAD.MOV.U32 R126, RZ, RZ, R85 ;  /* 0x000000ffff7e7224 */ /* 0x000fe400078e0055 */
[----:B------:R-:W-:-:S02]  /*37060*/  IMAD.MOV.U32 R124, RZ, RZ, R88 ;  /* 0x000000ffff7c7224 */ /* 0x000fc400078e0058 */
[----:B------:R-:W5:Y:S01]  /*37070*/  LDL.LU R88, [R1+0x143c] ;  /* 0x00143c0001587983 */ /* 0x000f620000300800 */
[----:B------:R-:W-:-:S03]  /*37080*/  IMAD.MOV.U32 R125, RZ, RZ, R89 ;  /* 0x000000ffff7d7224 */ /* 0x000fc600078e0059 */
        /* <DEDUP_REMOVED lines=8> */
[----:B-----5:R-:W-:-:S03]  /*37110*/  IMAD.MOV.U32 R121, RZ, RZ, R190 ;  /* 0x000000ffff797224 */ /* 0x020fc600078e00be */
[----:B------:R-:W3:Y:S04]  /*37120*/  LDL.LU R190, [R1+0x1428] ;  /* 0x0014280001be7983 */ /* 0x000ee80000300800 */
[----:B------:R-:W4:Y:S04]  /*37130*/  LDL.LU R189, [R1+0x1424] ;  /* 0x0014240001bd7983 */ /* 0x000f280000300800 */
[----:B------:R-:W5:Y:S01]  /*37140*/  LDL.LU R84, [R1+0x1420] ;  /* 0x0014200001547983 */ /* 0x000f620000300800 */
[----:B------:R-:W-:Y:S01]  /*37150*/  IMAD.MOV.U32 R118, RZ, RZ, R89 ;  /* 0x000000ffff767224 */ /* 0x000fe200078e0059 */
[----:B------:R-:W-:-:S02]  /*37160*/  MOV R116, R85 ;  /* 0x0000005500747202 */ /* 0x000fc40000000f00 */
[----:B------:R-:W2:Y:S01]  /*37170*/  LDL.LU R85, [R1+0x141c] ;  /* 0x00141c0001557983 */ /* 0x000ea20000300800 */
[----:B------:R-:W-:-:S03]  /*37180*/  IMAD.MOV.U32 R117, RZ, RZ, R188 ;  /* 0x000000ffff757224 */ /* 0x000fc600078e00bc */
[----:B------:R-:W2:Y:S01]  /*37190*/  LDL.LU R188, [R1+0x1418] ;  /* 0x0014180001bc7983 */ /* 0x000ea20000300800 */
[----:B------:R-:W-:-:S03]  /*371a0*/  IMAD.MOV.U32 R119, RZ, RZ, R88 ;  /* 0x000000ffff777224 */ /* 0x000fc600078e0058 */
[----:B------:R-:W2:Y:S04]  /*371b0*/  LDL.LU R89, [R1+0x1414] ;  /* 0x0014140001597983 */ /* 0x000ea80000300800 */
[----:B------:R-:W2:Y:S01]  /*371c0*/  LDL.LU R88, [R1+0x1410] ;  /* 0x0014100001587983 */ /* 0x000ea20000300800 */
[----:B----4-:R-:W-:-:S03]  /*371d0*/  IMAD.MOV.U32 R112, RZ, RZ, R189 ;  /* 0x000000ffff707224 */ /* 0x010fc600078e00bd */
[----:B------:R-:W4:Y:S01]  /*371e0*/  LDL.LU R189, [R1+0x140c] ;  /* 0x00140c0001bd7983 */ /* 0x000f220000300800 */
[----:B-----5:R-:W-:-:S03]  /*371f0*/  IMAD.MOV.U32 R113, RZ, RZ, R84 ;  /* 0x000000ffff717224 */ /* 0x020fc600078e0054 */
[----:B------:R-:W5:Y:S01]  /*37200*/  LDL.LU R84, [R1+0x1408] ;  /* 0x0014080001547983 */ /* 0x000f620000300800 */
[----:B---3--:R-:W-:Y:S02]  /*37210*/  IMAD.MOV.U32 R114, RZ, RZ, R190 ;  /* 0x000000ffff727224 */ /* 0x008fe400078e00be */
[----:B------:R-:W-:Y:S01]  /*37220*/  IMAD.MOV.U32 R59, RZ, RZ, R108 ;  /* 0x000000ffff3b7224 */ /* 0x000fe200078e006c */
[----:B------:R-:W3:Y:S01]  /*37230*/  LDL.LU R190, [R1+0x1404] ;  /* 0x0014040001be7983 */ /* 0x000ee20000300800 */
[----:B--2---:R-:W-:Y:S02]  /*37240*/  IMAD.MOV.U32 R115, RZ, RZ, R191 ;  /* 0x000000ffff737224 */ /* 0x004fe400078e00bf */
[----:B------:R-:W-:Y:S01]  /*37250*/  IMAD.MOV.U32 R62, RZ, RZ, R109 ;  /* 0x000000ffff3e7224 */ /* 0x000fe200078e006d */
[----:B------:R-:W2:Y:S01]  /*37260*/  LDL.LU R191, [R1+0x1400] ;  /* 0x0014000001bf7983 */ /* 0x000ea20000300800 */
[----:B------:R-:W-:Y:S02]  /*37270*/  IMAD.MOV.U32 R63, RZ, RZ, R110 ;  /* 0x000000ffff3f7224 */ /* 0x000fe400078e006e */
[----:B------:R-:W-:-:S02]  /*37280*/  IMAD.MOV.U32 R108, RZ, RZ, R89 ;  /* 0x000000ffff6c7224 */ /* 0x000fc400078e0059 */
[----:B------:R-:W2:Y:S01]  /*37290*/  LDL.LU R89, [R1+0x13fc] ;  /* 0x0013fc0001597983 */ /* 0x000ea20000300800 */
[----:B------:R-:W-:Y:S02]  /*372a0*/  IMAD.MOV.U32 R2, RZ, RZ, R111 ;  /* 0x000000ffff027224 */ /* 0x000fe400078e006f */
[----:B------:R-:W-:Y:S01]  /*372b0*/  IMAD.MOV.U32 R109, RZ, RZ, R88 ;  /* 0x000000ffff6d7224 */ /* 0x000fe200078e0058 */
[----:B------:R-:W-:Y:S01]  /*372c0*/  MOV R111, R85 ;  /* 0x00000055006f7202 */ /* 0x000fe20000000f00 */
[----:B------:R-:W2:Y:S01]  /*372d0*/  LDL.LU R88, [R1+0x13f8] ;  /* 0x0013f80001587983 */ /* 0x000ea20000300800 */
[----:B------:R-:W-:-:S03]  /*372e0*/  IMAD.MOV.U32 R110, RZ, RZ, R188 ;  /* 0x000000ffff6e7224 */ /* 0x000fc600078e00bc */
[----:B------:R-:W2:Y:S04]  /*372f0*/  LDL.LU R188, [R1+0x13f4] ;  /* 0x0013f40001bc7983 */ /* 0x000ea80000300800 */
[----:B------:R-:W2:Y:S01]  /*37300*/  LDL.LU R85, [R1+0x13f0] ;  /* 0x0013f00001557983 */ /* 0x000ea20000300800 */
[----:B----4-:R-:W-:Y:S02]  /*37310*/  IMAD.MOV.U32 R145, RZ, RZ, R189 ;  /* 0x000000ffff917224 */ /* 0x010fe400078e00bd */
[----:B-----5:R-:W-:Y:S02]  /*37320*/  IMAD.MOV.U32 R144, RZ, RZ, R84 ;  /* 0x000000ffff907224 */ /* 0x020fe400078e0054 */
[----:B------:R-:W4:Y:S04]  /*37330*/  LDL.LU R84, [R1+0x13ec] ;  /* 0x0013ec0001547983 */ /* 0x000f280000300800 */
[----:B------:R-:W5:Y:S01]  /*37340*/  LDL.LU R189, [R1+0x13e8] ;  /* 0x0013e80001bd7983 */ /* 0x000f620000300800 */
[C---:B------:R-:W-:Y:S03]  /*37350*/  HMMA.1688.F32.TF32 R148, R104.reuse, R76, R148 ;  /* 0x0000004c6894723c */ /* 0x040fe60000081094 */
[----:B------:R-:W4:Y:S05]  /*37360*/  LDL.LU R146, [R1+0x238] ;  /* 0x0002380001927983 */ /* 0x000f2a0000300800 */
[C---:B------:R-:W-:Y:S01]  /*37370*/  HMMA.1688.F32.TF32 R152, R104.reuse, R44, R152 ;  /* 0x0000002c6898723c */ /* 0x040fe20000081098 */
[----:B------:R-:W4:Y:S07]  /*37380*/  LDL.LU R147, [R1+0x23c] ;  /* 0x00023c0001937983 */ /* 0x000f2e0000300800 */
[C---:B------:R-:W-:Y:S08]  /*37390*/  HMMA.1688.F32.TF32 R156, R104.reuse, R40, R156 ;  /* 0x00000028689c723c */ /* 0x040ff0000008109c */
[C---:B------:R-:W-:Y:S08]  /*373a0*/  HMMA.1688.F32.TF32 R160, R104.reuse, R72, R160 ;  /* 0x0000004868a0723c */ /* 0x040ff000000810a0 */
[C---:B------:R-:W-:Y:S08]  /*373b0*/  HMMA.1688.F32.TF32 R164, R104.reuse, R68, R164 ;  /* 0x0000004468a4723c */ /* 0x040ff000000810a4 */
[----:B------:R-:W-:Y:S01]  /*373c0*/  HMMA.1688.F32.TF32 R168, R104, R64, R168 ;  /* 0x0000004068a8723c */ /* 0x000fe200000810a8 */
[----:B--2---:R-:W-:-:S02]  /*373d0*/  IMAD.MOV.U32 R87, RZ, RZ, R188 ;  /* 0x000000ffff577224 */ /* 0x004fc400078e00bc */
[----:B------:R-:W2:Y:S05]  /*373e0*/  LDL.LU R188, [R1+0x260] ;  /* 0x0002600001bc7983 */ /* 0x000eaa0000300800 */
[----:B------:R-:W-:Y:S01]  /*373f0*/  HMMA.1688.F32.TF32 R172, R104, R60, R172 ;  /* 0x0000003c68ac723c */ /* 0x000fe200000810ac */
[----:B---3--:R-:W-:-:S07]  /*37400*/  IMAD.MOV.U32 R91, RZ, RZ, R190 ;  /* 0x000000ffff5b7224 */ /* 0x008fce00078e00be */
[----:B------:R-:W-:Y:S01]  /*37410*/  HMMA.1688.F32.TF32 R176, R104, R56, R176 ;  /* 0x0000003868b0723c */ /* 0x000fe200000810b0 */
[----:B------:R-:W-:Y:S02]  /*37420*/  IMAD.MOV.U32 R90, RZ, RZ, R191 ;  /* 0x000000ffff5a7224 */ /* 0x000fe400078e00bf */
[----:B-----5:R-:W-:Y:S02]  /*37430*/  IMAD.MOV.U32 R86, RZ, RZ, R189 ;  /* 0x000000ffff567224 */ /* 0x020fe400078e00bd */
[----:B------:R-:W2:Y:S04]  /*37440*/  LDL.LU R189, [R1+0x264] ;  /* 0x0002640001bd7983 */ /* 0x000ea80000300800 */
[----:B------:R-:W2:Y:S04]  /*37450*/  LDL.LU R190, [R1+0x268] ;  /* 0x0002680001be7983 */ /* 0x000ea80000300800 */
[----:B------:R-:W2:Y:S04]  /*37460*/  LDL.LU R191, [R1+0x26c] ;  /* 0x00026c0001bf7983 */ /* 0x000ea80000300800 */
[----:B------:R-:W-:Y:S04]  /*37470*/  STL [R1+0x12c0], R150 ;  /* 0x0012c09601007387 */ /* 0x000fe80000100800 */
[----:B------:R-:W-:Y:S04]  /*37480*/  STL [R1+0x12bc], R151 ;  /* 0x0012bc9701007387 */ /* 0x000fe80000100800 */
[----:B------:R-:W-:Y:S04]  /*37490*/  STL [R1+0x12b8], R155 ;  /* 0x0012b89b01007387 */ /* 0x000fe80000100800 */
[----:B------:R1:W-:Y:S04]  /*374a0*/  STL.64 [R1+0x12f0], R158 ;  /* 0x0012f09e01007387 */ /* 0x0003e80000100a00 */
[----:B-1----:R-:W3:Y:S04]  /*374b0*/  LDL R158, [R1+0x350] ;  /* 0x00035000019e7983 */ /* 0x002ee80000100800 */
[----:B------:R-:W5:Y:S04]  /*374c0*/  LDL R159, [R1+0x344] ;  /* 0x00034400019f7983 */ /* 0x000f680000100800 */
[----:B------:R-:W-:Y:S04]  /*374d0*/  STL.64 [R1+0x12e8], R156 ;  /* 0x0012e89c01007387 */ /* 0x000fe80000100a00 */
[----:B------:R-:W-:Y:S04]  /*374e0*/  STL [R1+0x12b4], R163 ;  /* 0x0012b4a301007387 */ /* 0x000fe80000100800 */
[----:B------:R-:W-:Y:S04]  /*374f0*/  STL.64 [R1+0x1300], R166 ;  /* 0x001300a601007387 */ /* 0x000fe80000100a00 */
[----:B------:R-:W-:Y:S04]  /*37500*/  STL.64 [R1+0x12f8], R164 ;  /* 0x0012f8a401007387 */ /* 0x000fe80000100a00 */
[----:B------:R-:W-:Y:S04]  /*37510*/  STL.64 [R1+0x1310], R170 ;  /* 0x001310aa01007387 */ /* 0x000fe80000100a00 */
[----:B------:R1:W-:Y:S04]  /*37520*/  STL.64 [R1+0x1308], R168 ;  /* 0x001308a801007387 */ /* 0x0003e80000100a00 */
[----:B------:R-:W-:Y:S04]  /*37530*/  STL.64 [R1+0x1320], R174 ;  /* 0x001320ae01007387 */ /* 0x000fe80000100a00 */
[----:B------:R-:W-:Y:S04]  /*37540*/  STL.64 [R1+0x1318], R172 ;  /* 0x001318ac01007387 */ /* 0x000fe80000100a00 */
[----:B------:R-:W-:Y:S04]  /*37550*/  STL.64 [R1+0x1330], R178 ;  /* 0x001330b201007387 */ /* 0x000fe80000100a00 */
[----:B------:R-:W-:Y:S01]  /*37560*/  STL.64 [R1+0x1328], R176 ;  /* 0x001328b001007387 */ /* 0x000fe20000100a00 */
[----:B-1----:R-:W-:-:S03]  /*37570*/  IMAD.MOV.U32 R168, RZ, RZ, R196 ;  /* 0x000000ffffa87224 */ /* 0x002fc600078e00c4 */
        /* <DEDUP_REMOVED lines=17> */
[----:B------:R-:W-:Y:S01]  /*37690*/  HMMA.1688.F32.TF32 R180, R104, R52, R180 ;  /* 0x0000003468b4723c */ /* 0x000fe200000810b4 */
[----:B------:R-:W-:-:S02]  /*376a0*/  IMAD.MOV.U32 R167, RZ, RZ, R199 ;  /* 0x000000ffffa77224 */ /* 0x000fc400078e00c7 */
[----:B------:R-:W5:Y:S05]  /*376b0*/  LDL.LU R199, [R1+0x13c8] ;  /* 0x0013c80001c77983 */ /* 0x000f6a0000300800 */
[C---:B------:R-:W-:Y:S08]  /*376c0*/  HMMA.1688.F32.TF32 R184, R104.reuse, R48, R184 ;  /* 0x0000003068b8723c */ /* 0x040ff000000810b8 */
[C---:B------:R-:W-:Y:S08]  /*376d0*/  HMMA.1688.F32.TF32 R32, R104.reuse, R36, R32 ;  /* 0x000000246820723c */ /* 0x040ff00000081020 */
[C---:B------:R-:W-:Y:S08]  /*376e0*/  HMMA.1688.F32.TF32 R4, R104.reuse, R20, R4 ;  /* 0x000000146804723c */ /* 0x040ff00000081004 */
[C---:B------:R-:W-:Y:S08]  /*376f0*/  HMMA.1688.F32.TF32 R24, R104.reuse, R12, R24 ;  /* 0x0000000c6818723c */ /* 0x040ff00000081018 */
[----:B------:R-:W-:Y:S08]  /*37700*/  HMMA.1688.F32.TF32 R92, R104, R8, R92 ;  /* 0x00000008685c723c */ /* 0x000ff0000008105c */
[C---:B----4-:R-:W-:Y:S08]  /*37710*/  HMMA.1688.F32.TF32 R104, R100.reuse, R40, R144 ;  /* 0x000000286468723c */ /* 0x050ff00000081090 */
[----:B------:R-:W-:Y:S07]  /*37720*/  HMMA.1688.F32.TF32 R144, R100, R12, R248 ;  /* 0x0000000c6490723c */ /* 0x000fee00000810f8 */
[----:B------:R-:W-:-:S02]  /*37730*/  IMAD.MOV.U32 R248, RZ, RZ, R206 ;  /* 0x000000fffff87224 */ /* 0x000fc400078e00ce */
[----:B------:R-:W4:Y:S01]  /*37740*/  LDL.LU R206, [R1+0x13c4] ;  /* 0x0013c40001ce7983 */ /* 0x000f220000300800 */
[----:B------:R-:W-:Y:S01]  /*37750*/  IMAD.MOV.U32 R249, RZ, RZ, R207 ;  /* 0x000000fffff97224 */ /* 0x000fe200078e00cf */
[----:B------:R-:W-:Y:S01]  /*37760*/  HMMA.1688.F32.TF32 R84, R100, R76, R84 ;  /* 0x0000004c6454723c */ /* 0x000fe20000081054 */
[----:B------:R-:W-:Y:S01]  /*37770*/  IMAD.MOV.U32 R250, RZ, RZ, R211 ;  /* 0x000000fffffa7224 */ /* 0x000fe200078e00d3 */
[----:B------:R-:W4:Y:S01]  /*37780*/  LDL.LU R207, [R1+0x13c0] ;  /* 0x0013c00001cf7983 */ /* 0x000f220000300800 */
[----:B------:R-:W-:-:S03]  /*37790*/  IMAD.MOV.U32 R251, RZ, RZ, R18 ;  /* 0x000000fffffb7224 */ /* 0x000fc600078e0012 */
[----:B------:R-:W4:Y:S02]  /*377a0*/  LDL.LU R211, [R1+0x13bc] ;  /* 0x0013bc0001d37983 */ /* 0x000f240000300800 */
[C---:B------:R-:W-:Y:S02]  /*377b0*/  HMMA.1688.F32.TF32 R88, R100.reuse, R44, R88 ;  /* 0x0000002c6458723c */ /* 0x040fe40000081058 */
[----:B------:R-:W4:Y:S06]  /*377c0*/  LDL.LU R18, [R1+0x13b8] ;  /* 0x0013b80001127983 */ /* 0x000f2c0000300800 */
        /* <DEDUP_REMOVED lines=9> */
[C---:B--2---:R-:W-:Y:S01]  /*37860*/  HMMA.1688.F32.TF32 R188, R100.reuse, R80, R188 ;  /* 0x0000005064bc723c */ /* 0x044fe200000810bc */
[----:B---3--:R-:W-:Y:S04]  /*37870*/  LDS R28, [R158+0xa2800] ;  /* 0x0a2800009e1c7984 */ /* 0x008fe80000000800 */
[----:B------:R-:W-:Y:S04]  /*37880*/  LDS R30, [R158+0xa2c00] ;  /* 0x0a2c00009e1e7984 */ /* 0x000fe80000000800 */
[----:B-----5:R-:W-:Y:S04]  /*37890*/  LDS R29, [R159+0xa2800] ;  /* 0x0a2800009f1d7984 */ /* 0x020fe80000000800 */
[----:B------:R-:W1:Y:S01]  /*378a0*/  LDS R31, [R159+0xa2c00] ;  /* 0x0a2c00009f1f7984 */ /* 0x000e620000000800 */
[----:B------:R-:W-:Y:S08]  /*378b0*/  HMMA.1688.F32.TF32 R192, R100, R8, R192 ;  /* 0x0000000864c0723c */ /* 0x000ff000000810c0 */
[----:B------:R-:W-:Y:S07]  /*378c0*/  HMMA.1688.F32.TF32 R100, R96, R36, R244 ;  /* 0x000000246064723c */ /* 0x000fee00000810f4 */
[----:B------:R-:W-:-:S02]  /*378d0*/  IMAD.MOV.U32 R244, RZ, RZ, R19 ;  /* 0x000000fffff47224 */ /* 0x000fc400078e0013 */
[----:B------:R-:W1:Y:S01]  /*378e0*/  LDL.LU R19, [R1+0x13b4] ;  /* 0x0013b40001137983 */ /* 0x000e620000300800 */
[C---:B------:R-:W-:Y:S08]  /*378f0*/  HMMA.1688.F32.TF32 R164, R96.reuse, R12, R164 ;  /* 0x0000000c60a4723c */ /* 0x040ff000000810a4 */
[C---:B------:R-:W-:Y:S08]  /*37900*/  HMMA.1688.F32.TF32 R168, R96.reuse, R20, R168 ;  /* 0x0000001460a8723c */ /* 0x040ff000000810a8 */
[C---:B------:R-:W-:Y:S08]  /*37910*/  HMMA.1688.F32.TF32 R196, R96.reuse, R80, R196 ;  /* 0x0000005060c4723c */ /* 0x040ff000000810c4 */
[----:B------:R-:W-:Y:S01]  /*37920*/  HMMA.1688.F32.TF32 R200, R96, R76, R200 ;  /* 0x0000004c60c8723c */ /* 0x000fe200000810c8 */
[----:B------:R-:W-:-:S02]  /*37930*/  IMAD.MOV.U32 R150, RZ, RZ, R164 ;  /* 0x000000ffff967224 */ /* 0x000fc400078e00a4 */
[----:B------:R-:W-:Y:S02]  /*37940*/  IMAD.MOV.U32 R151, RZ, RZ, R165 ;  /* 0x000000ffff977224 */ /* 0x000fe400078e00a5 */
[----:B------:R-:W-:Y:S02]  /*37950*/  IMAD.MOV.U32 R155, RZ, RZ, R166 ;  /* 0x000000ffff9b7224 */ /* 0x000fe400078e00a6 */
[----:B------:R-:W-:Y:S01]  /*37960*/  STL [R1+0x120], R168 ;  /* 0x000120a801007387 */ /* 0x000fe20000100800 */
[----:B------:R-:W-:Y:S01]  /*37970*/  HMMA.1688.F32.TF32 R212, R96, R72, R212 ;  /* 0x0000004860d4723c */ /* 0x000fe200000810d4 */
[----:B------:R-:W-:Y:S02]  /*37980*/  IMAD.MOV.U32 R163, RZ, RZ, R167 ;  /* 0x000000ffffa37224 */ /* 0x000fe400078e00a7 */
[----:B------:R-:W2:Y:S01]  /*37990*/  LDL.LU R164, [R1+0xc0] ;  /* 0x0000c00001a47983 */ /* 0x000ea20000300800 */
[----:B------:R-:W-:-:S03]  /*379a0*/  IMAD.MOV.U32 R167, RZ, RZ, R82 ;  /* 0x000000ffffa77224 */ /* 0x000fc600078e0052 */
[----:B------:R-:W2:Y:S01]  /*379b0*/  LDL.LU R165, [R1+0xc4] ;  /* 0x0000c40001a57983 */ /* 0x000ea20000300800 */
[C---:B------:R-:W-:Y:S03]  /*379c0*/  HMMA.1688.F32.TF32 R216, R96.reuse, R68, R216 ;  /* 0x0000004460d8723c */ /* 0x040fe600000810d8 */
[----:B------:R-:W2:Y:S04]  /*379d0*/  LDL.LU R166, [R1+0xc8] ;  /* 0x0000c80001a67983 */ /* 0x000ea80000300800 */
[----:B------:R-:W3:Y:S01]  /*379e0*/  LDL.LU R82, [R1+0x13b0] ;  /* 0x0013b00001527983 */ /* 0x000ee20000300800 */
[C---:B------:R-:W-:Y:S08]  /*379f0*/  HMMA.1688.F32.TF32 R220, R96.reuse, R64, R220 ;  /* 0x0000004060dc723c */ /* 0x040ff000000810dc */
[C---:B----4-:R-:W-:Y:S08]  /*37a00*/  HMMA.1688.F32.TF32 R204, R96.reuse, R44, R204 ;  /* 0x0000002c60cc723c */ /* 0x050ff000000810cc */
[C---:B------:R-:W-:Y:S08]  /*37a10*/  HMMA.1688.F32.TF32 R208, R96.reuse, R40, R208 ;  /* 0x0000002860d0723c */ /* 0x040ff000000810d0 */
[C---:B------:R-:W-:Y:S08]  /*37a20*/  HMMA.1688.F32.TF32 R224, R96.reuse, R60, R224 ;  /* 0x0000003c60e0723c */ /* 0x040ff000000810e0 */
[C---:B------:R-:W-:Y:S08]  /*37a30*/  HMMA.1688.F32.TF32 R228, R96.reuse, R56, R228 ;  /* 0x0000003860e4723c */ /* 0x040ff000000810e4 */
[C---:B------:R-:W-:Y:S08]  /*37a40*/  HMMA.1688.F32.TF32 R232, R96.reuse, R52, R232 ;  /* 0x0000003460e8723c */ /* 0x040ff000000810e8 */
[C---:B------:R-:W-:Y:S08]  /*37a50*/  HMMA.1688.F32.TF32 R236, R96.reuse, R48, R236 ;  /* 0x0000003060ec723c */ /* 0x040ff000000810ec */
[----:B------:R-:W-:Y:S01]  /*37a60*/  HMMA.1688.F32.TF32 R96, R96, R8, R240 ;  /* 0x000000086060723c */ /* 0x000fe200000810f0 */
[----:B------:R-:W-:Y:S04]  /*37a70*/  LDS R240, [R158+0xa2880] ;  /* 0x0a2880009ef07984 */ /* 0x000fe80000000800 */
[----:B------:R-:W-:Y:S04]  /*37a80*/  LDS R242, [R158+0xa2c80] ;  /* 0x0a2c80009ef27984 */ /* 0x000fe80000000800 */
[----:B------:R-:W-:Y:S04]  /*37a90*/  LDS R241, [R159+0xa2880] ;  /* 0x0a2880009ff17984 */ /* 0x000fe80000000800 */
[----:B------:R1:W4:Y:S02]  /*37aa0*/  LDS R243, [R159+0xa2c80] ;  /* 0x0a2c80009ff37984 */ /* 0x0003240000000800 */
[----:B-1----:R-:W-:Y:S07]  /*37ab0*/  HMMA.1688.F32.TF32 R156, R28, R18, R248 ;  /* 0x000000121c9c723c */ /* 0x002fee00000810f8 */
[----:B------:R-:W-:-:S02]  /*37ac0*/  IMAD.MOV.U32 R248, RZ, RZ, R83 ;  /* 0x000000fffff87224 */ /* 0x000fc400078e0053 */
[----:B------:R-:W3:Y:S01]  /*37ad0*/  LDL.LU R83, [R1+0x13ac] ;  /* 0x0013ac0001537983 */ /* 0x000ee20000300800 */
[----:B------:R-:W-:Y:S01]  /*37ae0*/  IMAD.MOV.U32 R245, RZ, RZ, R252 ;  /* 0x000000fffff57224 */ /* 0x000fe200078e00fc */
[----:B------:R-:W-:Y:S01]  /*37af0*/  MOV R247, R0 ;  /* 0x0000000000f77202 */ /* 0x000fe20000000f00 */
[----:B------:R-:W-:Y:S01]  /*37b00*/  IMAD.MOV.U32 R246, RZ, RZ, R3 ;  /* 0x000000fffff67224 */ /* 0x000fe200078e0003 */
[----:B------:R-:W5:Y:S04]  /*37b10*/  LDL.LU R249, [R1+0xb4] ;  /* 0x0000b40001f97983 */ /* 0x000f680000300800 */
[----:B------:R-:W5:Y:S04]  /*37b20*/  LDL.LU R250, [R1+0xb8] ;  /* 0x0000b80001fa7983 */ /* 0x000f680000300800 */
[----:B------:R-:W5:Y:S03]  /*37b30*/  LDL.LU R251, [R1+0xbc] ;  /* 0x0000bc0001fb7983 */ /* 0x000f660000300800 */
[----:B------:R-:W-:Y:S01]  /*37b40*/  IMAD.MOV.U32 R41, RZ, RZ, R156 ;  /* 0x000000ffff297224 */ /* 0x000fe200078e009c */
[----:B------:R-:W-:Y:S01]  /*37b50*/  MOV R37, R158 ;  /* 0x0000009e00257202 */ /* 0x000fe20000000f00 */
[----:B------:R-:W-:-:S02]  /*37b60*/  IMAD.MOV.U32 R40, RZ, RZ, R157 ;  /* 0x000000ffff287224 */ /* 0x000fc400078e009d */
[----:B------:R-:W-:-:S05]  /*37b70*/  IMAD.MOV.U32 R36, RZ, RZ, R159 ;  /* 0x000000ffff247224 */ /* 0x000fca00078e009f */
[----:B------:R-:W-:Y:S04]  /*37b80*/  STL [R1+0x1254], R36 ;  /* 0x0012542401007387 */ /* 0x000fe80000100800 */
[----:B------:R-:W-:Y:S04]  /*37b90*/  STL [R1+0x1250], R37 ;  /* 0x0012502501007387 */ /* 0x000fe80000100800 */
[----:B------:R-:W-:Y:S04]  /*37ba0*/  STL [R1+0x124c], R40 ;  /* 0x00124c2801007387 */ /* 0x000fe80000100800 */
[----:B------:R-:W-:Y:S01]  /*37bb0*/  STL [R1+0x1248], R41 ;  /* 0x0012482901007387 */ /* 0x000fe20000100800 */
[----:B---3--:R-:W-:Y:S11]  /*37bc0*/  HMMA.1688.F32.TF32 R156, R28, R82, R244 ;  /* 0x000000521c9c723c */ /* 0x008ff600000810f4 */
[----:B------:R-:W-:Y:S11]  /*37bd0*/  @!UPT UIADD3 URZ, URZ, URZ, URZ ;  /* 0x0000003f3f3ff290 */ /* 0x000ff6000fffe03f */
[----:B------:R-:W-:Y:S02]  /*37be0*/  @!UPT UIADD3 URZ, URZ, URZ, URZ ;  /* 0x0000003f3f3ff290 */ /* 0x000fe4000fffe03f */
[----:B------:R-:W-:Y:S02]  /*37bf0*/  IMAD.MOV.U32 R49, RZ, RZ, R156 ;  /* 0x000000ffff317224 */ /* 0x000fe400078e009c */
[----:B------:R-:W-:Y:S01]  /*37c00*/  IMAD.MOV.U32 R48, RZ, RZ, R157 ;  /* 0x000000ffff307224 */ /* 0x000fe200078e009d */
[----:B------:R-:W3:Y:S01]  /*37c10*/  LDL.LU R156, [R1+0xa0] ;  /* 0x0000a000019c7983 */ /* 0x000ee20000300800 */
[----:B------:R-:W-:Y:S02]  /*37c20*/  IMAD.MOV.U32 R45, RZ, RZ, R158 ;  /* 0x000000ffff2d7224 */ /* 0x000fe400078e009e */
[----:B------:R-:W-:Y:S02]  /*37c30*/  IMAD.MOV.U32 R157, RZ, RZ, R42 ;  /* 0x000000ffff9d7224 */ /* 0x000fe400078e002a */
[----:B------:R-:W-:Y:S01]  /*37c40*/  IMAD.MOV.U32 R44, RZ, RZ, R159 ;  /* 0x000000ffff2c7224 */ /* 0x000fe200078e009f */
[----:B------:R-:W3:Y:S01]  /*37c50*/  LDL.LU R42, [R1+0x13a8] ;  /* 0x0013a800012a7983 */ /* 0x000ee20000300800 */
[----:B------:R-:W-:-:S02]  /*37c60*/  IMAD.MOV.U32 R158, RZ, RZ, R78 ;  /* 0x000000ffff9e7224 */ /* 0x000fc400078e004e */
[----:B------:R-:W-:Y:S01]  /*37c70*/  IMAD.MOV.U32 R159, RZ, RZ, R79 ;  /* 0x000000ffff9f7224 */ /* 0x000fe200078e004f */
[----:B------:R-:W2:Y:S04]  /*37c80*/  LDL.LU R78, [R1+0x13a4] ;  /* 0x0013a400014e7983 */ /* 0x000ea80000300800 */
[----:B------:R-:W2:Y:S01]  /*37c90*/  LDL.LU R79, [R1+0x13a0] ;  /* 0x0013a000014f7983 */ /* 0x000ea20000300800 */
[----:B------:R-:W-:Y:S01]  /*37ca0*/  IMAD.MOV.U32 R244, RZ, RZ, R46 ;  /* 0x000000fffff47224 */ /* 0x000fe200078e002e */
[----:B------:R-:W-:Y:S02]  /*37cb0*/  MOV R245, R47 ;  /* 0x0000002f00f57202 */ /* 0x000fe40000000f00 */
[----:B------:R-:W5:Y:S04]  /*37cc0*/  LDL.LU R46, [R1+0x139c] ;  /* 0x00139c00012e7983 */ /* 0x000f680000300800 */
[----:B------:R-:W5:Y:S01]  /*37cd0*/  LDL.LU R47, [R1+0x1398] ;  /* 0x00139800012f7983 */ /* 0x000f620000300800 */
[----:B------:R-:W-:-:S02]  /*37ce0*/  IMAD.MOV.U32 R247, RZ, RZ, R16 ;  /* 0x000000fffff77224 */ /* 0x000fc400078e0010 */
[----:B------:R-:W-:Y:S01]  /*37cf0*/  IMAD.MOV.U32 R246, RZ, RZ, R17 ;  /* 0x000000fffff67224 */ /* 0x000fe200078e0011 */
[----:B------:R-:W-:Y:S04]  /*37d00*/  STL [R1+0x1264], R44 ;  /* 0x0012642c01007387 */ /* 0x000fe80000100800 */
[----:B------:R-:W-:Y:S04]  /*37d10*/  STL [R1+0x1260], R45 ;  /* 0x0012602d01007387 */ /* 0x000fe80000100800 */
[----:B------:R-:W-:Y:S04]  /*37d20*/  STL [R1+0x125c], R48 ;  /* 0x00125c3001007387 */ /* 0x000fe80000100800 */
[----:B------:R-:W-:Y:S01]  /*37d30*/  STL [R1+0x1258], R49 ;  /* 0x0012583101007387 */ /* 0x000fe20000100800 */
[C---:B--2---:R-:W-:Y:S11]  /*37d40*/  HMMA.1688.F32.TF32 R164, R28.reuse, R78, R164 ;  /* 0x0000004e1ca4723c */ /* 0x044ff600000810a4 */
[----:B------:R-:W-:Y:S11]  /*37d50*/  @!UPT UIADD3 URZ, URZ, URZ, URZ ;  /* 0x0000003f3f3ff290 */ /* 0x000ff6000fffe03f */
[----:B------:R-:W-:Y:S02]  /*37d60*/  @!UPT UIADD3 URZ, URZ, URZ, URZ ;  /* 0x0000003f3f3ff290 */ /* 0x000fe4000fffe03f */
[----:B------:R-:W-:Y:S02]  /*37d70*/  IMAD.MOV.U32 R16, RZ, RZ, R167 ;  /* 0x000000ffff107224 */ /* 0x000fe400078e00a7 */
[----:B------:R-:W-:Y:S02]  /*37d80*/  IMAD.MOV.U32 R17, RZ, RZ, R166 ;  /* 0x000000ffff117224 */ /* 0x000fe400078e00a6 */
[----:B------:R-:W-:Y:S02]  /*37d90*/  IMAD.MOV.U32 R20, RZ, RZ, R165 ;  /* 0x000000ffff147224 */ /* 0x000fe400078e00a5 */
[----:B------:R-:W-:Y:S01]  /*37da0*/  IMAD.MOV.U32 R21, RZ, RZ, R164 ;  /* 0x000000ffff157224 */ /* 0x000fe200078e00a4 */
[----:B------:R-:W-:Y:S01]  /*37db0*/  STL [R1+0x1274], R16 ;  /* 0x0012741001007387 */ /* 0x000fe20000100800 */
[----:B-----5:R-:W-:Y:S03]  /*37dc0*/  HMMA.1688.F32.TF32 R164, R28, R46, R248 ;  /* 0x0000002e1ca4723c */ /* 0x020fe600000810f8 */
[----:B------:R-:W-:Y:S04]  /*37dd0*/  STL [R1+0x1270], R17 ;  /* 0x0012701101007387 */ /* 0x000fe80000100800 */
[----:B------:R-:W-:Y:S01]  /*37de0*/  STL [R1+0x126c], R20 ;  /* 0x00126c1401007387 */ /* 0x000fe20000100800 */
[----:B------:R-:W-:-:S03]  /*37df0*/  MOV R248, R43 ;  /* 0x0000002b00f87202 */ /* 0x000fc60000000f00 */
[----:B------:R-:W-:Y:S04]  /*37e00*/  STL [R1+0x1268], R21 ;  /* 0x0012681501007387 */ /* 0x000fe80000100800 */
[----:B------:R-:W3:Y:S01]  /*37e10*/  LDL.LU R43, [R1+0x1394] ;  /* 0x00139400012b7983 */ /* 0x000ee20000300800 */
[----:B------:R-:W-:Y:S02]  /*37e20*/  IMAD.MOV.U32 R250, RZ, RZ, R74 ;  /* 0x000000fffffa7224 */ /* 0x000fe400078e004a */
[----:B------:R-:W-:Y:S01]  /*37e30*/  IMAD.MOV.U32 R251, RZ, RZ, R75 ;  /* 0x000000fffffb7224 */ /* 0x000fe200078e004b */
[----:B------:R-:W2:Y:S04]  /*37e40*/  LDL.LU R249, [R1+0x84] ;  /* 0x0000840001f97983 */ /* 0x000ea80000300800 */
[----:B------:R-:W5:Y:S01]  /*37e50*/  LDL.LU R74, [R1+0x1390] ;  /* 0x00139000014a7983 */ /* 0x000f620000300800 */
[----:B------:R-:W-:-:S02]  /*37e60*/  IMAD.MOV.U32 R8, RZ, RZ, R167 ;  /* 0x000000ffff087224 */ /* 0x000fc400078e00a7 */
[----:B------:R-:W-:Y:S01]  /*37e70*/  IMAD.MOV.U32 R9, RZ, RZ, R166 ;  /* 0x000000ffff097224 */ /* 0x000fe200078e00a6 */
[----:B------:R-:W5:Y:S01]  /*37e80*/  LDL.LU R75, [R1+0x138c] ;  /* 0x00138c00014b7983 */ /* 0x000f620000300800 */
[----:B------:R-:W-:Y:S02]  /*37e90*/  IMAD.MOV.U32 R12, RZ, RZ, R165 ;  /* 0x000000ffff0c7224 */ /* 0x000fe400078e00a5 */
[----:B------:R-:W-:Y:S01]  /*37ea0*/  IMAD.MOV.U32 R13, RZ, RZ, R164 ;  /* 0x000000ffff0d7224 */ /* 0x000fe200078e00a4 */
[----:B------:R-:W-:Y:S04]  /*37eb0*/  STL [R1+0x1284], R8 ;  /* 0x0012840801007387 */ /* 0x000fe80000100800 */
[----:B------:R-:W-:Y:S04]  /*37ec0*/  STL [R1+0x1280], R9 ;  /* 0x0012800901007387 */ /* 0x000fe80000100800 */
[----:B------:R-:W-:Y:S04]  /*37ed0*/  STL [R1+0x127c], R12 ;  /* 0x00127c0c01007387 */ /* 0x000fe80000100800 */
[----:B------:R-:W-:Y:S01]  /*37ee0*/  STL [R1+0x1278], R13 ;  /* 0x0012780d01007387 */ /* 0x000fe20000100800 */
[----:B------:R-:W-:Y:S01]  /*37ef0*/  IMAD.MOV.U32 R252, RZ, RZ, R169 ;  /* 0x000000fffffc7224 */ /* 0x000fe200078e00a9 */
[----:B------:R-:W-:Y:S01]  /*37f00*/  MOV R169, R70 ;  /* 0x0000004600a97202 */ /* 0x000fe20000000f00 */
[----:B---3--:R-:W-:Y:S11]  /*37f10*/  HMMA.1688.F32.TF32 R156, R28, R42, R156 ;  /* 0x0000002a1c9c723c */ /* 0x008ff6000008109c */
[----:B------:R-:W-:Y:S11]  /*37f20*/  @!UPT UIADD3 URZ, URZ, URZ, URZ ;  /* 0x0000003f3f3ff290 */ /* 0x000ff6000fffe03f */
[----:B------:R-:W-:Y:S02]  /*37f30*/  @!UPT UIADD3 URZ, URZ, URZ, URZ ;  /* 0x0000003f3f3ff290 */ /* 0x000fe4000fffe03f */
[----:B------:R-:W-:Y:S02]  /*37f40*/  IMAD.MOV.U32 R52, RZ, RZ, R159 ;  /* 0x000000ffff347224 */ /* 0x000fe400078e009f */
[----:B------:R-:W-:Y:S02]  /*37f50*/  IMAD.MOV.U32 R53, RZ, RZ, R158 ;  /* 0x000000ffff357224 */ /* 0x000fe400078e009e */
[----:B------:R-:W-:Y:S02]  /*37f60*/  IMAD.MOV.U32 R56, RZ, RZ, R157 ;  /* 0x000000ffff387224 */ /* 0x000fe400078e009d */
[----:B------:R-:W-:Y:S01]  /*37f70*/  IMAD.MOV.U32 R57, RZ, RZ, R156 ;  /* 0x000000ffff397224 */ /* 0x000fe200078e009c */
[----:B------:R-:W-:Y:S04]  /*37f80*/  STL [R1+0x1294], R52 ;  /* 0x0012943401007387 */ /* 0x000fe80000100800 */
[----:B------:R-:W-:Y:S04]  /*37f90*/  STL [R1+0x1290], R53 ;  /* 0x0012903501007387 */ /* 0x000fe80000100800 */
[----:B------:R-:W-:Y:S04]  /*37fa0*/  STL [R1+0x128c], R56 ;  /* 0x00128c3801007387 */ /* 0x000fe80000100800 */
[----:B------:R-:W-:Y:S04]  /*37fb0*/  STL [R1+0x1288], R57 ;  /* 0x0012883901007387 */ /* 0x000fe80000100800 */
[----:B------:R-:W3:Y:S04]  /*37fc0*/  LDL.LU R168, [R1+0x40] ;  /* 0x0000400001a87983 */ /* 0x000ee80000300800 */
[----:B------:R-:W2:Y:S01]  /*37fd0*/  LDL.LU R70, [R1+0x1388] ;  /* 0x0013880001467983 */ /* 0x000ea20000300800 */
[----:B------:R-:W-:-:S02]  /*37fe0*/  IMAD.MOV.U32 R3, RZ, RZ, R170 ;  /* 0x000000ffff037224 */ /* 0x000fc400078e00aa */
[----:B------:R-:W-:Y:S01]  /*37ff0*/  IMAD.MOV.U32 R0, RZ, RZ, R171 ;  /* 0x000000ffff007224 */ /* 0x000fe200078e00ab */
[----:B------:R-:W3:Y:S04]  /*38000*/  LDL.LU R170, [R1+0x48] ;  /* 0x0000480001aa7983 */ /* 0x000ee80000300800 */
[----:B------:R-:W3:Y:S01]  /*38010*/  LDL.LU R171, [R1+0x4c] ;  /* 0x00004c0001ab7983 */ /* 0x000ee20000300800 */
[----:B------:R-:W-:-:S03]  /*38020*/  IMAD.MOV.U32 R172, RZ, RZ, R71 ;  /* 0x000000ffffac7224 */ /* 0x000fc600078e0047 */
[----:B------:R-:W3:Y:S04]  /*38030*/  LDL.LU R176, [R1+0x60] ;  /* 0x0000600001b07983 */ /* 0x000ee80000300800 */
[----:B------:R-:W3:Y:S04]  /*38040*/  LDL.LU R177, [R1+0x64] ;  /* 0x0000640001b17983 */ /* 0x000ee80000300800 */
[----:B------:R-:W3:Y:S01]  /*38050*/  LDL.LU R178, [R1+0x68] ;  /* 0x0000680001b27983 */ /* 0x000ee20000300800 */
[----:B-----5:R-:W-:Y:S01]  /*38060*/  HMMA.1688.F32.TF32 R156, R28, R74, R244 ;  /* 0x0000004a1c9c723c */ /* 0x020fe200000810f4 */
[----:B--2---:R-:W-:-:S02]  /*38070*/  IMAD.MOV.U32 R179, RZ, RZ, R70 ;  /* 0x000000ffffb37224 */ /* 0x004fc400078e0046 */
[----:B------:R-:W2:Y:S04]  /*38080*/  LDL.LU R70, [R1+0x1384] ;  /* 0x0013840001467983 */ /* 0x000ea80000300800 */
[----:B------:R-:W2:Y:S11]  /*38090*/  LDL.LU R71, [R1+0x1380] ;  /* 0x0013800001477983 */ /* 0x000eb60000300800 */
[----:B------:R-:W-:Y:S06]  /*380a0*/  @!UPT UIADD3 URZ, URZ, URZ, URZ ;  /* 0x0000003f3f3ff290 */ /* 0x000fec000fffe03f */
[----:B------:R-:W-:Y:S02]  /*380b0*/  IMAD.MOV.U32 R65, RZ, RZ, R156 ;  /* 0x000000ffff417224 */ /* 0x000fe400078e009c */
[----:B------:R-:W-:Y:S02]  /*380c0*/  IMAD.MOV.U32 R64, RZ, RZ, R157 ;  /* 0x000000ffff407224 */ /* 0x000fe400078e009d */
[----:B------:R-:W-:Y:S02]  /*380d0*/  IMAD.MOV.U32 R61, RZ, RZ, R158 ;  /* 0x000000ffff3d7224 */ /* 0x000fe400078e009e */
[----:B------:R-:W-:Y:S02]  /*380e0*/  IMAD.MOV.U32 R60, RZ, RZ, R159 ;  /* 0x000000ffff3c7224 */ /* 0x000fe400078e009f */
[----:B------:R-:W-:Y:S02]  /*380f0*/  IMAD.MOV.U32 R173, RZ, RZ, R10 ;  /* 0x000000ffffad7224 */ /* 0x000fe400078e000a */
[----:B------:R-:W5:Y:S01]  /*38100*/  LDL.LU R10, [R1+0x137c] ;  /* 0x00137c00010a7983 */ /* 0x000f620000300800 */
[----:B------:R-:W-:-:S02]  /*38110*/  IMAD.MOV.U32 R174, RZ, RZ, R11 ;  /* 0x000000ffffae7224 */ /* 0x000fc400078e000b */
[----:B------:R-:W-:Y:S01]  /*38120*/  IMAD.MOV.U32 R175, RZ, RZ, R14 ;  /* 0x000000ffffaf7224 */ /* 0x000fe200078e000e */
[----:B------:R-:W5:Y:S04]  /*38130*/  LDL.LU R11, [R1+0x1378] ;  /* 0x00137800010b7983 */ /* 0x000f680000300800 */
[----:B------:R-:W3:Y:S01]  /*38140*/  LDL.LU R14, [R1+0x1374] ;  /* 0x00137400010e7983 */ /* 0x000ee20000300800 */
[----:B------:R-:W-:-:S03]  /*38150*/  IMAD.MOV.U32 R164, RZ, RZ, R15 ;  /* 0x000000ffffa47224 */ /* 0x000fc600078e000f */
[----:B------:R-:W-:Y:S01]  /*38160*/  STL [R1+0x12a4], R60 ;  /* 0x0012a43c01007387 */ /* 0x000fe20000100800 */
[----:B------:R-:W-:-:S03]  /*38170*/  MOV R165, R22 ;  /* 0x0000001600a57202 */ /* 0x000fc60000000f00 */
[----:B------:R-:W-:Y:S01]  /*38180*/  STL [R1+0x12a0], R61 ;  /* 0x0012a03d01007387 */ /* 0x000fe20000100800 */
[----:B------:R-:W-:-:S03]  /*38190*/  IMAD.MOV.U32 R166, RZ, RZ, R23 ;  /* 0x000000ffffa67224 */ /* 0x000fc600078e0017 */
[----:B------:R-:W-:Y:S01]  /*381a0*/  STL [R1+0x129c], R64 ;  /* 0x00129c4001007387 */ /* 0x000fe20000100800 */
[----:B------:R-:W-:-:S03]  /*381b0*/  IMAD.MOV.U32 R167, RZ, RZ, R38 ;  /* 0x000000ffffa77224 */ /* 0x000fc600078e0026 */
[----:B------:R1:W-:Y:S04]  /*381c0*/  STL [R1+0x1298], R65 ;  /* 0x0012984101007387 */ /* 0x0003e80000100800 */
[----:B------:R-:W3:Y:S04]  /*381d0*/  LDL.LU R15, [R1+0x1370] ;  /* 0x00137000010f7983 */ /* 0x000ee80000300800 */
[----:B------:R-:W3:Y:S04]  /*381e0*/  LDL.LU R22, [R1+0x136c] ;  /* 0x00136c0001167983 */ /* 0x000ee80000300800 */
[----:B------:R-:W3:Y:S04]  /*381f0*/  LDL.LU R23, [R1+0x1368] ;  /* 0x0013680001177983 */ /* 0x000ee80000300800 */
[----:B------:R-:W3:Y:S01]  /*38200*/  LDL.LU R38, [R1+0x1364] ;  /* 0x0013640001267983 */ /* 0x000ee20000300800 */
[----:B------:R-:W-:-:S02]  /*38210*/  IMAD.MOV.U32 R244, RZ, RZ, R55 ;  /* 0x000000fffff47224 */ /* 0x000fc400078e0037 */
[----:B------:R-:W-:Y:S02]  /*38220*/  IMAD.MOV.U32 R245, RZ, RZ, R58 ;  /* 0x000000fffff57224 */ /* 0x000fe400078e003a */
[----:B------:R-:W-:Y:S02]  /*38230*/  IMAD.MOV.U32 R246, RZ, RZ, R66 ;  /* 0x000000fffff67224 */ /* 0x000fe400078e0042 */
[----:B------:R-:W-:Y:S01]  /*38240*/  IMAD.MOV.U32 R247, RZ, RZ, R67 ;  /* 0x000000fffff77224 */ /* 0x000fe200078e0043 */
[----:B--2---:R-:W-:Y:S07]  /*38250*/  HMMA.1688.F32.TF32 R156, R28, R70, R248 ;  /* 0x000000461c9c723c */ /* 0x004fee00000810f8 */
[----:B------:R-:W-:Y:S01]  /*38260*/  MOV R248, R59 ;  /* 0x0000003b00f87202 */ /* 0x000fe20000000f00 */
[----:B------:R-:W-:-:S02]  /*38270*/  IMAD.MOV.U32 R249, RZ, RZ, R62 ;  /* 0x000000fffff97224 */ /* 0x000fc400078e003e */
[----:B------:R-:W-:Y:S11]  /*38280*/  IMAD.MOV.U32 R250, RZ, RZ, R63 ;  /* 0x000000fffffa7224 */ /* 0x000ff600078e003f */
[----:B------:R-:W-:Y:S03]  /*38290*/  @!UPT UIADD3 URZ, URZ, URZ, URZ ;  /* 0x0000003f3f3ff290 */ /* 0x000fe6000fffe03f */
[----:B------:R-:W-:Y:S02]  /*382a0*/  IMAD.MOV.U32 R73, RZ, RZ, R156 ;  /* 0x000000ffff497224 */ /* 0x000fe400078e009c */
[----:B------:R-:W-:Y:S02]  /*382b0*/  IMAD.MOV.U32 R72, RZ, RZ, R157 ;  /* 0x000000ffff487224 */ /* 0x000fe400078e009d */
[----:B------:R-:W-:Y:S02]  /*382c0*/  IMAD.MOV.U32 R156, RZ, RZ, R39 ;  /* 0x000000ffff9c7224 */ /* 0x000fe400078e0027 */
[----:B------:R-:W-:Y:S01]  /*382d0*/  IMAD.MOV.U32 R69, RZ, RZ, R158 ;  /* 0x000000ffff457224 */ /* 0x000fe200078e009e */
[----:B------:R-:W2:Y:S01]  /*382e0*/  LDL.LU R39, [R1+0x1360] ;  /* 0x0013600001277983 */ /* 0x000ea20000300800 */
[----:B------:R-:W-:Y:S02]  /*382f0*/  IMAD.MOV.U32 R157, RZ, RZ, R50 ;  /* 0x000000ffff9d7224 */ /* 0x000fe400078e0032 */
[----:B------:R-:W-:Y:S01]  /*38300*/  IMAD.MOV.U32 R68, RZ, RZ, R159 ;  /* 0x000000ffff447224 */ /* 0x000fe200078e009f */
[----:B------:R-:W4:Y:S01]  /*38310*/  LDL.LU R50, [R1+0x135c] ;  /* 0x00135c0001327983 */ /* 0x000f220000300800 */
[----:B------:R-:W-:-:S02]  /*38320*/  IMAD.MOV.U32 R158, RZ, RZ, R51 ;  /* 0x000000ffff9e7224 */ /* 0x000fc400078e0033 */
[----:B------:R-:W-:Y:S01]  /*38330*/  IMAD.MOV.U32 R159, RZ, RZ, R54 ;  /* 0x000000ffff9f7224 */ /* 0x000fe200078e0036 */
[----:B------:R-:W4:Y:S04]  /*38340*/  LDL.LU R51, [R1+0x1358] ;  /* 0x0013580001337983 */ /* 0x000f280000300800 */
        /* <DEDUP_REMOVED lines=8> */
[----:B------:R-:W-:-:S07]  /*383d0*/  IMAD.MOV.U32 R251, RZ, RZ, R2 ;  /* 0x000000fffffb7224 */ /* 0x000fce00078e0002 */
[C---:B---3--:R-:W-:Y:S01]  /*383e0*/  HMMA.1688.F32.TF32 R248, R28.reuse, R22, R248 ;  /* 0x000000161cf8723c */ /* 0x048fe200000810f8 */
[----:B------:R3:W-:Y:S04]  /*383f0*/  STL [R1+0x12b0], R69 ;  /* 0x0012b04501007387 */ /* 0x0007e80000100800 */
[----:B------:R1:W-:Y:S04]  /*38400*/  STL [R1+0x12ac], R72 ;  /* 0x0012ac4801007387 */ /* 0x0003e80000100800 */
[----:B------:R1:W-:Y:S11]  /*38410*/  STL [R1+0x12a8], R73 ;  /* 0x0012a84901007387 */ /* 0x0003f60000100800 */
[----:B------:R-:W-:Y:S04]  /*38420*/  @!UPT UIADD3 URZ, URZ, URZ, URZ ;  /* 0x0000003f3f3ff290 */ /* 0x000fe8000fffe03f */
[----:B-1----:R-:W-:Y:S02]  /*38430*/  IMAD.MOV.U32 R65, RZ, RZ, R250 ;  /* 0x000000ffff417224 */ /* 0x002fe400078e00fa */
[----:B------:R-:W-:Y:S02]  /*38440*/  IMAD.MOV.U32 R52, RZ, RZ, R251 ;  /* 0x000000ffff347224 */ /* 0x000fe400078e00fb */
[----:B------:R-:W-:Y:S02]  /*38450*/  IMAD.MOV.U32 R61, RZ, RZ, R248 ;  /* 0x000000ffff3d7224 */ /* 0x000fe400078e00f8 */
[----:B------:R-:W-:Y:S01]  /*38460*/  IMAD.MOV.U32 R64, RZ, RZ, R249 ;  /* 0x000000ffff407224 */ /* 0x000fe200078e00f9 */
[C---:B--2---:R-:W-:Y:S08]  /*38470*/  HMMA.1688.F32.TF32 R244, R28.reuse, R38, R244 ;  /* 0x000000261cf4723c */ /* 0x044ff000000810f4 */
[C---:B----4-:R-:W-:Y:S08]  /*38480*/  HMMA.1688.F32.TF32 R156, R28.reuse, R50, R156 ;  /* 0x000000321c9c723c */ /* 0x050ff0000008109c */
[C---:B-----5:R-:W-:Y:S08]  /*38490*/  HMMA.1688.F32.TF32 R164, R28.reuse, R54, R164 ;  /* 0x000000361ca4723c */ /* 0x060ff000000810a4 */
[C---:B------:R-:W-:Y:S08]  /*384a0*/  HMMA.1688.F32.TF32 R176, R28.reuse, R66, R176 ;  /* 0x000000421cb0723c */ /* 0x040ff000000810b0 */
[C---:B------:R-:W-:Y:S08]  /*384b0*/  HMMA.1688.F32.TF32 R168, R28.reuse, R58, R168 ;  /* 0x0000003a1ca8723c */ /* 0x040ff000000810a8 */
[----:B------:R-:W-:Y:S01]  /*384c0*/  HMMA.1688.F32.TF32 R172, R28, R62, R172 ;  /* 0x0000003e1cac723c */ /* 0x000fe200000810ac */
[----:B------:R-:W-:-:S07]  /*384d0*/  IMAD.MOV.U32 R21, RZ, RZ, R166 ;  /* 0x000000ffff157224 */ /* 0x000fce00078e00a6 */
[----:B------:R-:W-:Y:S02]  /*384e0*/  IMAD.MOV.U32 R77, RZ, RZ, R178 ;  /* 0x000000ffff4d7224 */ /* 0x000fe400078e00b2 */
[----:B------:R-:W-:Y:S02]  /*384f0*/  IMAD.MOV.U32 R76, RZ, RZ, R179 ;  /* 0x000000ffff4c7224 */ /* 0x000fe400078e00b3 */
[----:B------:R-:W-:Y:S01]  /*38500*/  IMAD.MOV.U32 R81, RZ, RZ, R176 ;  /* 0x000000ffff517224 */ /* 0x000fe200078e00b0 */
[----:B------:R-:W2:Y:S01]  /*38510*/  LDL.LU.64 R178, [R1+0x1330] ;  /* 0x0013300001b27983 */ /* 0x000ea20000300a00 */
[----:B------:R-:W-:-:S03]  /*38520*/  IMAD.MOV.U32 R80, RZ, RZ, R177 ;  /* 0x000000ffff507224 */ /* 0x000fc600078e00b1 */
[----:B------:R-:W2:Y:S01]  /*38530*/  LDL.LU.64 R176, [R1+0x1328] ;  /* 0x0013280001b07983 */ /* 0x000ea20000300a00 */
[----:B------:R-:W-:Y:S02]  /*38540*/  IMAD.MOV.U32 R49, RZ, RZ, R170 ;  /* 0x000000ffff317224 */ /* 0x000fe400078e00aa */
[----:B------:R-:W-:-:S04]  /*38550*/  IMAD.MOV.U32 R36, RZ, RZ, R171 ;  /* 0x000000ffff247224 */ /* 0x000fc800078e00ab */
[----:B------:R-:W-:Y:S01]  /*38560*/  IMAD.MOV.U32 R41, RZ, RZ, R174 ;  /* 0x000000ffff297224 */ /* 0x000fe200078e00ae */
[----:B------:R-:W-:Y:S01]  /*38570*/  MOV R2, R175 ;  /* 0x000000af00027202 */ /* 0x000fe20000000f00 */
[----:B------:R-:W-:Y:S01]  /*38580*/  IMAD.MOV.U32 R37, RZ, RZ, R172 ;  /* 0x000000ffff257224 */ /* 0x000fe200078e00ac */
[----:B------:R-:W4:Y:S01]  /*38590*/  LDL.LU.64 R174, [R1+0x1320] ;  /* 0x0013200001ae7983 */ /* 0x000f220000300a00 */
[----:B------:R-:W-:Y:S02]  /*385a0*/  IMAD.MOV.U32 R40, RZ, RZ, R173 ;  /* 0x000000ffff287224 */ /* 0x000fe400078e00ad */
[----:B------:R-:W-:Y:S01]  /*385b0*/  IMAD.MOV.U32 R45, RZ, RZ, R168 ;  /* 0x000000ffff2d7224 */ /* 0x000fe200078e00a8 */
[----:B------:R-:W4:Y:S01]  /*385c0*/  LDL.LU.64 R172, [R1+0x1318] ;  /* 0x0013180001ac7983 */ /* 0x000f220000300a00 */
[----:B------:R-:W-:Y:S02]  /*385d0*/  IMAD.MOV.U32 R48, RZ, RZ, R169 ;  /* 0x000000ffff307224 */ /* 0x000fe400078e00a9 */
[----:B------:R-:W-:Y:S01]  /*385e0*/  IMAD.MOV.U32 R44, RZ, RZ, R167 ;  /* 0x000000ffff2c7224 */ /* 0x000fe200078e00a7 */
[----:B------:R-:W5:Y:S01]  /*385f0*/  LDL.LU.64 R170, [R1+0x1310] ;  /* 0x0013100001aa7983 */ /* 0x000f620000300a00 */
[----:B------:R-:W-:Y:S01]  /*38600*/  IMAD.MOV.U32 R17, RZ, RZ, R164 ;  /* 0x000000ffff117224 */ /* 0x000fe200078e00a4 */
[----:B------:R-:W-:Y:S01]  /*38610*/  MOV R13, R158 ;  /* 0x0000009e000d7202 */ /* 0x000fe20000000f00 */
[----:B------:R-:W-:Y:S01]  /*38620*/  IMAD.MOV.U32 R20, RZ, RZ, R165 ;  /* 0x000000ffff147224 */ /* 0x000fe200078e00a5 */
[----:B------:R-:W5:Y:S01]  /*38630*/  LDL.LU.64 R168, [R1+0x1308] ;  /* 0x0013080001a87983 */ /* 0x000f620000300a00 */
[----:B------:R-:W-:-:S03]  /*38640*/  IMAD.MOV.U32 R16, RZ, RZ, R159 ;  /* 0x000000ffff107224 */ /* 0x000fc600078e009f */
[----:B------:R-:W2:Y:S01]  /*38650*/  LDL.LU.64 R166, [R1+0x1300] ;  /* 0x0013000001a67983 */ /* 0x000ea20000300a00 */
[----:B------:R-:W-:Y:S02]  /*38660*/  IMAD.MOV.U32 R9, RZ, RZ, R156 ;  /* 0x000000ffff097224 */ /* 0x000fe400078e009c */
[----:B------:R-:W-:Y:S01]  /*38670*/  IMAD.MOV.U32 R12, RZ, RZ, R157 ;  /* 0x000000ffff0c7224 */ /* 0x000fe200078e009d */
[----:B------:R-:W2:Y:S01]  /*38680*/  LDL.LU.64 R164, [R1+0x12f8] ;  /* 0x0012f80001a47983 */ /* 0x000ea20000300a00 */
[----:B------:R-:W-:Y:S02]  /*38690*/  IMAD.MOV.U32 R57, RZ, RZ, R246 ;  /* 0x000000ffff397224 */ /* 0x000fe400078e00f6 */
[----:B------:R-:W-:Y:S01]  /*386a0*/  IMAD.MOV.U32 R8, RZ, RZ, R247 ;  /* 0x000000ffff087224 */ /* 0x000fe200078e00f7 */
[----:B------:R-:W2:Y:S01]  /*386b0*/  LDL.LU.64 R158, [R1+0x12f0] ;  /* 0x0012f000019e7983 */ /* 0x000ea20000300a00 */
[----:B------:R-:W-:Y:S02]  /*386c0*/  IMAD.MOV.U32 R53, RZ, RZ, R244 ;  /* 0x000000ffff357224 */ /* 0x000fe400078e00f4 */
[----:B------:R-:W-:Y:S01]  /*386d0*/  IMAD.MOV.U32 R56, RZ, RZ, R245 ;  /* 0x000000ffff387224 */ /* 0x000fe200078e00f5 */
[----:B------:R-:W2:Y:S04]  /*386e0*/  LDL.LU.64 R156, [R1+0x12e8] ;  /* 0x0012e800019c7983 */ /* 0x000ea80000300a00 */
[----:B------:R-:W2:Y:S04]  /*386f0*/  LDL.LU.64 R246, [R1+0x12e0] ;  /* 0x0012e00001f67983 */ /* 0x000ea80000300a00 */
[----:B------:R-:W2:Y:S04]  /*38700*/  LDL.LU.64 R244, [R1+0x12d8] ;  /* 0x0012d80001f47983 */ /* 0x000ea80000300a00 */
[----:B------:R-:W2:Y:S04]  /*38710*/  LDL.LU.64 R250, [R1+0x12d0] ;  /* 0x0012d00001fa7983 */ /* 0x000ea80000300a00 */
[----:B------:R-:W2:Y:S02]  /*38720*/  LDL.LU.64 R248, [R1+0x12c8] ;  /* 0x0012c80001f87983 */ /* 0x000ea40000300a00 */
[C---:B--2---:R-:W-:Y:S11]  /*38730*/  HMMA.1688.F32.TF32 R248, R28.reuse, R14, R248 ;  /* 0x0000000e1cf8723c */ /* 0x044ff600000810f8 */
[----:B------:R-:W-:Y:S11]  /*38740*/  @!UPT UIADD3 URZ, URZ, URZ, URZ ;  /* 0x0000003f3f3ff290 */ /* 0x000ff6000fffe03f */
[----:B------:R-:W-:Y:S02]  /*38750*/  @!UPT UIADD3 URZ, URZ, URZ, URZ ;  /* 0x0000003f3f3ff290 */ /* 0x000fe4000fffe03f */
[----:B---3--:R-:W-:Y:S01]  /*38760*/  IMAD.MOV.U32 R69, RZ, RZ, R248 ;  /* 0x000000ffff457224 */ /* 0x008fe200078e00f8 */
[----:B------:R-:W-:Y:S01]  /*38770*/  MOV R72, R249 ;  /* 0x000000f900487202 */ /* 0x000fe20000000f00 */
[----:B------:R-:W-:Y:S02]  /*38780*/  IMAD.MOV.U32 R73, RZ, RZ, R250 ;  /* 0x000000ffff497224 */ /* 0x000fe400078e00fa */
[----:B------:R-:W-:Y:S02]  /*38790*/  IMAD.MOV.U32 R60, RZ, RZ, R251 ;  /* 0x000000ffff3c7224 */ /* 0x000fe400078e00fb */
[----:B------:R-:W-:Y:S01]  /*387a0*/  HMMA.1688.F32.TF32 R248, R28, R10, R244 ;  /* 0x0000000a1cf8723c */ /* 0x000fe200000810f4 */
[----:B------:R-:W2:Y:S04]  /*387b0*/  LDL R30, [R1+0x348] ;  /* 0x00034800011e7983 */ /* 0x000ea80000100800 */
[----:B------:R-:W3:Y:S11]  /*387c0*/  LDL R31, [R1+0x34c] ;  /* 0x00034c00011f7983 */ /* 0x000ef60000100800 */
[----:B------:R-:W-:Y:S07]  /*387d0*/  @!UPT UIADD3 URZ, URZ, URZ, URZ ;  /* 0x0000003f3f3ff290 */ /* 0x000fee000fffe03f */
[----:B------:R1:W-:Y:S04]  /*387e0*/  STL [R1+0x1234], R248 ;  /* 0x001234f801007387 */ /* 0x0003e80000100800 */
[----:B------:R1:W-:Y:S04]  /*387f0*/  STL [R1+0x1230], R249 ;  /* 0x001230f901007387 */ /* 0x0003e80000100800 */
[----:B------:R4:W-:Y:S04]  /*38800*/  STL [R1+0x122c], R250 ;  /* 0x00122cfa01007387 */ /* 0x0009e80000100800 */
[----:B------:R4:W-:Y:S04]  /*38810*/  STL [R1+0x1228], R251 ;  /* 0x001228fb01007387 */ /* 0x0009e80000100800 */
[----:B-1----:R-:W5:Y:S04]  /*38820*/  LDL.LU R248, [R1+0xe0] ;  /* 0x0000e00001f87983 */ /* 0x002f680000300800 */
[----:B------:R-:W5:Y:S04]  /*38830*/  LDL.LU R249, [R1+0xe4] ;  /* 0x0000e40001f97983 */ /* 0x000f680000300800 */
[----:B----4-:R-:W5:Y:S04]  /*38840*/  LDL.LU R250, [R1+0xe8] ;  /* 0x0000e80001fa7983 */ /* 0x010f680000300800 */
[----:B------:R-:W5:Y:S01]  /*38850*/  LDL.LU R251, [R1+0xec] ;  /* 0x0000ec0001fb7983 */ /* 0x000f620000300800 */
[C---:B------:R-:W-:Y:S08]  /*38860*/  HMMA.1688.F32.TF32 R188, R240.reuse, R82, R188 ;  /* 0x00000052f0bc723c */ /* 0x040ff000000810bc */
[C---:B------:R-:W-:Y:S08]  /*38870*/  HMMA.1688.F32.TF32 R84, R240.reuse, R78, R84 ;  /* 0x0000004ef054723c */ /* 0x040ff00000081054 */
[C---:B------:R-:W-:Y:S08]  /*38880*/  HMMA.1688.F32.TF32 R88, R240.reuse, R46, R88 ;  /* 0x0000002ef058723c */ /* 0x040ff00000081058 */
[C---:B------:R-:W-:Y:S01]  /*38890*/  HMMA.1688.F32.TF32 R104, R240.reuse, R42, R104 ;  /* 0x0000002af068723c */ /* 0x040fe20000081068 */
[----:B--2---:R-:W-:Y:S04]  /*388a0*/  LDS R244, [R30+0xa2800] ;  /* 0x0a2800001ef47984 */ /* 0x004fe80000000800 */
[----:B------:R-:W-:Y:S04]  /*388b0*/  LDS R246, [R30+0xa2c00] ;  /* 0x0a2c00001ef67984 */ /* 0x000fe80000000800 */
[----:B---3--:R-:W-:Y:S04]  /*388c0*/  LDS R245, [R31+0xa2800] ;  /* 0x0a2800001ff57984 */ /* 0x008fe80000000800 */
[----:B------:R-:W1:Y:S04]  /*388d0*/  LDS R247, [R31+0xa2c00] ;  /* 0x0a2c00001ff77984 */ /* 0x000e680000000800 */
[----:B------:R-:W-:Y:S04]  /*388e0*/  LDS R28, [R30+0xa2880] ;  /* 0x0a2880001e1c7984 */ /* 0x000fe80000000800 */
[----:B------:R-:W-:Y:S04]  /*388f0*/  LDS R29, [R31+0xa2880] ;  /* 0x0a2880001f1d7984 */ /* 0x000fe80000000800 */
[----:B------:R-:W-:Y:S04]  /*38900*/  LDS R30, [R30+0xa2c80] ;  /* 0x0a2c80001e1e7984 */ /* 0x000fe80000000800 */
[----:B------:R-:W2:Y:S01]  /*38910*/  LDS R31, [R31+0xa2c80] ;  /* 0x0a2c80001f1f7984 */ /* 0x000ea20000000800 */
[----:B-----5:R-:W-:Y:S11]  /*38920*/  HMMA.1688.F32.TF32 R248, R240, R18, R248 ;  /* 0x00000012f0f8723c */ /* 0x020ff600000810f8 */
[----:B------:R-:W-:Y:S11]  /*38930*/  @!UPT UIADD3 URZ, URZ, URZ, URZ ;  /* 0x0000003f3f3ff290 */ /* 0x000ff6000fffe03f */
[----:B------:R-:W-:Y:S01]  /*38940*/  @!UPT UIADD3 URZ, URZ, URZ, URZ ;  /* 0x0000003f3f3ff290 */ /* 0x000fe2000fffe03f */
[----:B------:R3:W-:Y:S04]  /*38950*/  STL.64 [R1+0x240], R248 ;  /* 0x000240f801007387 */ /* 0x0007e80000100a00 */
[----:B------:R4:W-:Y:S04]  /*38960*/  STL.64 [R1+0x248], R250 ;  /* 0x000248fa01007387 */ /* 0x0009e80000100a00 */
[----:B------:R5:W-:Y:S01]  /*38970*/  STL [R1+0x32c], R191 ;  /* 0x00032cbf01007387 */ /* 0x000be20000100800 */
[----:B---3--:R-:W-:-:S03]  /*38980*/  IMAD.MOV.U32 R249, RZ, RZ, R188 ;  /* 0x000000fffff97224 */ /* 0x008fc600078e00bc */
[----:B------:R-:W1:Y:S01]  /*38990*/  LDL.LU R188, [R1+0x70] ;  /* 0x0000700001bc7983 */ /* 0x000e620000300800 */
[----:B----4-:R-:W-:Y:S02]  /*389a0*/  IMAD.MOV.U32 R251, RZ, RZ, R190 ;  /* 0x000000fffffb7224 */ /* 0x010fe400078e00be */
[----:B------:R-:W-:Y:S02]  /*389b0*/  IMAD.MOV.U32 R250, RZ, RZ, R189 ;  /* 0x000000fffffa7224 */ /* 0x000fe400078e00bd */
[----:B------:R-:W1:Y:S04]  /*389c0*/  LDL.LU R189, [R1+0x74] ;  /* 0x0000740001bd7983 */ /* 0x000e680000300800 */
[----:B------:R-:W1:Y:S04]  /*389d0*/  LDL.LU R190, [R1+0x78] ;  /* 0x0000780001be7983 */ /* 0x000e680000300800 */
[----:B-----5:R-:W1:Y:S04]  /*389e0*/  LDL.LU R191, [R1+0x7c] ;  /* 0x00007c0001bf7983 */ /* 0x020e680000300800 */
[----:B------:R3:W-:Y:S04]  /*389f0*/  STL [R1+0x1240], R251 ;  /* 0x001240fb01007387 */ /* 0x0007e80000100800 */
[----:B------:R4:W-:Y:S04]  /*38a00*/  STL [R1+0x123c], R249 ;  /* 0x00123cf901007387 */ /* 0x0009e80000100800 */
[----:B------:R-:W-:Y:S04]  /*38a10*/  STL [R1+0x1238], R250 ;  /* 0x001238fa01007387 */ /* 0x000fe80000100800 */
[----:B------:R5:W-:Y:S01]  /*38a20*/  STL.64 [R1+0x310], R84 ;  /* 0x0003105401007387 */ /* 0x000be20000100a00 */
[----:B------:R-:W-:-:S03]  /*38a30*/  IMAD.MOV.U32 R248, RZ, RZ, R87 ;  /* 0x000000fffff87224 */ /* 0x000fc600078e0057 */
[----:B------:R2:W-:Y:S01]  /*38a40*/  STL [R1+0x318], R86 ;  /* 0x0003185601007387 */ /* 0x0005e20000100800 */
[----:B---3--:R-:W-:Y:S02]  /*38a50*/  IMAD.MOV.U32 R251, RZ, RZ, R89 ;  /* 0x000000fffffb7224 */ /* 0x008fe400078e0059 */
[----:B----4-:R-:W-:Y:S01]  /*38a60*/  IMAD.MOV.U32 R249, RZ, RZ, R90 ;  /* 0x000000fffff97224 */ /* 0x010fe200078e005a */
[----:B-----5:R-:W3:Y:S01]  /*38a70*/  LDL.LU R84, [R1+0xf0] ;  /* 0x0000f00001547983 */ /* 0x020ee20000300800 */
[----:B------:R-:W-:-:S03]  /*38a80*/  IMAD.MOV.U32 R250, RZ, RZ, R91 ;  /* 0x000000fffffa7224 */ /* 0x000fc600078e005b */
[----:B------:R-:W3:Y:S04]  /*38a90*/  LDL.LU R85, [R1+0xf4] ;  /* 0x0000f40001557983 */ /* 0x000ee80000300800 */
[----:B--2---:R-:W3:Y:S04]  /*38aa0*/  LDL.LU R86, [R1+0xf8] ;  /* 0x0000f80001567983 */ /* 0x004ee80000300800 */
[----:B------:R-:W3:Y:S04]  /*38ab0*/  LDL.LU R87, [R1+0xfc] ;  /* 0x0000fc0001577983 */ /* 0x000ee80000300800 */
[----:B------:R2:W-:Y:S02]  /*38ac0*/  STL [R1+0x300], R88 ;  /* 0x0003005801007387 */ /* 0x0005e40000100800 */
[C---:B--2---:R-:W-:Y:S02]  /*38ad0*/  HMMA.1688.F32.TF32 R88, R240.reuse, R74, R108 ;  /* 0x0000004af058723c */ /* 0x044fe4000008106c */
[----:B------:R-:W-:Y:S04]  /*38ae0*/  STL.64 [R1+0x2f0], R104 ;  /* 0x0002f06801007387 */ /* 0x000fe80000100a00 */
[----:B------:R2:W-:Y:S02]  /*38af0*/  STL.64 [R1+0x2f8], R106 ;  /* 0x0002f86a01007387 */ /* 0x0005e40000100a00 */
[C---:B------:R-:W-:Y:S08]  /*38b00*/  HMMA.1688.F32.TF32 R108, R240.reuse, R70, R112 ;  /* 0x00000046f06c723c */ /* 0x040ff00000081070 */
[C---:B--2---:R-:W-:Y:S07]  /*38b10*/  HMMA.1688.F32.TF32 R104, R240.reuse, R66, R116 ;  /* 0x00000042f068723c */ /* 0x044fee0000081074 */
[----:B------:R-:W-:Y:S04]  /*38b20*/  STL.64 [R1+0x2e0], R88 ;  /* 0x0002e05801007387 */ /* 0x000fe80000100a00 */
[----:B------:R2:W-:Y:S02]  /*38b30*/  STL.64 [R1+0x2e8], R90 ;  /* 0x0002e85a01007387 */ /* 0x0005e40000100a00 */
[C---:B--2---:R-:W-:Y:S02]  /*38b40*/  HMMA.1688.F32.TF32 R88, R240.reuse, R62, R120 ;  /* 0x0000003ef058723c */ /* 0x044fe40000081078 */
[----:B------:R-:W-:Y:S04]  /*38b50*/  STL.64 [R1+0x2d0], R108 ;  /* 0x0002d06c01007387 */ /* 0x000fe80000100a00 */
[----:B------:R2:W-:Y:S04]  /*38b60*/  STL.64 [R1+0x2d8], R110 ;  /* 0x0002d86e01007387 */ /* 0x0005e80000100a00 */
[----:B------:R-:W-:Y:S04]  /*38b70*/  STL.64 [R1+0x2c0], R104 ;  /* 0x0002c06801007387 */ /* 0x000fe80000100a00 */
[----:B------:R4:W-:Y:S01]  /*38b80*/  STL.64 [R1+0x2c8], R106 ;  /* 0x0002c86a01007387 */ /* 0x0009e20000100a00 */
[C---:B--2---:R-:W-:Y:S08]  /*38b90*/  HMMA.1688.F32.TF32 R108, R240.reuse, R58, R124 ;  /* 0x0000003af06c723c */ /* 0x044ff0000008107c */
[----:B------:R-:W-:Y:S01]  /*38ba0*/  STL.64 [R1+0x2b0], R88 ;  /* 0x0002b05801007387 */ /* 0x000fe20000100a00 */
[C---:B----4-:R-:W-:Y:S03]  /*38bb0*/  HMMA.1688.F32.TF32 R104, R240.reuse, R54, R128 ;  /* 0x00000036f068723c */ /* 0x050fe60000081080 */
[----:B------:R2:W-:Y:S05]  /*38bc0*/  STL.64 [R1+0x2b8], R90 ;  /* 0x0002b85a01007387 */ /* 0x0005ea0000100a00 */
[C---:B--2---:R-:W-:Y:S06]  /*38bd0*/  HMMA.1688.F32.TF32 R88, R240.reuse, R50, R132 ;  /* 0x00000032f058723c */ /* 0x044fec0000081084 */
[----:B------:R2:W-:Y:S04]  /*38be0*/  STL.64 [R1+0x2a0], R108 ;  /* 0x0002a06c01007387 */ /* 0x0005e80000100a00 */
[----:B------:R4:W-:Y:S04]  /*38bf0*/  STL.64 [R1+0x2a8], R110 ;  /* 0x0002a86e01007387 */ /* 0x0009e80000100a00 */
[----:B--2---:R-:W2:Y:S04]  /*38c00*/  LDL.LU R108, [R1+0x330] ;  /* 0x00033000016c7983 */ /* 0x004ea80000300800 */
[----:B------:R-:W-:Y:S04]  /*38c10*/  STL.64 [R1+0x290], R104 ;  /* 0x0002906801007387 */ /* 0x000fe80000100a00 */
[----:B------:R-:W-:Y:S04]  /*38c20*/  STL.64 [R1+0x298], R106 ;  /* 0x0002986a01007387 */ /* 0x000fe80000100a00 */
[----:B------:R-:W-:Y:S04]  /*38c30*/  STL.64 [R1+0x280], R88 ;  /* 0x0002805801007387 */ /* 0x000fe80000100a00 */
[----:B------:R5:W-:Y:S01]  /*38c40*/  STL.64 [R1+0x288], R90 ;  /* 0x0002885a01007387 */ /* 0x000be20000100a00 */
[C---:B------:R-:W-:Y:S03]  /*38c50*/  HMMA.1688.F32.TF32 R112, R240.reuse, R22, R140 ;  /* 0x00000016f070723c */ /* 0x040fe6000008108c */
[----:B------:R-:W2:Y:S04]  /*38c60*/  LDL.LU R109, [R1+0x334] ;  /* 0x00033400016d7983 */ /* 0x000ea80000300800 */
[----:B----4-:R-:W2:Y:S01]  /*38c70*/  LDL.LU R110, [R1+0x338] ;  /* 0x00033800016e7983 */ /* 0x010ea20000300800 */
[C---:B-----5:R-:W-:Y:S03]  /*38c80*/  HMMA.1688.F32.TF32 R88, R240.reuse, R38, R136 ;  /* 0x00000026f058723c */ /* 0x060fe60000081088 */
[----:B------:R-:W2:Y:S05]  /*38c90*/  LDL.LU R111, [R1+0x33c] ;  /* 0x00033c00016f7983 */ /* 0x000eaa0000300800 */
[C---:B------:R-:W-:Y:S11]  /*38ca0*/  HMMA.1688.F32.TF32 R104, R240.reuse, R14, R144 ;  /* 0x0000000ef068723c */ /* 0x040ff60000081090 */
[----:B------:R-:W-:Y:S04]  /*38cb0*/  @!UPT UIADD3 URZ, URZ, URZ, URZ ;  /* 0x0000003f3f3ff290 */ /* 0x000fe8000fffe03f */
[----:B------:R-:W-:Y:S04]  /*38cc0*/  STL.64 [R1+0x270], R88 ;  /* 0x0002705801007387 */ /* 0x000fe80000100a00 */
[----:B------:R4:W-:Y:S02]  /*38cd0*/  STL.64 [R1+0x278], R90 ;  /* 0x0002785a01007387 */ /* 0x0009e40000100a00 */
[----:B----4-:R-:W-:Y:S02]  /*38ce0*/  HMMA.1688.F32.TF32 R88, R240, R10, R192 ;  /* 0x0000000af058723c */ /* 0x010fe400000810c0 */
[----:B------:R-:W-:Y:S04]  /*38cf0*/  STL.64 [R1+0x260], R112 ;  /* 0x0002607001007387 */ /* 0x000fe80000100a00 */
[----:B------:R-:W-:Y:S04]  /*38d00*/  STL.64 [R1+0x268], R114 ;  /* 0x0002687201007387 */ /* 0x000fe80000100a00 */
[----:B------:R-:W-:Y:S04]  /*38d10*/  STL.64 [R1+0x250], R104 ;  /* 0x0002506801007387 */ /* 0x000fe80000100a00 */
[----:B------:R-:W-:Y:S09]  /*38d20*/  STL.64 [R1+0x258], R106 ;  /* 0x0002586a01007387 */ /* 0x000ff20000100a00 */
[----:B------:R4:W-:Y:S04]  /*38d30*/  STL.64 [R1+0x230], R88 ;  /* 0x0002305801007387 */ /* 0x0009e80000100a00 */
[----:B------:R5:W-:Y:S01]  /*38d40*/  STL.64 [R1+0x238], R90 ;  /* 0x0002385a01007387 */ /* 0x000be20000100a00 */
[----:B----4-:R-:W-:Y:S01]  /*38d50*/  IMAD.MOV.U32 R88, RZ, RZ, R150 ;  /* 0x000000ffff587224 */ /* 0x010fe200078e0096 */
[----:B------:R-:W-:-:S02]  /*38d60*/  MOV R89, R151 ;  /* 0x0000009700597202 */ /* 0x000fc40000000f00 */
[----:B------:R-:W4:Y:S01]  /*38d70*/  LDL.LU R150, [R1+0x12c0] ;  /* 0x0012c00001967983 */ /* 0x000f220000300800 */
[----:B-----5:R-:W-:-:S03]  /*38d80*/  IMAD.MOV.U32 R90, RZ, RZ, R155 ;  /* 0x000000ffff5a7224 */ /* 0x020fc600078e009b */
[----:B------:R-:W4:Y:S01]  /*38d90*/  LDL.LU R151, [R1+0x12bc] ;  /* 0x0012bc0001977983 */ /* 0x000f220000300800 */
[----:B------:R-:W-:-:S03]  /*38da0*/  IMAD.MOV.U32 R91, RZ, RZ, R163 ;  /* 0x000000ffff5b7224 */ /* 0x000fc600078e00a3 */
[----:B------:R-:W5:Y:S04]  /*38db0*/  LDL.LU R155, [R1+0x12b8] ;  /* 0x0012b800019b7983 */ /* 0x000f680000300800 */
[----:B------:R-:W4:Y:S04]  /*38dc0*/  LDL.LU R163, [R1+0x12b4] ;  /* 0x0012b40001a37983 */ /* 0x000f280000300800 */
[----:B------:R-:W4:Y:S01]  /*38dd0*/  LDL.LU R104, [R1+0x120] ;  /* 0x0001200001687983 */ /* 0x000f220000300800 */
[C---:B-1----:R-:W-:Y:S08]  /*38de0*/  HMMA.1688.F32.TF32 R136, R244.reuse, R82, R188 ;  /* 0x00000052f488723c */ /* 0x042ff000000810bc */
[C---:B------:R-:W-:Y:S08]  /*38df0*/  HMMA.1688.F32.TF32 R188, R244.reuse, R14, R24 ;  /* 0x0000000ef4bc723c */ /* 0x040ff00000081018 */
[----:B---3--:R-:W-:Y:S01]  /*38e00*/  HMMA.1688.F32.TF32 R132, R244, R18, R84 ;  /* 0x00000012f484723c */ /* 0x008fe20000081054 */
[----:B------:R-:W3:Y:S04]  /*38e10*/  LDL R86, [R1+0x350] ;  /* 0x0003500001567983 */ /* 0x000ee80000100800 */
[----:B------:R-:W3:Y:S01]  /*38e20*/  LDL R87, [R1+0x344] ;  /* 0x0003440001577983 */ /* 0x000ee20000100800 */
[----:B------:R-:W-:-:S02]  /*38e30*/  IMAD.MOV.U32 R105, RZ, RZ, R252 ;  /* 0x000000ffff697224 */ /* 0x000fc400078e00fc */
[----:B------:R-:W-:Y:S02]  /*38e40*/  IMAD.MOV.U32 R106, RZ, RZ, R3 ;  /* 0x000000ffff6a7224 */ /* 0x000fe400078e0003 */
[----:B------:R-:W-:Y:S01]  /*38e50*/  IMAD.MOV.U32 R107, RZ, RZ, R0 ;  /* 0x000000ffff6b7224 */ /* 0x000fe200078e0000 */
[C---:B--2---:R-:W-:Y:S11]  /*38e60*/  HMMA.1688.F32.TF32 R24, R28.reuse, R18, R108 ;  /* 0x000000121c18723c */ /* 0x044ff6000008106c */
[----:B------:R-:W-:Y:S11]  /*38e70*/  @!UPT UIADD3 URZ, URZ, URZ, URZ ;  /* 0x0000003f3f3ff290 */ /* 0x000ff6000fffe03f */
[----:B------:R-:W-:Y:S01]  /*38e80*/  @!UPT UIADD3 URZ, URZ, URZ, URZ ;  /* 0x0000003f3f3ff290 */ /* 0x000fe2000fffe03f */
[----:B------:R-:W-:Y:S04]  /*38e90*/  STL.64 [R1+0xa0], R24 ;  /* 0x0000a01801007387 */ /* 0x000fe80000100a00 */
[----:B------:R1:W-:Y:S02]  /*38ea0*/  STL.64 [R1+0xa8], R26 ;  /* 0x0000a81a01007387 */ /* 0x0003e40000100a00 */
[-C--:B-1----:R-:W-:Y:S08]  /*38eb0*/  HMMA.1688.F32.TF32 R24, R28, R46.reuse, R204 ;  /* 0x0000002e1c18723c */ /* 0x082ff000000810cc */
[C---:B-----5:R-:W-:Y:S08]  /*38ec0*/  HMMA.1688.F32.TF32 R144, R244.reuse, R46, R152 ;  /* 0x0000002ef490723c */ /* 0x060ff00000081098 */
[C---:B----4-:R-:W-:Y:S08]  /*38ed0*/  HMMA.1688.F32.TF32 R152, R244.reuse, R74, R160 ;  /* 0x0000004af498723c */ /* 0x050ff000000810a0 */
[C---:B------:R-:W-:Y:S08]  /*38ee0*/  HMMA.1688.F32.TF32 R160, R244.reuse, R66, R168 ;  /* 0x00000042f4a0723c */ /* 0x040ff000000810a8 */
[C---:B------:R-:W-:Y:S08]  /*38ef0*/  HMMA.1688.F32.TF32 R168, R244.reuse, R58, R176 ;  /* 0x0000003af4a8723c */ /* 0x040ff000000810b0 */
[C---:B------:R-:W-:Y:S08]  /*38f00*/  HMMA.1688.F32.TF32 R176, R244.reuse, R50, R184 ;  /* 0x00000032f4b0723c */ /* 0x040ff000000810b8 */
[----:B------:R-:W-:Y:S08]  /*38f10*/  HMMA.1688.F32.TF32 R184, R244, R22, R4 ;  /* 0x00000016f4b8723c */ /* 0x000ff00000081004 */
[----:B------:R-:W-:Y:S08]  /*38f20*/  HMMA.1688.F32.TF32 R4, R28, R82, R196 ;  /* 0x000000521c04723c */ /* 0x000ff000000810c4 */
[C---:B------:R-:W-:Y:S08]  /*38f30*/  HMMA.1688.F32.TF32 R140, R244.reuse, R78, R148 ;  /* 0x0000004ef48c723c */ /* 0x040ff00000081094 */
[C---:B------:R-:W-:Y:S08]  /*38f40*/  HMMA.1688.F32.TF32 R148, R244.reuse, R42, R156 ;  /* 0x0000002af494723c */ /* 0x040ff0000008109c */
[C---:B------:R-:W-:Y:S01]  /*38f50*/  HMMA.1688.F32.TF32 R156, R244.reuse, R70, R164 ;  /* 0x00000046f49c723c */ /* 0x040fe200000810a4 */
[----:B------:R-:W-:Y:S07]  /*38f60*/  STL.64 [R1+0x90], R4 ;  /* 0x0000900401007387 */ /* 0x000fee0000100a00 */
[----:B------:R-:W-:Y:S01]  /*38f70*/  HMMA.1688.F32.TF32 R164, R244, R62, R172 ;  /* 0x0000003ef4a4723c */ /* 0x000fe200000810ac */
[----:B------:R1:W-:Y:S01]  /*38f80*/  STL.64 [R1+0x98], R6 ;  /* 0x0000980601007387 */ /* 0x0003e20000100a00 */
[----:B------:R-:W-:Y:S01]  /*38f90*/  IMAD.MOV.U32 R120, RZ, RZ, R69 ;  /* 0x000000ffff787224 */ /* 0x000fe200078e0045 */
[----:B------:R-:W-:Y:S01]  /*38fa0*/  MOV R122, R73 ;  /* 0x00000049007a7202 */ /* 0x000fe20000000f00 */
[----:B------:R-:W-:-:S02]  /*38fb0*/  IMAD.MOV.U32 R121, RZ, RZ, R72 ;  /* 0x000000ffff797224 */ /* 0x000fc400078e0048 */
[----:B------:R-:W-:Y:S02]  /*38fc0*/  IMAD.MOV.U32 R123, RZ, RZ, R60 ;  /* 0x000000ffff7b7224 */ /* 0x000fe400078e003c */
[----:B------:R-:W-:Y:S01]  /*38fd0*/  IMAD.MOV.U32 R116, RZ, RZ, R61 ;  /* 0x000000ffff747224 */ /* 0x000fe200078e003d */
[C---:B------:R-:W-:Y:S01]  /*38fe0*/  HMMA.1688.F32.TF32 R172, R244.reuse, R54, R180 ;  /* 0x00000036f4ac723c */ /* 0x040fe200000810b4 */
[----:B------:R-:W-:Y:S02]  /*38ff0*/  IMAD.MOV.U32 R117, RZ, RZ, R64 ;  /* 0x000000ffff757224 */ /* 0x000fe400078e0040 */
[----:B------:R-:W-:Y:S02]  /*39000*/  IMAD.MOV.U32 R118, RZ, RZ, R65 ;  /* 0x000000ffff767224 */ /* 0x000fe400078e0041 */
[----:B------:R-:W-:Y:S02]  /*39010*/  IMAD.MOV.U32 R119, RZ, RZ, R52 ;  /* 0x000000ffff777224 */ /* 0x000fe400078e0034 */
[----:B------:R-:W-:Y:S01]  /*39020*/  IMAD.MOV.U32 R128, RZ, RZ, R45 ;  /* 0x000000ffff807224 */ /* 0x000fe200078e002d */
[----:B------:R-:W-:Y:S01]  /*39030*/  HMMA.1688.F32.TF32 R180, R244, R38, R32 ;  /* 0x00000026f4b4723c */ /* 0x000fe20000081020 */
[----:B------:R-:W-:-:S02]  /*39040*/  IMAD.MOV.U32 R112, RZ, RZ, R53 ;  /* 0x000000ffff707224 */ /* 0x000fc400078e0035 */
[----:B------:R-:W-:Y:S02]  /*39050*/  IMAD.MOV.U32 R129, RZ, RZ, R48 ;  /* 0x000000ffff817224 */ /* 0x000fe400078e0030 */
[----:B------:R-:W-:Y:S01]  /*39060*/  IMAD.MOV.U32 R130, RZ, RZ, R49 ;  /* 0x000000ffff827224 */ /* 0x000fe200078e0031 */
[----:B------:R-:W-:Y:S01]  /*39070*/  MOV R240, R37 ;  /* 0x0000002500f07202 */ /* 0x000fe20000000f00 */
[----:B------:R-:W-:Y:S01]  /*39080*/  IMAD.MOV.U32 R113, RZ, RZ, R56 ;  /* 0x000000ffff717224 */ /* 0x000fe200078e0038 */
[C---:B------:R-:W-:Y:S01]  /*39090*/  HMMA.1688.F32.TF32 R32, R28.reuse, R78, R200 ;  /* 0x0000004e1c20723c */ /* 0x040fe200000810c8 */
[----:B------:R-:W-:Y:S01]  /*390a0*/  IMAD.MOV.U32 R114, RZ, RZ, R57 ;  /* 0x000000ffff727224 */ /* 0x000fe200078e0039 */
[----:B---3--:R-:W-:Y:S01]  /*390b0*/  LDS R124, [R86+0xa3000] ;  /* 0x0a300000567c7984 */ /* 0x008fe20000000800 */
[----:B------:R-:W-:Y:S02]  /*390c0*/  IMAD.MOV.U32 R115, RZ, RZ, R8 ;  /* 0x000000ffff737224 */ /* 0x000fe400078e0008 */
[----:B------:R-:W-:Y:S01]  /*390d0*/  IMAD.MOV.U32 R131, RZ, RZ, R36 ;  /* 0x000000ffff837224 */ /* 0x000fe200078e0024 */
[----:B------:R-:W-:Y:S02]  /*390e0*/  LDS R126, [R86+0xa3400] ;  /* 0x0a340000567e7984 */ /* 0x000fe40000000800 */
[----:B-1----:R-:W-:Y:S01]  /*390f0*/  HMMA.1688.F32.TF32 R4, R28, R42, R208 ;  /* 0x0000002a1c04723c */ /* 0x002fe200000810d0 */
[----:B------:R-:W-:Y:S01]  /*39100*/  IMAD.MOV.U32 R241, RZ, RZ, R40 ;  /* 0x000000fffff17224 */ /* 0x000fe200078e0028 */
[----:B------:R-:W-:Y:S01]  /*39110*/  LDS R125, [R87+0xa3000] ;  /* 0x0a300000577d7984 */ /* 0x000fe20000000800 */
[----:B------:R-:W-:-:S02]  /*39120*/  IMAD.MOV.U32 R242, RZ, RZ, R41 ;  /* 0x000000fffff27224 */ /* 0x000fc400078e0029 */
[----:B------:R-:W-:Y:S01]  /*39130*/  IMAD.MOV.U32 R243, RZ, RZ, R2 ;  /* 0x000000fffff37224 */ /* 0x000fe200078e0002 */
[----:B------:R-:W-:Y:S09]  /*39140*/  LDS R127, [R87+0xa3400] ;  /* 0x0a340000577f7984 */ /* 0x000ff20000000800 */
[----:B------:R-:W-:Y:S04]  /*39150*/  STL.64 [R1+0xb0], R32 ;  /* 0x0000b02001007387 */ /* 0x000fe80000100a00 */
[----:B------:R1:W-:Y:S04]  /*39160*/  STL.64 [R1+0xb8], R34 ;  /* 0x0000b82201007387 */ /* 0x0003e80000100a00 */
[----:B------:R-:W-:Y:S04]  /*39170*/  STL.64 [R1+0xc0], R24 ;  /* 0x0000c01801007387 */ /* 0x000fe80000100a00 */
[----:B------:R2:W-:Y:S01]  /*39180*/  STL.64 [R1+0xc8], R26 ;  /* 0x0000c81a01007387 */ /* 0x0005e20000100a00 */
[C---:B-1----:R-:W-:Y:S03]  /*39190*/  HMMA.1688.F32.TF32 R32, R28.reuse, R74, R212 ;  /* 0x0000004a1c20723c */ /* 0x042fe600000810d4 */
[----:B------:R-:W-:Y:S04]  /*391a0*/  STL.64 [R1+0x150], R4 ;  /* 0x0001500401007387 */ /* 0x000fe80000100a00 */
[----:B------:R1:W-:Y:S01]  /*391b0*/  STL.64 [R1+0x158], R6 ;  /* 0x0001580601007387 */ /* 0x0003e20000100a00 */
[C---:B--2---:R-:W-:Y:S08]  /*391c0*/  HMMA.1688.F32.TF32 R24, R28.reuse, R70, R216 ;  /* 0x000000461c18723c */ /* 0x044ff000000810d8 */
[C---:B-1----:R-:W-:Y:S07]  /*391d0*/  HMMA.1688.F32.TF32 R4, R28.reuse, R66, R220 ;  /* 0x000000421c04723c */ /* 0x042fee00000810dc */
[----:B------:R-:W-:Y:S04]  /*391e0*/  STL.64 [R1+0x140], R32 ;  /* 0x0001402001007387 */ /* 0x000fe80000100a00 */
[----:B------:R1:W-:Y:S04]  /*391f0*/  STL.64 [R1+0x148], R34 ;  /* 0x0001482201007387 */ /* 0x0003e80000100a00 */
[----:B------:R-:W-:Y:S04]  /*39200*/  STL.64 [R1+0x130], R24 ;  /* 0x0001301801007387 */ /* 0x000fe80000100a00 */
[----:B------:R2:W-:Y:S01]  /*39210*/  STL.64 [R1+0x138], R26 ;  /* 0x0001381a01007387 */ /* 0x0005e20000100a00 */
[----:B-1----:R-:W-:Y:S03]  /*39220*/  HMMA.1688.F32.TF32 R32, R28, R62, R224 ;  /* 0x0000003e1c20723c */ /* 0x002fe600000810e0 */
[----:B------:R1:W-:Y:S01]  /*39230*/  STL [R1+0x100], R4 ;  /* 0x0001000401007387 */ /* 0x0003e20000100800 */
[----:B------:R-:W-:-:S02]  /*39240*/  IMAD.MOV.U32 R252, RZ, RZ, R5 ;  /* 0x000000fffffc7224 */ /* 0x000fc400078e0005 */
[----:B------:R-:W-:Y:S02]  /*39250*/  IMAD.MOV.U32 R3, RZ, RZ, R6 ;  /* 0x000000ffff037224 */ /* 0x000fe400078e0006 */
[----:B------:R-:W-:Y:S01]  /*39260*/  IMAD.MOV.U32 R0, RZ, RZ, R7 ;  /* 0x000000ffff007224 */ /* 0x000fe200078e0007 */
[C---:B--2---:R-:W-:Y:S08]  /*39270*/  HMMA.1688.F32.TF32 R24, R28.reuse, R58, R228 ;  /* 0x0000003a1c18723c */ /* 0x044ff000000810e4 */
[C---:B-1----:R-:W-:Y:S06]  /*39280*/  HMMA.1688.F32.TF32 R4, R28.reuse, R54, R232 ;  /* 0x000000361c04723c */ /* 0x042fec00000810e8 */
[----:B------:R-:W-:Y:S04]  /*39290*/  STL.64 [R1+0xf0], R32 ;  /* 0x0000f02001007387 */ /* 0x000fe80000100a00 */
[----:B------:R-:W-:Y:S04]  /*392a0*/  STL.64 [R1+0xf8], R34 ;  /* 0x0000f82201007387 */ /* 0x000fe80000100a00 */
[----:B------:R-:W2:Y:S04]  /*392b0*/  LDL R206, [R1+0x348] ;  /* 0x0003480001ce7983 */ /* 0x000ea80000100800 */
[----:B------:R-:W-:Y:S04]  /*392c0*/  STL.64 [R1+0xe0], R24 ;  /* 0x0000e01801007387 */ /* 0x000fe80000100a00 */
[----:B------:R1:W-:Y:S04]  /*392d0*/  STL.64 [R1+0xe8], R26 ;  /* 0x0000e81a01007387 */ /* 0x0003e80000100a00 */
[----:B------:R-:W-:Y:S04]  /*392e0*/  STL.64 [R1+0xd0], R4 ;  /* 0x0000d00401007387 */ /* 0x000fe80000100a00 */
[----:B------:R3:W-:Y:S01]  /*392f0*/  STL.64 [R1+0xd8], R6 ;  /* 0x0000d80601007387 */ /* 0x0007e20000100a00 */
[C---:B-1----:R-:W-:Y:S03]  /*39300*/  HMMA.1688.F32.TF32 R24, R28.reuse, R50, R236 ;  /* 0x000000321c18723c */ /* 0x042fe600000810ec */
[----:B------:R-:W4:Y:S05]  /*39310*/  LDL R207, [R1+0x34c] ;  /* 0x00034c0001cf7983 */ /* 0x000f2a0000100800 */
[C---:B---3--:R-:W-:Y:S08]  /*39320*/  HMMA.1688.F32.TF32 R4, R28.reuse, R38, R100 ;  /* 0x000000261c04723c */ /* 0x048ff00000081064 */
[C---:B------:R-:W-:Y:S07]  /*39330*/  HMMA.1688.F32.TF32 R32, R28.reuse, R22, R104 ;  /* 0x000000161c20723c */ /* 0x040fee0000081068 */
[----:B------:R-:W-:Y:S04]  /*39340*/  STL.64 [R1+0x50], R24 ;  /* 0x0000501801007387 */ /* 0x000fe80000100a00 */
[----:B------:R1:W-:Y:S04]  /*39350*/  STL.64 [R1+0x58], R26 ;  /* 0x0000581a01007387 */ /* 0x0003e80000100a00 */
[----:B------:R-:W-:Y:S04]  /*39360*/  STL.64 [R1+0x40], R4 ;  /* 0x0000400401007387 */ /* 0x000fe80000100a00 */
[----:B------:R3:W-:Y:S01]  /*39370*/  STL.64 [R1+0x48], R6 ;  /* 0x0000480601007387 */ /* 0x0007e20000100a00 */
[C---:B-1----:R-:W-:Y:S08]  /*39380*/  HMMA.1688.F32.TF32 R24, R28.reuse, R14, R88 ;  /* 0x0000000e1c18723c */ /* 0x042ff00000081058 */
[----:B---3--:R-:W-:Y:S01]  /*39390*/  HMMA.1688.F32.TF32 R4, R28, R10, R96 ;  /* 0x0000000a1c04723c */ /* 0x008fe20000081060 */
[----:B------:R-:W-:Y:S04]  /*393a0*/  STL.64 [R1+0x30], R32 ;  /* 0x0000302001007387 */ /* 0x000fe80000100a00 */
[----:B------:R-:W-:Y:S10]  /*393b0*/  STL.64 [R1+0x38], R34 ;  /* 0x0000382201007387 */ /* 0x000ff40000100a00 */
[----:B------:R-:W-:Y:S04]  /*393c0*/  STL.64 [R1+0x20], R24 ;  /* 0x0000201801007387 */ /* 0x000fe80000100a00 */
[----:B------:R-:W-:Y:S04]  /*393d0*/  STL.64 [R1+0x28], R26 ;  /* 0x0000281a01007387 */ /* 0x000fe80000100a00 */
[----:B------:R-:W-:Y:S04]  /*393e0*/  STL.64 [R1+0x10], R4 ;  /* 0x0000100401007387 */ /* 0x000fe80000100a00 */
[----:B------:R-:W-:Y:S04]  /*393f0*/  STL.64 [R1+0x18], R6 ;  /* 0x0000180601007387 */ /* 0x000fe80000100a00 */
[----:B------:R-:W3:Y:S04]  /*39400*/  LDL.LU R69, [R1+0x12b0] ;  /* 0x0012b00001457983 */ /* 0x000ee80000300800 */
        /* <DEDUP_REMOVED lines=35> */
[----:B------:R-:W-:Y:S07]  /*39640*/  HMMA.1688.F32.TF32 R192, R244, R10, R92 ;  /* 0x0000000af4c0723c */ /* 0x000fee000008105c */
[----:B------:R-:W-:-:S02]  /*39650*/  IMAD.MOV.U32 R92, RZ, RZ, R81 ;  /* 0x000000ffff5c7224 */ /* 0x000fc400078e0051 */
[----:B------:R-:W-:Y:S02]  /*39660*/  IMAD.MOV.U32 R93, RZ, RZ, R80 ;  /* 0x000000ffff5d7224 */ /* 0x000fe400078e0050 */
[----:B------:R-:W-:Y:S02]  /*39670*/  IMAD.MOV.U32 R94, RZ, RZ, R77 ;  /* 0x000000ffff5e7224 */ /* 0x000fe400078e004d */
[----:B------:R-:W-:Y:S01]  /*39680*/  IMAD.MOV.U32 R95, RZ, RZ, R76 ;  /* 0x000000ffff5f7224 */ /* 0x000fe200078e004c */
[----:B------:R-:W-:Y:S01]  /*39690*/  MOV R91, R68 ;  /* 0x00000044005b7202 */ /* 0x000fe20000000f00 */
[----:B--2---:R-:W-:Y:S04]  /*396a0*/  LDS R196, [R206+0xa3000] ;  /* 0x0a300000cec47984 */ /* 0x004fe80000000800 */
[----:B------:R-:W-:Y:S04]  /*396b0*/  LDS R198, [R206+0xa3400] ;  /* 0x0a340000cec67984 */ /* 0x000fe80000000800 */
[----:B----4-:R-:W-:Y:S04]  /*396c0*/  LDS R197, [R207+0xa3000] ;  /* 0x0a300000cfc57984 */ /* 0x010fe80000000800 */
[----:B------:R-:W-:Y:S01]  /*396d0*/  LDS R199, [R207+0xa3400] ;  /* 0x0a340000cfc77984 */ /* 0x000fe20000000800 */
[----:B---3--:R-:W-:-:S02]  /*396e0*/  IMAD.MOV.U32 R90, RZ, RZ, R69 ;  /* 0x000000ffff5a7224 */ /* 0x008fc400078e0045 */
[----:B-----5:R-:W-:Y:S02]  /*396f0*/  IMAD.MOV.U32 R85, RZ, RZ, R64 ;  /* 0x000000ffff557224 */ /* 0x020fe400078e0040 */
[----:B------:R-:W-:Y:S02]  /*39700*/  IMAD.MOV.U32 R83, RZ, RZ, R8 ;  /* 0x000000ffff537224 */ /* 0x000fe400078e0008 */
[----:B------:R-:W-:Y:S02]  /*39710*/  IMAD.MOV.U32 R82, RZ, RZ, R9 ;  /* 0x000000ffff527224 */ /* 0x000fe400078e0009 */
[----:B------:R-:W-:Y:S02]  /*39720*/  IMAD.MOV.U32 R244, RZ, RZ, R57 ;  /* 0x000000fffff47224 */ /* 0x000fe400078e0039 */
[----:B------:R-:W-:Y:S02]  /*39730*/  IMAD.MOV.U32 R245, RZ, RZ, R56 ;  /* 0x000000fffff57224 */ /* 0x000fe400078e0038 */
[----:B------:R-:W-:Y:S01]  /*39740*/  IMAD.MOV.U32 R84, RZ, RZ, R65 ;  /* 0x000000ffff547224 */ /* 0x000fe200078e0041 */
[----:B------:R-:W-:Y:S01]  /*39750*/  MOV R81, R12 ;  /* 0x0000000c00517202 */ /* 0x000fe20000000f00 */
[----:B------:R-:W-:-:S02]  /*39760*/  IMAD.MOV.U32 R80, RZ, RZ, R13 ;  /* 0x000000ffff507224 */ /* 0x000fc400078e000d */
[----:B------:R-:W-:Y:S02]  /*39770*/  IMAD.MOV.U32 R203, RZ, RZ, R16 ;  /* 0x000000ffffcb7224 */ /* 0x000fe400078e0010 */
[----:B------:R-:W-:Y:S02]  /*39780*/  IMAD.MOV.U32 R202, RZ, RZ, R17 ;  /* 0x000000ffffca7224 */ /* 0x000fe400078e0011 */
[----:B------:R-:W-:Y:S02]  /*39790*/  IMAD.MOV.U32 R201, RZ, RZ, R20 ;  /* 0x000000ffffc97224 */ /* 0x000fe400078e0014 */
[----:B------:R-:W-:Y:S01]  /*397a0*/  IMAD.MOV.U32 R200, RZ, RZ, R21 ;  /* 0x000000ffffc87224 */ /* 0x000fe200078e0015 */
[----:B------:R-:W1:Y:S04]  /*397b0*/  LDSM.16.M88.4 R8, [R2+0x2080] ;  /* 0x002080000208783b */ /* 0x000e680000000200 */
[----:B------:R-:W2:Y:S04]  /*397c0*/  LDSM.16.M88.4 R4, [R2+0x80] ;  /* 0x000080000204783b */ /* 0x000ea80000000200 */
[----:B------:R-:W3:Y:S04]  /*397d0*/  LDSM.16.M88.4 R56, [R2+0x1a080] ;  /* 0x01a080000238783b */ /* 0x000ee80000000200 */
[----:B------:R-:W4:Y:S04]  /*397e0*/  LDSM.16.M88.4 R64, [R2+0x1e080] ;  /* 0x01e080000240783b */ /* 0x000f280000000200 */
[----:B------:R-:W-:Y:S04]  /*397f0*/  LDSM.16.M88.4 R12, [R2+0x4080] ;  /* 0x00408000020c783b */ /* 0x000fe80000000200 */
[----:B------:R-:W5:Y:S01]  /*39800*/  LDSM.16.M88.4 R16, [R2+0x6080] ;  /* 0x006080000210783b */ /* 0x000f620000000200 */
[----:B------:R-:W-:-:S03]  /*39810*/  IMAD.MOV.U32 R76, RZ, RZ, R49 ;  /* 0x000000ffff4c7224 */ /* 0x000fc600078e0031 */
[----:B------:R-:W4:Y:S01]  /*39820*/  LDSM.16.M88.4 R20, [R2+0x8080] ;  /* 0x008080000214783b */ /* 0x000f220000000200 */
[----:B------:R-:W-:Y:S01]  /*39830*/  IMAD.MOV.U32 R77, RZ, RZ, R48 ;  /* 0x000000ffff4d7224 */ /* 0x000fe200078e0030 */
[----:B------:R-:W-:Y:S01]  /*39840*/  MOV R78, R45 ;  /* 0x0000002d004e7202 */ /* 0x000fe20000000f00 */
[----:B------:R-:W-:Y:S01]  /*39850*/  IMAD.MOV.U32 R79, RZ, RZ, R44 ;  /* 0x000000ffff4f7224 */ /* 0x000fe200078e002c */
[----:B------:R-:W5:Y:S01]  /*39860*/  LDSM.16.M88.4 R24, [R2+0xa080] ;  /* 0x00a080000218783b */ /* 0x000f620000000200 */
[----:B------:R-:W-:Y:S02]  /*39870*/  IMAD.MOV.U32 R208, RZ, RZ, R41 ;  /* 0x000000ffffd07224 */ /* 0x000fe400078e0029 */
[----:B------:R-:W-:Y:S01]  /*39880*/  IMAD.MOV.U32 R209, RZ, RZ, R40 ;  /* 0x000000ffffd17224 */ /* 0x000fe200078e0028 */
[----:B------:R-:W5:Y:S01]  /*39890*/  LDSM.16.M88.4 R28, [R2+0xc080] ;  /* 0x00c08000021c783b */ /* 0x000f620000000200 */
[----:B------:R-:W-:Y:S02]  /*398a0*/  IMAD.MOV.U32 R210, RZ, RZ, R37 ;  /* 0x000000ffffd27224 */ /* 0x000fe400078e0025 */
[----:B------:R-:W-:Y:S01]  /*398b0*/  IMAD.MOV.U32 R211, RZ, RZ, R36 ;  /* 0x000000ffffd37224 */ /* 0x000fe200078e0024 */
[----:B------:R-:W-:Y:S01]  /*398c0*/  LDSM.16.M88.4 R40, [R2+0x12080] ;  /* 0x012080000228783b */ /* 0x000fe20000000200 */
[----:B------:R-:W-:-:S02]  /*398d0*/  IMAD.MOV.U32 R88, RZ, RZ, R73 ;  /* 0x000000ffff587224 */ /* 0x000fc400078e0049 */
[----:B------:R-:W-:Y:S01]  /*398e0*/  IMAD.MOV.U32 R89, RZ, RZ, R72 ;  /* 0x000000ffff597224 */ /* 0x000fe200078e0048 */
[C---:B-1----:R-:W-:Y:S01]  /*398f0*/  HMMA.1688.F32.TF32 R68, R124.reuse, R8, R76 ;  /* 0x000000087c44723c */ /* 0x042fe2000008104c */
[----:B------:R-:W1:Y:S01]  /*39900*/  LDSM.16.M88.4 R36, [R2+0x10080] ;  /* 0x010080000224783b */ /* 0x000e620000000200 */
[----:B------:R-:W-:Y:S02]  /*39910*/  IMAD.MOV.U32 R246, RZ, RZ, R53 ;  /* 0x000000fffff67224 */ /* 0x000fe400078e0035 */
[----:B------:R-:W-:Y:S01]  /*39920*/  IMAD.MOV.U32 R247, RZ, RZ, R52 ;  /* 0x000000fffff77224 */ /* 0x000fe200078e0034 */
[----:B------:R-:W-:Y:S03]  /*39930*/  LDSM.16.M88.4 R32, [R2+0xe080] ;  /* 0x00e080000220783b */ /* 0x000fe60000000200 */
[----:B--2---:R-:W-:Y:S01]  /*39940*/  HMMA.1688.F32.TF32 R72, R124, R4, R208 ;  /* 0x000000047c48723c */ /* 0x004fe200000810d0 */
[----:B---3--:R2:W-:Y:S01]  /*39950*/  STL [R1+0x11c4], R59 ;  /* 0x0011c43b01007387 */ /* 0x0085e20000100800 */
[----:B------:R-:W-:-:S02]  /*39960*/  IMAD.MOV.U32 R86, RZ, RZ, R61 ;  /* 0x000000ffff567224 */ /* 0x000fc400078e003d */
[----:B------:R-:W-:Y:S01]  /*39970*/  IMAD.MOV.U32 R87, RZ, RZ, R60 ;  /* 0x000000ffff577224 */ /* 0x000fe200078e003c */
[----:B------:R-:W-:Y:S04]  /*39980*/  LDSM.16.M88.4 R44, [R2+0x14080] ;  /* 0x01408000022c783b */ /* 0x000fe80000000200 */
[----:B------:R-:W3:Y:S04]  /*39990*/  LDSM.16.M88.4 R60, [R2+0x1c080] ;  /* 0x01c08000023c783b */ /* 0x000ee80000000200 */
[----:B--2---:R-:W2:Y:S04]  /*399a0*/  LDL.LU R59, [R1+0x350] ;  /* 0x00035000013b7983 */ /* 0x004ea80000300800 */
[----:B----4-:R4:W-:Y:S01]  /*399b0*/  STL [R1+0x11c0], R67 ;  /* 0x0011c04301007387 */ /* 0x0109e20000100800 */
[C---:B-----5:R-:W-:Y:S03]  /*399c0*/  HMMA.1688.F32.TF32 R76, R124.reuse, R16, R80 ;  /* 0x000000107c4c723c */ /* 0x060fe60000081050 */
[----:B------:R-:W-:Y:S04]  /*399d0*/  LDSM.16.M88.4 R48, [R2+0x16080] ;  /* 0x016080000230783b */ /* 0x000fe80000000200 */
[----:B------:R-:W-:Y:S04]  /*399e0*/  LDSM.16.M88.4 R52, [R2+0x18080] ;  /* 0x018080000234783b */ /* 0x000fe80000000200 */
[----:B----4-:R-:W4:Y:S04]  /*399f0*/  LDL.LU R67, [R1+0x344] ;  /* 0x0003440001437983 */ /* 0x010f280000300800 */
[----:B------:R-:W-:Y:S04]  /*39a00*/  STL.64 [R1+0x11d0], R70 ;  /* 0x0011d04601007387 */ /* 0x000fe80000100a00 */
[----:B------:R-:W-:Y:S04]  /*39a10*/  STL.64 [R1], R72 ;  /* 0x0000004801007387 */ /* 0x000fe80000100a00 */
[----:B------:R5:W-:Y:S01]  /*39a20*/  STL.64 [R1+0x8], R74 ;  /* 0x0000084a01007387 */ /* 0x000be20000100a00 */
[C---:B------:R-:W-:Y:S08]  /*39a30*/  HMMA.1688.F32.TF32 R80, R124.reuse, R20, R244 ;  /* 0x000000147c50723c */ /* 0x040ff000000810f4 */
[C---:B-----5:R-:W-:Y:S08]  /*39a40*/  HMMA.1688.F32.TF32 R72, R124.reuse, R12, R200 ;  /* 0x0000000c7c48723c */ /* 0x060ff000000810c8 */
[C---:B------:R-:W-:Y:S08]  /*39a50*/  HMMA.1688.F32.TF32 R84, R124.reuse, R24, R84 ;  /* 0x000000187c54723c */ /* 0x040ff00000081054 */
[C---:B------:R-:W-:Y:S01]  /*39a60*/  HMMA.1688.F32.TF32 R88, R124.reuse, R28, R88 ;  /* 0x0000001c7c58723c */ /* 0x040fe20000081058 */
[----:B------:R-:W-:Y:S06]  /*39a70*/  STL.64 [R1+0x11c8], R68 ;  /* 0x0011c84401007387 */ /* 0x000fec0000100a00 */
[----:B------:R-:W-:Y:S04]  /*39a80*/  STL.64 [R1+0x11e0], R74 ;  /* 0x0011e04a01007387 */ /* 0x000fe80000100a00 */
[----:B------:R-:W-:Y:S04]  /*39a90*/  STL.64 [R1+0x11d8], R72 ;  /* 0x0011d84801007387 */ /* 0x000fe80000100a00 */
[----:B------:R-:W-:Y:S04]  /*39aa0*/  STL.64 [R1+0x11f0], R78 ;  /* 0x0011f04e01007387 */ /* 0x000fe80000100a00 */
[----:B------:R-:W-:Y:S04]  /*39ab0*/  STL.64 [R1+0x11e8], R76 ;  /* 0x0011e84c01007387 */ /* 0x000fe80000100a00 */
[----:B------:R-:W-:Y:S04]  /*39ac0*/  STL.64 [R1+0x1200], R82 ;  /* 0x0012005201007387 */ /* 0x000fe80000100a00 */
[----:B------:R-:W-:Y:S01]  /*39ad0*/  STL.64 [R1+0x11f8], R80 ;  /* 0x0011f85001007387 */ /* 0x000fe20000100a00 */
[----:B-1----:R-:W-:Y:S03]  /*39ae0*/  HMMA.1688.F32.TF32 R96, R124, R36, R240 ;  /* 0x000000247c60723c */ /* 0x002fe600000810f0 */
[----:B------:R-:W-:Y:S04]  /*39af0*/  STL.64 [R1+0x1210], R86 ;  /* 0x0012105601007387 */ /* 0x000fe80000100a00 */
[----:B------:R-:W-:Y:S01]  /*39b00*/  STL.64 [R1+0x1208], R84 ;  /* 0x0012085401007387 */ /* 0x000fe20000100a00 */
[----:B------:R-:W-:-:S03]  /*39b10*/  IMAD.MOV.U32 R241, RZ, RZ, R251 ;  /* 0x000000fffff17224 */ /* 0x000fc600078e00fb */
[----:B------:R-:W-:Y:S01]  /*39b20*/  STL.64 [R1+0x1220], R90 ;  /* 0x0012205a01007387 */ /* 0x000fe20000100a00 */
[----:B------:R-:W-:-:S03]  /*39b30*/  IMAD.MOV.U32 R242, RZ, RZ, R249 ;  /* 0x000000fffff27224 */ /* 0x000fc600078e00f9 */
[----:B------:R-:W-:Y:S01]  /*39b40*/  STL.64 [R1+0x1218], R88 ;  /* 0x0012185801007387 */ /* 0x000fe20000100a00 */
[----:B------:R-:W-:-:S03]  /*39b50*/  IMAD.MOV.U32 R243, RZ, RZ, R250 ;  /* 0x000000fffff37224 */ /* 0x000fc600078e00fa */
        /* <DEDUP_REMOVED lines=8> */
[----:B------:R-:W5:Y:S01]  /*39be0*/  LDL.LU R248, [R1+0x1234] ;  /* 0x0012340001f87983 */ /* 0x000f620000300800 */
[----:B------:R-:W-:Y:S08]  /*39bf0*/  HMMA.1688.F32.TF32 R100, R124, R40, R128 ;  /* 0x000000287c64723c */ /* 0x000ff00000081080 */
[C---:B------:R-:W-:Y:S08]  /*39c00*/  HMMA.1688.F32.TF32 R184, R196.reuse, R56, R184 ;  /* 0x00000038c4b8723c */ /* 0x040ff000000810b8 */
[C---:B---3--:R-:W-:Y:S08]  /*39c10*/  HMMA.1688.F32.TF32 R188, R196.reuse, R60, R188 ;  /* 0x0000003cc4bc723c */ /* 0x048ff000000810bc */
[----:B------:R-:W-:Y:S01]  /*39c20*/  HMMA.1688.F32.TF32 R192, R196, R64, R192 ;  /* 0x00000040c4c0723c */ /* 0x000fe200000810c0 */
[----:B--2---:R-:W-:Y:S04]  /*39c30*/  LDS R128, [R59+0xa3080] ;  /* 0x0a3080003b807984 */ /* 0x004fe80000000800 */
[----:B------:R-:W-:Y:S03]  /*39c40*/  LDS R130, [R59+0xa3480] ;  /* 0x0a3480003b827984 */ /* 0x000fe60000000800 */
[C---:B------:R-:W-:Y:S01]  /*39c50*/  HMMA.1688.F32.TF32 R92, R124.reuse, R32, R92 ;  /* 0x000000207c5c723c */ /* 0x040fe2000008105c */
[----:B------:R-:W-:Y:S04]  /*39c60*/  LDS R204, [R59+0xa3800] ;  /* 0x0a3800003bcc7984 */ /* 0x000fe80000000800 */
[----:B----4-:R-:W-:Y:S04]  /*39c70*/  LDS R129, [R67+0xa3080] ;  /* 0x0a30800043817984 */ /* 0x010fe80000000800 */
[----:B------:R-:W1:Y:S01]  /*39c80*/  LDS R131, [R67+0xa3480] ;  /* 0x0a34800043837984 */ /* 0x000e620000000800 */
[----:B------:R-:W-:Y:S03]  /*39c90*/  HMMA.1688.F32.TF32 R104, R124, R44, R104 ;  /* 0x0000002c7c68723c */ /* 0x000fe60000081068 */
[----:B------:R-:W-:Y:S01]  /*39ca0*/  LDS R205, [R67+0xa3800] ;  /* 0x0a38000043cd7984 */ /* 0x000fe20000000800 */
[----:B-----5:R-:W-:-:S02]  /*39cb0*/  IMAD.MOV.U32 R210, RZ, RZ, R251 ;  /* 0x000000ffffd27224 */ /* 0x020fc400078e00fb */
[----:B------:R-:W-:Y:S02]  /*39cc0*/  IMAD.MOV.U32 R208, RZ, RZ, R249 ;  /* 0x000000ffffd07224 */ /* 0x000fe400078e00f9 */
[----:B------:R-:W2:Y:S01]  /*39cd0*/  LDL.LU R249, [R1+0x1230] ;  /* 0x0012300001f97983 */ /* 0x000ea20000300800 */
[----:B------:R-:W-:-:S03]  /*39ce0*/  IMAD.MOV.U32 R209, RZ, RZ, R250 ;  /* 0x000000ffffd17224 */ /* 0x000fc600078e00fa */
[----:B------:R-:W2:Y:S04]  /*39cf0*/  LDL.LU R250, [R1+0x122c] ;  /* 0x00122c0001fa7983 */ /* 0x000ea80000300800 */
[----:B------:R-:W2:Y:S04]  /*39d00*/  LDL.LU R251, [R1+0x1228] ;  /* 0x0012280001fb7983 */ /* 0x000ea80000300800 */
[----:B------:R-:W3:Y:S04]  /*39d10*/  LDL.LU R211, [R1+0x32c] ;  /* 0x00032c0001d37983 */ /* 0x000ee80000300800 */
[----:B------:R-:W4:Y:S04]  /*39d20*/  LDL.LU R200, [R1+0x240] ;  /* 0x0002400001c87983 */ /* 0x000f280000300800 */
[----:B------:R-:W4:Y:S04]  /*39d30*/  LDL.LU R201, [R1+0x244] ;  /* 0x0002440001c97983 */ /* 0x000f280000300800 */
[----:B------:R-:W4:Y:S04]  /*39d40*/  LDL.LU R202, [R1+0x248] ;  /* 0x0002480001ca7983 */ /* 0x000f280000300800 */
[----:B------:R-:W4:Y:S01]  /*39d50*/  LDL.LU R203, [R1+0x24c] ;  /* 0x00024c0001cb7983 */ /* 0x000f220000300800 */
[C---:B-1----:R-:W-:Y:S03]  /*39d60*/  HMMA.1688.F32.TF32 R212, R128.reuse, R12, R244 ;  /* 0x0000000c80d4723c */ /* 0x042fe600000810f4 */
[----:B------:R-:W-:Y:S04]  /*39d70*/  STL [R1+0x1134], R184 ;  /* 0x001134b801007387 */ /* 0x000fe80000100800 */
[----:B------:R-:W-:Y:S04]  /*39d80*/  STL [R1+0x1130], R185 ;  /* 0x001130b901007387 */ /* 0x000fe80000100800 */
[----:B------:R-:W-:Y:S04]  /*39d90*/  STL [R1+0x112c], R186 ;  /* 0x00112cba01007387 */ /* 0x000fe80000100800 */
[----:B------:R-:W-:Y:S04]  /*39da0*/  STL [R1+0x1128], R187 ;  /* 0x001128bb01007387 */ /* 0x000fe80000100800 */
[----:B------:R1:W-:Y:S04]  /*39db0*/  STL [R1+0x1144], R188 ;  /* 0x001144bc01007387 */ /* 0x0003e80000100800 */
[----:B------:R5:W-:Y:S04]  /*39dc0*/  STL [R1+0x1140], R189 ;  /* 0x001140bd01007387 */ /* 0x000be80000100800 */
[----:B------:R1:W-:Y:S04]  /*39dd0*/  STL [R1+0x113c], R190 ;  /* 0x00113cbe01007387 */ /* 0x0003e80000100800 */
[----:B------:R1:W-:Y:S04]  /*39de0*/  STL [R1+0x1138], R191 ;  /* 0x001138bf01007387 */ /* 0x0003e80000100800 */
[----:B------:R-:W-:Y:S04]  /*39df0*/  STL [R1+0x1154], R192 ;  /* 0x001154c001007387 */ /* 0x000fe80000100800 */
[----:B------:R-:W-:Y:S04]  /*39e00*/  STL [R1+0x1150], R193 ;  /* 0x001150c101007387 */ /* 0x000fe80000100800 */
[----:B------:R-:W-:Y:S04]  /*39e10*/  STL [R1+0x114c], R194 ;  /* 0x00114cc201007387 */ /* 0x000fe80000100800 */
[----:B------:R-:W-:Y:S01]  /*39e20*/  STL [R1+0x1148], R195 ;  /* 0x001148c301007387 */ /* 0x000fe20000100800 */
[C---:B---3--:R-:W-:Y:S08]  /*39e30*/  HMMA.1688.F32.TF32 R208, R128.reuse, R8, R208 ;  /* 0x0000000880d0723c */ /* 0x048ff000000810d0 */
[C---:B----4-:R-:W-:Y:S11]  /*39e40*/  HMMA.1688.F32.TF32 R200, R128.reuse, R4, R200 ;  /* 0x0000000480c8723c */ /* 0x050ff600000810c8 */
[----:B------:R-:W-:Y:S11]  /*39e50*/  @!UPT UIADD3 URZ, URZ, URZ, URZ ;  /* 0x0000003f3f3ff290 */ /* 0x000ff6000fffe03f */
[----:B------:R-:W-:Y:S01]  /*39e60*/  @!UPT UIADD3 URZ, URZ, URZ, URZ ;  /* 0x0000003f3f3ff290 */ /* 0x000fe2000fffe03f */
        /* <DEDUP_REMOVED lines=20> */
[----:B------:R-:W2:Y:S04]  /*39fb0*/  LDL.LU R84, [R1+0x280] ;  /* 0x0002800001547983 */ /* 0x000ea80000300800 */
[----:B------:R-:W2:Y:S01]  /*39fc0*/  LDL.LU R85, [R1+0x284] ;  /* 0x0002840001557983 */ /* 0x000ea20000300800 */
[C---:B------:R-:W-:Y:S03]  /*39fd0*/  HMMA.1688.F32.TF32 R216, R128.reuse, R16, R240 ;  /* 0x0000001080d8723c */ /* 0x040fe600000810f0 */
        /* <DEDUP_REMOVED lines=25> */
[----:B------:R-:W5:Y:S04]  /*3a170*/  LDL.LU R239, [R1+0x2bc] ;  /* 0x0002bc0001ef7983 */ /* 0x000f680000300800 */
[----:B------:R-:W-:Y:S04]  /*3a180*/  STL [R1+0x1194], R216 ;  /* 0x001194d801007387 */ /* 0x000fe80000100800 */
[----:B------:R-:W-:Y:S04]  /*3a190*/  STL [R1+0x1190], R217 ;  /* 0x001190d901007387 */ /* 0x000fe80000100800 */
[----:B------:R-:W-:Y:S04]  /*3a1a0*/  STL [R1+0x118c], R218 ;  /* 0x00118cda01007387 */ /* 0x000fe80000100800 */
[----:B------:R-:W-:Y:S04]  /*3a1b0*/  STL [R1+0x1188], R219 ;  /* 0x001188db01007387 */ /* 0x000fe80000100800 */
[----:B------:R-:W5:Y:S04]  /*3a1c0*/  LDL.LU R72, [R1+0x260] ;  /* 0x0002600001487983 */ /* 0x000f680000300800 */
[----:B------:R-:W5:Y:S04]  /*3a1d0*/  LDL.LU R73, [R1+0x264] ;  /* 0x0002640001497983 */ /* 0x000f680000300800 */
[----:B------:R-:W5:Y:S04]  /*3a1e0*/  LDL.LU R74, [R1+0x268] ;  /* 0x00026800014a7983 */ /* 0x000f680000300800 */
[----:B------:R-:W5:Y:S01]  /*3a1f0*/  LDL.LU R75, [R1+0x26c] ;  /* 0x00026c00014b7983 */ /* 0x000f620000300800 */
[C---:B----4-:R-:W-:Y:S11]  /*3a200*/  HMMA.1688.F32.TF32 R220, R128.reuse, R20, R220 ;  /* 0x0000001480dc723c */ /* 0x050ff600000810dc */
[----:B------:R-:W-:Y:S11]  /*3a210*/  @!UPT UIADD3 URZ, URZ, URZ, URZ ;  /* 0x0000003f3f3ff290 */ /* 0x000ff6000fffe03f */
[----:B------:R-:W-:Y:S01]  /*3a220*/  @!UPT UIADD3 URZ, URZ, URZ, URZ ;  /* 0x0000003f3f3ff290 */ /* 0x000fe2000fffe03f */
[----:B------:R-:W-:Y:S04]  /*3a230*/  STL [R1+0x11a4], R220 ;  /* 0x0011a4dc01007387 */ /* 0x000fe80000100800 */
[----:B------:R-:W-:Y:S04]  /*3a240*/  STL [R1+0x11a0], R221 ;  /* 0x0011a0dd01007387 */ /* 0x000fe80000100800 */
[----:B------:R-:W-:Y:S04]  /*3a250*/  STL [R1+0x119c], R222 ;  /* 0x00119cde01007387 */ /* 0x000fe80000100800 */
[----:B------:R-:W-:Y:S04]  /*3a260*/  STL [R1+0x1198], R223 ;  /* 0x001198df01007387 */ /* 0x000fe80000100800 */
        /* <DEDUP_REMOVED lines=8> */
[----:B--2---:R-:W-:Y:S08]  /*3a2f0*/  HMMA.1688.F32.TF32 R224, R128, R24, R224 ;  /* 0x0000001880e0723c */ /* 0x004ff000000810e0 */
[C---:B------:R-:W-:Y:S08]  /*3a300*/  HMMA.1688.F32.TF32 R108, R124.reuse, R48, R108 ;  /* 0x000000307c6c723c */ /* 0x040ff0000008106c */
[C---:B------:R-:W-:Y:S08]  /*3a310*/  HMMA.1688.F32.TF32 R112, R124.reuse, R52, R112 ;  /* 0x000000347c70723c */ /* 0x040ff00000081070 */
[C---:B------:R-:W-:Y:S08]  /*3a320*/  HMMA.1688.F32.TF32 R116, R124.reuse, R56, R116 ;  /* 0x000000387c74723c */ /* 0x040ff00000081074 */
[----:B------:R-:W-:Y:S08]  /*3a330*/  HMMA.1688.F32.TF32 R120, R124, R60, R120 ;  /* 0x0000003c7c78723c */ /* 0x000ff00000081078 */
[----:B---3--:R-:W-:Y:S08]  /*3a340*/  HMMA.1688.F32.TF32 R228, R128, R28, R228 ;  /* 0x0000001c80e4723c */ /* 0x008ff000000810e4 */
[----:B------:R-:W-:Y:S08]  /*3a350*/  HMMA.1688.F32.TF32 R124, R124, R64, R248 ;  /* 0x000000407c7c723c */ /* 0x000ff000000810f8 */
[C---:B------:R-:W-:Y:S08]  /*3a360*/  HMMA.1688.F32.TF32 R248, R128.reuse, R48, R84 ;  /* 0x0000003080f8723c */ /* 0x040ff00000081054 */
[C---:B------:R-:W-:Y:S01]  /*3a370*/  HMMA.1688.F32.TF32 R84, R128.reuse, R52, R76 ;  /* 0x000000348054723c */ /* 0x040fe2000008104c */
[----:B------:R-:W-:Y:S07]  /*3a380*/  STL [R1+0x11b4], R224 ;  /* 0x0011b4e001007387 */ /* 0x000fee0000100800 */
[----:B-----5:R-:W-:Y:S01]  /*3a390*/  HMMA.1688.F32.TF32 R72, R128, R56, R72 ;  /* 0x000000388048723c */ /* 0x020fe20000081048 */
        /* <DEDUP_REMOVED lines=8> */
[----:B------:R-:W2:Y:S04]  /*3a420*/  LDL.LU R77, [R1+0xa4] ;  /* 0x0000a400014d7983 */ /* 0x000ea80000300800 */
[----:B------:R-:W2:Y:S01]  /*3a430*/  LDL.LU R78, [R1+0xa8] ;  /* 0x0000a800014e7983 */ /* 0x000ea20000300800 */
[----:B-1----:R-:W-:-:S03]  /*3a440*/  IMAD.MOV.U32 R188, RZ, RZ, R72 ;  /* 0x000000ffffbc7224 */ /* 0x002fc600078e0048 */
[----:B------:R-:W2:Y:S01]  /*3a450*/  LDL.LU R79, [R1+0xac] ;  /* 0x0000ac00014f7983 */ /* 0x000ea20000300800 */
[----:B------:R-:W-:Y:S01]  /*3a460*/  MOV R189, R73 ;  /* 0x0000004900bd7202 */ /* 0x000fe20000000f00 */
[----:B------:R-:W-:Y:S02]  /*3a470*/  IMAD.MOV.U32 R190, RZ, RZ, R74 ;  /* 0x000000ffffbe7224 */ /* 0x000fe400078e004a */
[----:B------:R-:W2:Y:S01]  /*3a480*/  LDL.LU R72, [R1+0x90] ;  /* 0x0000900001487983 */ /* 0x000ea20000300800 */
[----:B------:R-:W-:-:S03]  /*3a490*/  IMAD.MOV.U32 R191, RZ, RZ, R75 ;  /* 0x000000ffffbf7224 */ /* 0x000fc600078e004b */
[----:B------:R-:W2:Y:S04]  /*3a4a0*/  LDL.LU R73, [R1+0x94] ;  /* 0x0000940001497983 */ /* 0x000ea80000300800 */
[----:B------:R-:W2:Y:S04]  /*3a4b0*/  LDL.LU R74, [R1+0x98] ;  /* 0x00009800014a7983 */ /* 0x000ea80000300800 */
[----:B------:R-:W2:Y:S04]  /*3a4c0*/  LDL.LU R75, [R1+0x9c] ;  /* 0x00009c00014b7983 */ /* 0x000ea80000300800 */
[----:B------:R-:W2:Y:S04]  /*3a4d0*/  LDL.LU R88, [R1+0xb0] ;  /* 0x0000b00001587983 */ /* 0x000ea80000300800 */
[----:B------:R-:W2:Y:S04]  /*3a4e0*/  LDL.LU R89, [R1+0xb4] ;  /* 0x0000b40001597983 */ /* 0x000ea80000300800 */
[----:B------:R-:W2:Y:S04]  /*3a4f0*/  LDL.LU R90, [R1+0xb8] ;  /* 0x0000b800015a7983 */ /* 0x000ea80000300800 */
[----:B------:R-:W2:Y:S04]  /*3a500*/  LDL.LU R91, [R1+0xbc] ;  /* 0x0000bc00015b7983 */ /* 0x000ea80000300800 */
[----:B---3--:R-:W3:Y:S04]  /*3a510*/  LDL.LU R84, [R1+0xc0] ;  /* 0x0000c00001547983 */ /* 0x008ee80000300800 */
[----:B------:R-:W3:Y:S04]  /*3a520*/  LDL.LU R85, [R1+0xc4] ;  /* 0x0000c40001557983 */ /* 0x000ee80000300800 */
[----:B-----5:R-:W3:Y:S01]  /*3a530*/  LDL.LU R86, [R1+0xc8] ;  /* 0x0000c80001567983 */ /* 0x020ee20000300800 */
[C---:B------:R-:W-:Y:S03]  /*3a540*/  HMMA.1688.F32.TF32 R232, R128.reuse, R32, R232 ;  /* 0x0000002080e8723c */ /* 0x040fe600000810e8 */
[----:B------:R-:W3:Y:S05]  /*3a550*/  LDL.LU R87, [R1+0xcc] ;  /* 0x0000cc0001577983 */ /* 0x000eea0000300800 */
[C---:B------:R-:W-:Y:S08]  /*3a560*/  HMMA.1688.F32.TF32 R236, R128.reuse, R36, R236 ;  /* 0x0000002480ec723c */ /* 0x040ff000000810ec */
[C---:B------:R-:W-:Y:S08]  /*3a570*/  HMMA.1688.F32.TF32 R240, R128.reuse, R40, R240 ;  /* 0x0000002880f0723c */ /* 0x040ff000000810f0 */
[C---:B------:R-:W-:Y:S08]  /*3a580*/  HMMA.1688.F32.TF32 R244, R128.reuse, R44, R244 ;  /* 0x0000002c80f4723c */ /* 0x040ff000000810f4 */
[C---:B----4-:R-:W-:Y:S08]  /*3a590*/  HMMA.1688.F32.TF32 R80, R128.reuse, R60, R80 ;  /* 0x0000003c8050723c */ /* 0x050ff00000081050 */
[----:B------:R-:W-:Y:S11]  /*3a5a0*/  HMMA.1688.F32.TF32 R128, R128, R64, R68 ;  /* 0x000000408080723c */ /* 0x000ff60000081044 */
[----:B------:R-:W-:Y:S05]  /*3a5b0*/  @!UPT UIADD3 URZ, URZ, URZ, URZ ;  /* 0x0000003f3f3ff290 */ /* 0x000fea000fffe03f */
[----:B------:R-:W-:Y:S02]  /*3a5c0*/  IMAD.MOV.U32 R192, RZ, RZ, R80 ;  /* 0x000000ffffc07224 */ /* 0x000fe400078e0050 */
[----:B------:R-:W-:Y:S01]  /*3a5d0*/  IMAD.MOV.U32 R193, RZ, RZ, R81 ;  /* 0x000000ffffc17224 */ /* 0x000fe200078e0051 */
[----:B------:R-:W4:Y:S01]  /*3a5e0*/  LDL.LU R80, [R1+0x150] ;  /* 0x0001500001507983 */ /* 0x000f220000300800 */
[----:B------:R-:W-:Y:S02]  /*3a5f0*/  IMAD.MOV.U32 R194, RZ, RZ, R82 ;  /* 0x000000ffffc27224 */ /* 0x000fe400078e0052 */
[----:B------:R-:W-:Y:S01]  /*3a600*/  IMAD.MOV.U32 R195, RZ, RZ, R83 ;  /* 0x000000ffffc37224 */ /* 0x000fe200078e0053 */
[----:B------:R-:W4:Y:S04]  /*3a610*/  LDL.LU R81, [R1+0x154] ;  /* 0x0001540001517983 */ /* 0x000f280000300800 */
[----:B------:R-:W4:Y:S04]  /*3a620*/  LDL.LU R82, [R1+0x158] ;  /* 0x0001580001527983 */ /* 0x000f280000300800 */
[----:B------:R-:W4:Y:S04]  /*3a630*/  LDL.LU R83, [R1+0x15c] ;  /* 0x00015c0001537983 */ /* 0x000f280000300800 */
[----:B------:R-:W5:Y:S04]  /*3a640*/  LDL.LU R68, [R1+0x140] ;  /* 0x0001400001447983 */ /* 0x000f680000300800 */
[----:B------:R-:W5:Y:S04]  /*3a650*/  LDL.LU R69, [R1+0x144] ;  /* 0x0001440001457983 */ /* 0x000f680000300800 */
[----:B------:R-:W5:Y:S04]  /*3a660*/  LDL.LU R70, [R1+0x148] ;  /* 0x0001480001467983 */ /* 0x000f680000300800 */
[----:B------:R-:W5:Y:S01]  /*3a670*/  LDL.LU R71, [R1+0x14c] ;  /* 0x00014c0001477983 */ /* 0x000f620000300800 */
        /* <DEDUP_REMOVED lines=16> */
[----:B------:R-:W2:Y:S04]  /*3a780*/  LDS R199, [R207+0xa3480] ;  /* 0x0a348000cfc77984 */ /* 0x000ea80000000800 */
[----:B------:R-:W-:Y:S04]  /*3a790*/  LDS R206, [R59+0xa3c00] ;  /* 0x0a3c00003bce7984 */ /* 0x000fe80000000800 */
[----:B------:R-:W1:Y:S01]  /*3a7a0*/  LDS R207, [R67+0xa3c00] ;  /* 0x0a3c000043cf7984 */ /* 0x000e620000000800 */
[C---:B--2---:R-:W-:Y:S08]  /*3a7b0*/  HMMA.1688.F32.TF32 R76, R196.reuse, R4, R76 ;  /* 0x00000004c44c723c */ /* 0x044ff0000008104c */
[----:B------:R-:W-:Y:S11]  /*3a7c0*/  HMMA.1688.F32.TF32 R72, R196, R8, R72 ;  /* 0x00000008c448723c */ /* 0x000ff60000081048 */
[----:B------:R-:W-:Y:S05]  /*3a7d0*/  @!UPT UIADD3 URZ, URZ, URZ, URZ ;  /* 0x0000003f3f3ff290 */ /* 0x000fea000fffe03f */
[----:B------:R-:W-:Y:S02]  /*3a7e0*/  IMAD.MOV.U32 R184, RZ, RZ, R76 ;  /* 0x000000ffffb87224 */ /* 0x000fe400078e004c */
[----:B------:R-:W-:Y:S01]  /*3a7f0*/  IMAD.MOV.U32 R185, RZ, RZ, R77 ;  /* 0x000000ffffb97224 */ /* 0x000fe200078e004d */
[----:B------:R-:W2:Y:S01]  /*3a800*/  LDL.LU R76, [R1+0x130] ;  /* 0x00013000014c7983 */ /* 0x000ea20000300800 */
[----:B------:R-:W-:Y:S02]  /*3a810*/  IMAD.MOV.U32 R186, RZ, RZ, R78 ;  /* 0x000000ffffba7224 */ /* 0x000fe400078e004e */
[----:B------:R-:W-:Y:S01]  /*3a820*/  IMAD.MOV.U32 R187, RZ, RZ, R79 ;  /* 0x000000ffffbb7224 */ /* 0x000fe200078e004f */
[----:B------:R-:W2:Y:S04]  /*3a830*/  LDL.LU R77, [R1+0x134] ;  /* 0x00013400014d7983 */ /* 0x000ea80000300800 */
[----:B------:R-:W2:Y:S01]  /*3a840*/  LDL.LU R78, [R1+0x138] ;  /* 0x00013800014e7983 */ /* 0x000ea20000300800 */
[----:B------:R-:W-:-:S03]  /*3a850*/  MOV R200, R72 ;  /* 0x0000004800c87202 */ /* 0x000fc60000000f00 */
[----:B------:R-:W2:Y:S04]  /*3a860*/  LDL.LU R79, [R1+0x13c] ;  /* 0x00013c00014f7983 */ /* 0x000ea80000300800 */
[----:B------:R-:W2:Y:S01]  /*3a870*/  LDL.LU R72, [R1+0x100] ;  /* 0x0001000001487983 */ /* 0x000ea20000300800 */
[C---:B-----5:R-:W-:Y:S11]  /*3a880*/  HMMA.1688.F32.TF32 R68, R196.reuse, R24, R68 ;  /* 0x00000018c444723c */ /* 0x060ff60000081044 */
[----:B------:R-:W-:Y:S11]  /*3a890*/  @!UPT UIADD3 URZ, URZ, URZ, URZ ;  /* 0x0000003f3f3ff290 */ /* 0x000ff6000fffe03f */
[----:B------:R-:W-:Y:S02]  /*3a8a0*/  @!UPT UIADD3 URZ, URZ, URZ, URZ ;  /* 0x0000003f3f3ff290 */ /* 0x000fe4000fffe03f */
[----:B------:R-:W-:Y:S02]  /*3a8b0*/  IMAD.MOV.U32 R212, RZ, RZ, R68 ;  /* 0x000000ffffd47224 */ /* 0x000fe400078e0044 */
[----:B------:R-:W-:Y:S01]  /*3a8c0*/  IMAD.MOV.U32 R213, RZ, RZ, R69 ;  /* 0x000000ffffd57224 */ /* 0x000fe200078e0045 */
[----:B------:R-:W5:Y:S01]  /*3a8d0*/  LDL.LU R68, [R1+0xf0] ;  /* 0x0000f00001447983 */ /* 0x000f620000300800 */
[----:B------:R-:W-:Y:S01]  /*3a8e0*/  IMAD.MOV.U32 R25, RZ, RZ, R70 ;  /* 0x000000ffff197224 */ /* 0x000fe200078e0046 */
[----:B------:R-:W-:Y:S02]  /*3a8f0*/  MOV R24, R71 ;  /* 0x0000004700187202 */ /* 0x000fe40000000f00 */
[----:B------:R-:W5:Y:S04]  /*3a900*/  LDL.LU R69, [R1+0xf4] ;  /* 0x0000f40001457983 */ /* 0x000f680000300800 */
[----:B------:R-:W5:Y:S04]  /*3a910*/  LDL.LU R70, [R1+0xf8] ;  /* 0x0000f80001467983 */ /* 0x000f680000300800 */
[----:B------:R-:W5:Y:S01]  /*3a920*/  LDL.LU R71, [R1+0xfc] ;  /* 0x0000fc0001477983 */ /* 0x000f620000300800 */
[C---:B------:R-:W-:Y:S08]  /*3a930*/  HMMA.1688.F32.TF32 R88, R196.reuse, R12, R88 ;  /* 0x0000000cc458723c */ /* 0x040ff00000081058 */
[----:B---3--:R-:W-:Y:S01]  /*3a940*/  HMMA.1688.F32.TF32 R84, R196, R16, R84 ;  /* 0x00000010c454723c */ /* 0x008fe20000081054 */
[----:B------:R-:W-:-:S02]  /*3a950*/  IMAD.MOV.U32 R201, RZ, RZ, R73 ;  /* 0x000000ffffc97224 */ /* 0x000fc400078e0049 */
[----:B------:R-:W-:Y:S02]  /*3a960*/  IMAD.MOV.U32 R202, RZ, RZ, R74 ;  /* 0x000000ffffca7224 */ /* 0x000fe400078e004a */
[----:B------:R-:W-:Y:S02]  /*3a970*/  IMAD.MOV.U32 R203, RZ, RZ, R75 ;  /* 0x000000ffffcb7224 */ /* 0x000fe400078e004b */
[----:B------:R-:W-:Y:S01]  /*3a980*/  IMAD.MOV.U32 R73, RZ, RZ, R252 ;  /* 0x000000ffff497224 */ /* 0x000fe200078e00fc */
[----:B----4-:R-:W-:Y:S01]  /*3a990*/  HMMA.1688.F32.TF32 R80, R196, R20, R80 ;  /* 0x00000014c450723c */ /* 0x010fe20000081050 */
[----:B------:R-:W-:Y:S02]  /*3a9a0*/  IMAD.MOV.U32 R74, RZ, RZ, R3 ;  /* 0x000000ffff4a7224 */ /* 0x000fe400078e0003 */
[----:B------:R-:W-:-:S05]  /*3a9b0*/  IMAD.MOV.U32 R75, RZ, RZ, R0 ;  /* 0x000000ffff4b7224 */ /* 0x000fca00078e0000 */
[----:B------:R-:W-:Y:S02]  /*3a9c0*/  IMAD.MOV.U32 R208, RZ, RZ, R88 ;  /* 0x000000ffffd07224 */ /* 0x000fe400078e0058 */
[----:B------:R-:W-:Y:S01]  /*3a9d0*/  IMAD.MOV.U32 R209, RZ, RZ, R89 ;  /* 0x000000ffffd17224 */ /* 0x000fe200078e0059 */
[----:B------:R-:W3:Y:S01]  /*3a9e0*/  LDL.LU R88, [R1+0xe0] ;  /* 0x0000e00001587983 */ /* 0x000ee20000300800 */
[----:B------:R-:W-:Y:S02]  /*3a9f0*/  IMAD.MOV.U32 R210, RZ, RZ, R90 ;  /* 0x000000ffffd27224 */ /* 0x000fe400078e005a */
[----:B------:R-:W-:Y:S01]  /*3aa00*/  IMAD.MOV.U32 R211, RZ, RZ, R91 ;  /* 0x000000ffffd37224 */ /* 0x000fe200078e005b */
[----:B------:R-:W3:Y:S01]  /*3aa10*/  LDL.LU R89, [R1+0xe4] ;  /* 0x0000e40001597983 */ /* 0x000ee20000300800 */
[----:B------:R-:W-:Y:S01]  /*3aa20*/  MOV R252, R84 ;  /* 0x0000005400fc7202 */ /* 0x000fe20000000f00 */
[----:B------:R-:W-:Y:S02]  /*3aa30*/  IMAD.MOV.U32 R0, RZ, RZ, R85 ;  /* 0x000000ffff007224 */ /* 0x000fe400078e0055 */
[----:B------:R-:W3:Y:S01]  /*3aa40*/  LDL.LU R90, [R1+0xe8] ;  /* 0x0000e800015a7983 */ /* 0x000ee20000300800 */
[----:B------:R-:W-:-:S03]  /*3aa50*/  IMAD.MOV.U32 R3, RZ, RZ, R86 ;  /* 0x000000ffff037224 */ /* 0x000fc600078e0056 */
[----:B------:R-:W3:Y:S01]  /*3aa60*/  LDL.LU R91, [R1+0xec] ;  /* 0x0000ec00015b7983 */ /* 0x000ee20000300800 */
[----:B------:R-:W-:-:S03]  /*3aa70*/  IMAD.MOV.U32 R17, RZ, RZ, R87 ;  /* 0x000000ffff117224 */ /* 0x000fc600078e0057 */
[----:B------:R-:W4:Y:S04]  /*3aa80*/  LDL.LU R84, [R1+0xd0] ;  /* 0x0000d00001547983 */ /* 0x000f280000300800 */
        /* <DEDUP_REMOVED lines=13> */
[----:B------:R-:W4:Y:S04]  /*3ab60*/  LDL.LU R82, [R1+0x48] ;  /* 0x0000480001527983 */ /* 0x000f280000300800 */
[----:B------:R-:W4:Y:S01]  /*3ab70*/  LDL.LU R83, [R1+0x4c] ;  /* 0x00004c0001537983 */ /* 0x000f220000300800 */
        /* <DEDUP_REMOVED lines=8> */
[----:B------:R-:W2:Y:S01]  /*3ac00*/  LDL.LU R77, [R1+0x34] ;  /* 0x00003400014d7983 */ /* 0x000ea20000300800 */
[----:B------:R-:W-:-:S03]  /*3ac10*/  IMAD.MOV.U32 R16, RZ, RZ, R72 ;  /* 0x000000ffff107224 */ /* 0x000fc600078e0048 */
        /* <DEDUP_REMOVED lines=9> */
[----:B-----5:R-:W-:Y:S11]  /*3acb0*/  HMMA.1688.F32.TF32 R68, R196, R36, R68 ;  /* 0x00000024c444723c */ /* 0x020ff60000081044 */
[----:B------:R-:W-:Y:S11]  /*3acc0*/  @!UPT UIADD3 URZ, URZ, URZ, URZ ;  /* 0x0000003f3f3ff290 */ /* 0x000ff6000fffe03f */
[----:B------:R-:W-:Y:S02]  /*3acd0*/  @!UPT UIADD3 URZ, URZ, URZ, URZ ;  /* 0x0000003f3f3ff290 */ /* 0x000fe4000fffe03f */
        /* <DEDUP_REMOVED lines=8> */
[C---:B---3--:R-:W-:Y:S08]  /*3ad60*/  HMMA.1688.F32.TF32 R88, R196.reuse, R40, R88 ;  /* 0x00000028c458723c */ /* 0x048ff00000081058 */
[C---:B----4-:R-:W-:Y:S08]  /*3ad70*/  HMMA.1688.F32.TF32 R84, R196.reuse, R44, R84 ;  /* 0x0000002cc454723c */ /* 0x050ff00000081054 */
[C---:B------:R-:W-:Y:S08]  /*3ad80*/  HMMA.1688.F32.TF32 R224, R196.reuse, R48, R224 ;  /* 0x00000030c4e0723c */ /* 0x040ff000000810e0 */
[----:B------:R-:W-:Y:S01]  /*3ad90*/  HMMA.1688.F32.TF32 R80, R196, R52, R80 ;  /* 0x00000034c450723c */ /* 0x000fe20000081050 */
[----:B------:R-:W-:-:S02]  /*3ada0*/  IMAD.MOV.U32 R217, RZ, RZ, R90 ;  /* 0x000000ffffd97224 */ /* 0x000fc400078e005a */
[----:B------:R-:W-:Y:S02]  /*3adb0*/  IMAD.MOV.U32 R41, RZ, RZ, R91 ;  /* 0x000000ffff297224 */ /* 0x000fe400078e005b */
[----:B------:R-:W-:Y:S01]  /*3adc0*/  IMAD.MOV.U32 R223, RZ, RZ, R88 ;  /* 0x000000ffffdf7224 */ /* 0x000fe200078e0058 */
[----:B------:R-:W3:Y:S01]  /*3add0*/  LDL.LU.64 R90, [R1+0x1220] ;  /* 0x00122000015a7983 */ /* 0x000ee20000300a00 */
[----:B------:R-:W-:Y:S02]  /*3ade0*/  IMAD.MOV.U32 R216, RZ, RZ, R89 ;  /* 0x000000ffffd87224 */ /* 0x000fe400078e0059 */
[----:B------:R-:W-:Y:S01]  /*3adf0*/  IMAD.MOV.U32 R4, RZ, RZ, R86 ;  /* 0x000000ffff047224 */ /* 0x000fe200078e0056 */
[----:B------:R-:W3:Y:S01]  /*3ae00*/  LDL.LU.64 R88, [R1+0x1218] ;  /* 0x0012180001587983 */ /* 0x000ee20000300a00 */
[----:B------:R-:W-:Y:S02]  /*3ae10*/  IMAD.MOV.U32 R2, RZ, RZ, R87 ;  /* 0x000000ffff027224 */ /* 0x000fe400078e0057 */
[----:B------:R-:W-:Y:S01]  /*3ae20*/  IMAD.MOV.U32 R8, RZ, RZ, R84 ;  /* 0x000000ffff087224 */ /* 0x000fe200078e0054 */
[----:B------:R-:W4:Y:S01]  /*3ae30*/  LDL.LU.64 R86, [R1+0x1210] ;  /* 0x0012100001567983 */ /* 0x000f220000300a00 */
[----:B------:R-:W-:-:S02]  /*3ae40*/  IMAD.MOV.U32 R5, RZ, RZ, R85 ;  /* 0x000000ffff057224 */ /* 0x000fc400078e0055 */
[----:B------:R-:W-:Y:S01]  /*3ae50*/  IMAD.MOV.U32 R45, RZ, RZ, R226 ;  /* 0x000000ffff2d7224 */ /* 0x000fe200078e00e2 */
[----:B------:R-:W4:Y:S01]  /*3ae60*/  LDL.LU.64 R84, [R1+0x1208] ;  /* 0x0012080001547983 */ /* 0x000f220000300a00 */
[----:B------:R-:W-:Y:S01]  /*3ae70*/  IMAD.MOV.U32 R44, RZ, RZ, R227 ;  /* 0x000000ffff2c7224 */ /* 0x000fe200078e00e3 */
[----:B------:R-:W-:Y:S01]  /*3ae80*/  MOV R222, R225 ;  /* 0x000000e100de7202 */ /* 0x000fe20000000f00 */
[----:B------:R-:W-:-:S03]  /*3ae90*/  IMAD.MOV.U32 R221, RZ, RZ, R224 ;  /* 0x000000ffffdd7224 */ /* 0x000fc600078e00e0 */
[----:B------:R-:W-:Y:S02]  /*3aea0*/  IMAD.MOV.U32 R220, RZ, RZ, R82 ;  /* 0x000000ffffdc7224 */ /* 0x000fe400078e0052 */
[----:B------:R-:W-:Y:S02]  /*3aeb0*/  IMAD.MOV.U32 R52, RZ, RZ, R83 ;  /* 0x000000ffff347224 */ /* 0x000fe400078e0053 */
[----:B------:R-:W-:Y:S01]  /*3aec0*/  IMAD.MOV.U32 R226, RZ, RZ, R80 ;  /* 0x000000ffffe27224 */ /* 0x000fe200078e0050 */
[----:B------:R-:W3:Y:S01]  /*3aed0*/  LDL.LU.64 R82, [R1+0x1200] ;  /* 0x0012000001527983 */ /* 0x000ee20000300a00 */
[----:B------:R-:W-:-:S03]  /*3aee0*/  IMAD.MOV.U32 R227, RZ, RZ, R81 ;  /* 0x000000ffffe37224 */ /* 0x000fc600078e0051 */
[----:B------:R-:W3:Y:S01]  /*3aef0*/  LDL.LU.64 R80, [R1+0x11f8] ;  /* 0x0011f80001507983 */ /* 0x000ee20000300a00 */
[C---:B--2---:R-:W-:Y:S08]  /*3af00*/  HMMA.1688.F32.TF32 R76, R196.reuse, R56, R76 ;  /* 0x00000038c44c723c */ /* 0x044ff0000008104c */
[----:B------:R-:W-:Y:S11]  /*3af10*/  HMMA.1688.F32.TF32 R72, R196, R60, R72 ;  /* 0x0000003cc448723c */ /* 0x000ff60000081048 */
[----:B------:R-:W-:Y:S05]  /*3af20*/  @!UPT UIADD3 URZ, URZ, URZ, URZ ;  /* 0x0000003f3f3ff290 */ /* 0x000fea000fffe03f */
[----:B------:R-:W-:Y:S02]  /*3af30*/  IMAD.MOV.U32 R57, RZ, RZ, R78 ;  /* 0x000000ffff397224 */ /* 0x000fe400078e004e */
[----:B------:R-:W-:Y:S02]  /*3af40*/  IMAD.MOV.U32 R56, RZ, RZ, R79 ;  /* 0x000000ffff387224 */ /* 0x000fe400078e004f */
[----:B------:R-:W-:Y:S01]  /*3af50*/  IMAD.MOV.U32 R224, RZ, RZ, R76 ;  /* 0x000000ffffe07224 */ /* 0x000fe200078e004c */
[----:B------:R-:W1:Y:S01]  /*3af60*/  LDL.LU.64 R78, [R1+0x11f0] ;  /* 0x0011f000014e7983 */ /* 0x000e620000300a00 */
[----:B------:R-:W-:-:S03]  /*3af70*/  IMAD.MOV.U32 R225, RZ, RZ, R77 ;  /* 0x000000ffffe17224 */ /* 0x000fc600078e004d */
[----:B------:R-:W1:Y:S01]  /*3af80*/  LDL.LU.64 R76, [R1+0x11e8] ;  /* 0x0011e800014c7983 */ /* 0x000e620000300a00 */
[----:B------:R-:W-:Y:S01]  /*3af90*/  IMAD.MOV.U32 R61, RZ, RZ, R74 ;  /* 0x000000ffff3d7224 */ /* 0x000fe200078e004a */
[----:B------:R-:W-:Y:S01]  /*3afa0*/  MOV R230, R72 ;  /* 0x0000004800e67202 */ /* 0x000fe20000000f00 */
[----:B------:R-:W-:Y:S02]  /*3afb0*/  IMAD.MOV.U32 R60, RZ, RZ, R75 ;  /* 0x000000ffff3c7224 */ /* 0x000fe400078e004b */
[----:B------:R-:W-:Y:S01]  /*3afc0*/  IMAD.MOV.U32 R231, RZ, RZ, R73 ;  /* 0x000000ffffe77224 */ /* 0x000fe200078e0049 */
[----:B------:R-:W2:Y:S04]  /*3afd0*/  LDL.LU.64 R74, [R1+0x11e0] ;  /* 0x0011e000014a7983 */ /* 0x000ea80000300a00 */
[----:B------:R-:W2:Y:S01]  /*3afe0*/  LDL.LU.64 R72, [R1+0x11d8] ;  /* 0x0011d80001487983 */ /* 0x000ea20000300a00 */
[----:B-----5:R-:W-:Y:S03]  /*3aff0*/  HMMA.1688.F32.TF32 R196, R196, R64, R68 ;  /* 0x00000040c4c4723c */ /* 0x020fe60000081044 */
[----:B------:R-:W5:Y:S04]  /*3b000*/  LDL.LU.64 R70, [R1+0x11d0] ;  /* 0x0011d00001467983 */ /* 0x000f680000300a00 */
[----:B------:R-:W5:Y:S11]  /*3b010*/  LDL.LU.64 R68, [R1+0x11c8] ;  /* 0x0011c80001447983 */ /* 0x000f760000300a00 */
[----:B------:R-:W-:Y:S06]  /*3b020*/  @!UPT UIADD3 URZ, URZ, URZ, URZ ;  /* 0x0000003f3f3ff290 */ /* 0x000fec000fffe03f */
[----:B------:R-:W-:Y:S02]  /*3b030*/  IMAD.MOV.U32 R53, RZ, RZ, R196 ;  /* 0x000000ffff357224 */ /* 0x000fe400078e00c4 */
[----:B------:R-:W-:Y:S01]  /*3b040*/  IMAD.MOV.U32 R49, RZ, RZ, R197 ;  /* 0x000000ffff317224 */ /* 0x000fe200078e00c5 */
[----:B------:R-:W2:Y:S01]  /*3b050*/  LDL.LU R196, [R1] ;  /* 0x0000000001c47983 */ /* 0x000ea20000300800 */
[----:B------:R-:W-:Y:S02]  /*3b060*/  IMAD.MOV.U32 R48, RZ, RZ, R198 ;  /* 0x000000ffff307224 */ /* 0x000fe400078e00c6 */
[----:B------:R-:W-:Y:S01]  /*3b070*/  IMAD.MOV.U32 R40, RZ, RZ, R199 ;  /* 0x000000ffff287224 */ /* 0x000fe200078e00c7 */
[----:B------:R-:W2:Y:S04]  /*3b080*/  LDL.LU R197, [R1+0x4] ;  /* 0x0000040001c57983 */ /* 0x000ea80000300800 */
[----:B------:R-:W2:Y:S04]  /*3b090*/  LDL.LU R198, [R1+0x8] ;  /* 0x0000080001c67983 */ /* 0x000ea80000300800 */
[----:B------:R-:W2:Y:S04]  /*3b0a0*/  LDL.LU R199, [R1+0xc] ;  /* 0x00000c0001c77983 */ /* 0x000ea80000300800 */
[----:B------:R-:W2:Y:S04]  /*3b0b0*/  LDL.LU R64, [R1+0x348] ;  /* 0x0003480001407983 */ /* 0x000ea80000300800 */
[----:B------:R-:W3:Y:S01]  /*3b0c0*/  LDL.LU R65, [R1+0x34c] ;  /* 0x00034c0001417983 */ /* 0x000ee20000300800 */
[C---:B-1----:R-:W-:Y:S08]  /*3b0d0*/  HMMA.1688.F32.TF32 R76, R204.reuse, R18, R76 ;  /* 0x00000012cc4c723c */ /* 0x042ff0000008104c */
[C---:B-----5:R-:W-:Y:S11]  /*3b0e0*/  HMMA.1688.F32.TF32 R68, R204.reuse, R10, R68 ;  /* 0x0000000acc44723c */ /* 0x060ff60000081044 */
[----:B------:R-:W-:Y:S11]  /*3b0f0*/  @!UPT UIADD3 URZ, URZ, URZ, URZ ;  /* 0x0000003f3f3ff290 */ /* 0x000ff6000fffe03f */
[----:B------:R-:W-:Y:S01]  /*3b100*/  @!UPT UIADD3 URZ, URZ, URZ, URZ ;  /* 0x0000003f3f3ff290 */ /* 0x000fe2000fffe03f */
[----:B------:R-:W-:Y:S04]  /*3b110*/  STL.64 [R1+0x300], R68 ;  /* 0x0003004401007387 */ /* 0x000fe80000100a00 */
[----:B------:R2:W-:Y:S02]  /*3b120*/  STL.64 [R1+0x308], R70 ;  /* 0x0003084601007387 */ /* 0x0005e40000100a00 */
[C---:B--2---:R-:W-:Y:S08]  /*3b130*/  HMMA.1688.F32.TF32 R68, R204.reuse, R14, R72 ;  /* 0x0000000ecc44723c */ /* 0x044ff00000081048 */
[C---:B---3--:R-:W-:Y:S11]  /*3b140*/  HMMA.1688.F32.TF32 R72, R204.reuse, R22, R80 ;  /* 0x00000016cc48723c */ /* 0x048ff60000081050 */
[----:B------:R-:W-:Y:S04]  /*3b150*/  @!UPT UIADD3 URZ, URZ, URZ, URZ ;  /* 0x0000003f3f3ff290 */ /* 0x000fe8000fffe03f */
[----:B------:R-:W-:Y:S04]  /*3b160*/  STL.64 [R1+0x2f0], R68 ;  /* 0x0002f04401007387 */ /* 0x000fe80000100a00 */
[----:B------:R4:W-:Y:S02]  /*3b170*/  STL.64 [R1+0x2f8], R70 ;  /* 0x0002f84601007387 */ /* 0x0009e40000100a00 */
[C---:B----4-:R-:W-:Y:S02]  /*3b180*/  HMMA.1688.F32.TF32 R68, R204.reuse, R26, R84 ;  /* 0x0000001acc44723c */ /* 0x050fe40000081054 */
[----:B------:R-:W-:Y:S04]  /*3b190*/  STL.64 [R1+0x2e0], R76 ;  /* 0x0002e04c01007387 */ /* 0x000fe80000100a00 */
[----:B------:R-:W-:Y:S04]  /*3b1a0*/  STL.64 [R1+0x2e8], R78 ;  /* 0x0002e84e01007387 */ /* 0x000fe80000100a00 */
[----:B------:R-:W-:Y:S04]  /*3b1b0*/  STL.64 [R1+0x2c0], R72 ;  /* 0x0002c04801007387 */ /* 0x000fe80000100a00 */
[----:B------:R1:W-:Y:S01]  /*3b1c0*/  STL.64 [R1+0x2c8], R74 ;  /* 0x0002c84a01007387 */ /* 0x0003e20000100a00 */
[C---:B------:R-:W-:Y:S03]  /*3b1d0*/  HMMA.1688.F32.TF32 R80, R204.reuse, R34, R92 ;  /* 0x00000022cc50723c */ /* 0x040fe6000008105c */
[----:B------:R-:W-:Y:S04]  /*3b1e0*/  LDS R76, [R64+0xa3800] ;  /* 0x0a380000404c7984 */ /* 0x000fe80000000800 */
[----:B------:R-:W-:Y:S04]  /*3b1f0*/  LDS R78, [R64+0xa3c00] ;  /* 0x0a3c0000404e7984 */ /* 0x000fe80000000800 */
[----:B------:R-:W-:Y:S04]  /*3b200*/  STL.64 [R1+0x290], R68 ;  /* 0x0002904401007387 */ /* 0x000fe80000100a00 */
[----:B------:R2:W-:Y:S01]  /*3b210*/  STL.64 [R1+0x298], R70 ;  /* 0x0002984601007387 */ /* 0x0005e20000100a00 */
[C---:B-1----:R-:W-:Y:S03]  /*3b220*/  HMMA.1688.F32.TF32 R72, R204.reuse, R38, R96 ;  /* 0x00000026cc48723c */ /* 0x042fe60000081060 */
[----:B------:R-:W-:Y:S04]  /*3b230*/  LDS R77, [R65+0xa3800] ;  /* 0x0a380000414d7984 */ /* 0x000fe80000000800 */
[----:B------:R-:W1:Y:S01]  /*3b240*/  LDS R79, [R65+0xa3c00] ;  /* 0x0a3c0000414f7984 */ /* 0x000e620000000800 */
[C---:B--2---:R-:W-:Y:S11]  /*3b250*/  HMMA.1688.F32.TF32 R68, R204.reuse, R30, R88 ;  /* 0x0000001ecc44723c */ /* 0x044ff60000081058 */
[----:B------:R-:W-:Y:S11]  /*3b260*/  @!UPT UIADD3 URZ, URZ, URZ, URZ ;  /* 0x0000003f3f3ff290 */ /* 0x000ff6000fffe03f */
[----:B------:R-:W-:Y:S01]  /*3b270*/  @!UPT UIADD3 URZ, URZ, URZ, URZ ;  /* 0x0000003f3f3ff290 */ /* 0x000fe2000fffe03f */
[----:B------:R-:W-:Y:S04]  /*3b280*/  STL.64 [R1], R68 ;  /* 0x0000004401007387 */ /* 0x000fe80000100a00 */
[----:B------:R-:W-:Y:S04]  /*3b290*/  STL.64 [R1+0x8], R70 ;  /* 0x0000084601007387 */ /* 0x000fe80000100a00 */
[----:B------:R-:W-:Y:S04]  /*3b2a0*/  STL.64 [R1+0x280], R80 ;  /* 0x0002805001007387 */ /* 0x000fe80000100a00 */
[----:B------:R-:W-:Y:S04]  /*3b2b0*/  STL.64 [R1+0x288], R82 ;  /* 0x0002885201007387 */ /* 0x000fe80000100a00 */
[----:B------:R-:W-:Y:S04]  /*3b2c0*/  STL.64 [R1+0x270], R72 ;  /* 0x0002704801007387 */ /* 0x000fe80000100a00 */
[----:B------:R2:W-:Y:S04]  /*3b2d0*/  STL.64 [R1+0x278], R74 ;  /* 0x0002784a01007387 */ /* 0x0005e80000100a00 */
[----:B------:R-:W-:Y:S04]  /*3b2e0*/  LDS R68, [R59+0xa3880] ;  /* 0x0a3880003b447984 */ /* 0x000fe80000000800 */
[----:B------:R3:W-:Y:S01]  /*3b2f0*/  LDS R70, [R59+0xa3c80] ;  /* 0x0a3c80003b467984 */ /* 0x0007e20000000800 */
[C---:B--2---:R-:W-:Y:S03]  /*3b300*/  HMMA.1688.F32.TF32 R72, R204.reuse, R42, R100 ;  /* 0x0000002acc48723c */ /* 0x044fe60000081064 */
[----:B------:R-:W-:Y:S04]  /*3b310*/  LDS R69, [R67+0xa3880] ;  /* 0x0a38800043457984 */ /* 0x000fe80000000800 */
[----:B---3--:R-:W2:Y:S04]  /*3b320*/  LDL.LU R59, [R1+0x11c4] ;  /* 0x0011c400013b7983 */ /* 0x008ea80000300800 */
[----:B------:R3:W-:Y:S11]  /*3b330*/  LDS R71, [R67+0xa3c80] ;  /* 0x0a3c800043477984 */ /* 0x0007f60000000800 */
[----:B------:R-:W-:Y:S01]  /*3b340*/  @!UPT UIADD3 URZ, URZ, URZ, URZ ;  /* 0x0000003f3f3ff290 */ /* 0x000fe2000fffe03f */
[----:B------:R-:W-:Y:S04]  /*3b350*/  STL.64 [R1+0x260], R72 ;  /* 0x0002604801007387 */ /* 0x000fe80000100a00 */
[----:B------:R4:W-:Y:S04]  /*3b360*/  STL.64 [R1+0x268], R74 ;  /* 0x0002684a01007387 */ /* 0x0009e80000100a00 */
[----:B---3--:R-:W3:Y:S01]  /*3b370*/  LDL.LU R67, [R1+0x11c0] ;  /* 0x0011c00001437983 */ /* 0x008ee20000300800 */
[C---:B------:R-:W-:Y:S08]  /*3b380*/  HMMA.1688.F32.TF32 R84, R204.reuse, R50, R108 ;  /* 0x00000032cc54723c */ /* 0x040ff0000008106c */
[C---:B----4-:R-:W-:Y:S08]  /*3b390*/  HMMA.1688.F32.TF32 R72, R204.reuse, R46, R104 ;  /* 0x0000002ecc48723c */ /* 0x050ff00000081068 */
[C---:B------:R-:W-:Y:S11]  /*3b3a0*/  HMMA.1688.F32.TF32 R80, R204.reuse, R54, R112 ;  /* 0x00000036cc50723c */ /* 0x040ff60000081070 */
[----:B------:R-:W-:Y:S04]  /*3b3b0*/  @!UPT UIADD3 URZ, URZ, URZ, URZ ;  /* 0x0000003f3f3ff290 */ /* 0x000fe8000fffe03f */
[----:B------:R-:W-:Y:S04]  /*3b3c0*/  STL.64 [R1+0x250], R72 ;  /* 0x0002504801007387 */ /* 0x000fe80000100a00 */
[----:B------:R-:W-:Y:S04]  /*3b3d0*/  STL.64 [R1+0x258], R74 ;  /* 0x0002584a01007387 */ /* 0x000fe80000100a00 */
[----:B------:R-:W-:Y:S04]  /*3b3e0*/  STL.64 [R1+0x240], R84 ;  /* 0x0002405401007387 */ /* 0x000fe80000100a00 */
[----:B------:R4:W-:Y:S04]  /*3b3f0*/  STL.64 [R1+0x248], R86 ;  /* 0x0002485601007387 */ /* 0x0009e80000100a00 */
[----:B------:R-:W-:Y:S04]  /*3b400*/  STL.64 [R1+0x230], R80 ;  /* 0x0002305001007387 */ /* 0x000fe80000100a00 */
[----:B------:R3:W-:Y:S01]  /*3b410*/  STL.64 [R1+0x238], R82 ;  /* 0x0002385201007387 */ /* 0x0007e20000100a00 */
[----:B----4-:R-:W-:Y:S08]  /*3b420*/  HMMA.1688.F32.TF32 R84, R204, R62, R120 ;  /* 0x0000003ecc54723c */ /* 0x010ff00000081078 */
[----:B-1----:R-:W-:Y:S01]  /*3b430*/  HMMA.1688.F32.TF32 R88, R76, R10, R136 ;  /* 0x0000000a4c58723c */ /* 0x002fe20000081088 */
        /* <DEDUP_REMOVED lines=9> */
[----:B------:R-:W-:Y:S02]  /*3b4d0*/  IMAD.MOV.U32 R112, RZ, RZ, R223 ;  /* 0x000000ffff707224 */ /* 0x000fe400078e00df */
[----:B------:R-:W-:Y:S02]  /*3b4e0*/  IMAD.MOV.U32 R113, RZ, RZ, R216 ;  /* 0x000000ffff717224 */ /* 0x000fe400078e00d8 */
[----:B------:R-:W-:Y:S01]  /*3b4f0*/  IMAD.MOV.U32 R114, RZ, RZ, R217 ;  /* 0x000000ffff727224 */ /* 0x000fe200078e00d9 */
[----:B------:R-:W-:Y:S01]  /*3b500*/  HMMA.1688.F32.TF32 R196, R204, R6, R196 ;  /* 0x00000006ccc4723c */ /* 0x000fe200000810c4 */
[----:B------:R-:W-:-:S02]  /*3b510*/  IMAD.MOV.U32 R136, RZ, RZ, R214 ;  /* 0x000000ffff887224 */ /* 0x000fc400078e00d6 */
[----:B------:R-:W-:-:S05]  /*3b520*/  IMAD.MOV.U32 R137, RZ, RZ, R215 ;  /* 0x000000ffff897224 */ /* 0x000fca00078e00d7 */
[C---:B--2---:R-:W-:Y:S08]  /*3b530*/  HMMA.1688.F32.TF32 R72, R204.reuse, R58, R116 ;  /* 0x0000003acc48723c */ /* 0x044ff00000081074 */
[----:B---3--:R-:W-:Y:S11]  /*3b540*/  HMMA.1688.F32.TF32 R80, R204, R66, R124 ;  /* 0x00000042cc50723c */ /* 0x008ff6000008107c */
[----:B------:R-:W-:Y:S04]  /*3b550*/  @!UPT UIADD3 URZ, URZ, URZ, URZ ;  /* 0x0000003f3f3ff290 */ /* 0x000fe8000fffe03f */
[----:B------:R-:W-:Y:S04]  /*3b560*/  STL.64 [R1+0x220], R72 ;  /* 0x0002204801007387 */ /* 0x000fe80000100a00 */
[----:B------:R-:W-:Y:S04]  /*3b570*/  STL.64 [R1+0x228], R74 ;  /* 0x0002284a01007387 */ /* 0x000fe80000100a00 */
[----:B------:R-:W-:Y:S04]  /*3b580*/  STL.64 [R1+0x210], R84 ;  /* 0x0002105401007387 */ /* 0x000fe80000100a00 */
[----:B------:R1:W-:Y:S01]  /*3b590*/  STL.64 [R1+0x218], R86 ;  /* 0x0002185601007387 */ /* 0x0003e20000100a00 */
[----:B------:R-:W-:Y:S01]  /*3b5a0*/  IMAD.MOV.U32 R124, RZ, RZ, R218 ;  /* 0x000000ffff7c7224 */ /* 0x000fe200078e00da */
[----:B------:R-:W-:Y:S01]  /*3b5b0*/  MOV R125, R219 ;  /* 0x000000db007d7202 */ /* 0x000fe20000000f00 */
[----:B------:R-:W-:Y:S01]  /*3b5c0*/  IMAD.MOV.U32 R204, RZ, RZ, R212 ;  /* 0x000000ffffcc7224 */ /* 0x000fe200078e00d4 */
[----:B------:R-:W-:Y:S01]  /*3b5d0*/  LDS R72, [R64+0xa3880] ;  /* 0x0a38800040487984 */ /* 0x000fe20000000800 */
[----:B------:R-:W-:-:S03]  /*3b5e0*/  IMAD.MOV.U32 R205, RZ, RZ, R213 ;  /* 0x000000ffffcd7224 */ /* 0x000fc600078e00d5 */
[----:B------:R-:W-:Y:S01]  /*3b5f0*/  LDS R74, [R64+0xa3c80] ;  /* 0x0a3c8000404a7984 */ /* 0x000fe20000000800 */
[C---:B-1----:R-:W-:Y:S03]  /*3b600*/  HMMA.1688.F32.TF32 R84, R76.reuse, R14, R140 ;  /* 0x0000000e4c54723c */ /* 0x042fe6000008108c */
[----:B------:R-:W-:Y:S04]  /*3b610*/  STL.64 [R1+0x200], R80 ;  /* 0x0002005001007387 */ /* 0x000fe80000100a00 */
[----:B------:R1:W-:Y:S04]  /*3b620*/  STL.64 [R1+0x208], R82 ;  /* 0x0002085201007387 */ /* 0x0003e80000100a00 */
[----:B------:R-:W-:Y:S04]  /*3b630*/  LDS R73, [R65+0xa3880] ;  /* 0x0a38800041497984 */ /* 0x000fe80000000800 */
[----:B------:R-:W2:Y:S01]  /*3b640*/  LDS R75, [R65+0xa3c80] ;  /* 0x0a3c8000414b7984 */ /* 0x000ea20000000800 */
[C---:B-1----:R-:W-:Y:S03]  /*3b650*/  HMMA.1688.F32.TF32 R80, R76.reuse, R18, R144 ;  /* 0x000000124c50723c */ /* 0x042fe60000081090 */
[----:B------:R-:W-:Y:S04]  /*3b660*/  STL.64 [R1+0x1f0], R88 ;  /* 0x0001f05801007387 */ /* 0x000fe80000100a00 */
[----:B------:R1:W-:Y:S04]  /*3b670*/  STL.64 [R1+0x1f8], R90 ;  /* 0x0001f85a01007387 */ /* 0x0003e80000100a00 */
[----:B------:R-:W-:Y:S04]  /*3b680*/  STL.64 [R1+0x1e0], R84 ;  /* 0x0001e05401007387 */ /* 0x000fe80000100a00 */
[----:B------:R3:W-:Y:S01]  /*3b690*/  STL.64 [R1+0x1e8], R86 ;  /* 0x0001e85601007387 */ /* 0x0007e20000100a00 */
[C---:B-1----:R-:W-:Y:S07]  /*3b6a0*/  HMMA.1688.F32.TF32 R88, R76.reuse, R22, R148 ;  /* 0x000000164c58723c */ /* 0x042fee0000081094 */
[----:B------:R-:W-:Y:S01]  /*3b6b0*/  STL.64 [R1+0x1d0], R80 ;  /* 0x0001d05001007387 */ /* 0x000fe20000100a00 */
[C---:B---3--:R-:W-:Y:S03]  /*3b6c0*/  HMMA.1688.F32.TF32 R84, R76.reuse, R26, R152 ;  /* 0x0000001a4c54723c */ /* 0x048fe60000081098 */
[----:B------:R1:W-:Y:S05]  /*3b6d0*/  STL.64 [R1+0x1d8], R82 ;  /* 0x0001d85201007387 */ /* 0x0003ea0000100a00 */
[C---:B-1----:R-:W-:Y:S07]  /*3b6e0*/  HMMA.1688.F32.TF32 R80, R76.reuse, R30, R156 ;  /* 0x0000001e4c50723c */ /* 0x042fee000008109c */
[----:B------:R-:W-:Y:S04]  /*3b6f0*/  STL.64 [R1+0x1c0], R88 ;  /* 0x0001c05801007387 */ /* 0x000fe80000100a00 */
[----:B------:R1:W-:Y:S04]  /*3b700*/  STL.64 [R1+0x1c8], R90 ;  /* 0x0001c85a01007387 */ /* 0x0003e80000100a00 */
[----:B------:R-:W-:Y:S04]  /*3b710*/  STL.64 [R1+0x1b0], R84 ;  /* 0x0001b05401007387 */ /* 0x000fe80000100a00 */
[----:B------:R3:W-:Y:S01]  /*3b720*/  STL.64 [R1+0x1b8], R86 ;  /* 0x0001b85601007387 */ /* 0x0007e20000100a00 */
[C---:B-1----:R-:W-:Y:S03]  /*3b730*/  HMMA.1688.F32.TF32 R88, R76.reuse, R34, R160 ;  /* 0x000000224c58723c */ /* 0x042fe600000810a0 */
[----:B------:R-:W-:Y:S05]  /*3b740*/  STL.64 [R1+0x1a0], R80 ;  /* 0x0001a05001007387 */ /* 0x000fea0000100a00 */
[C---:B---3--:R-:W-:Y:S01]  /*3b750*/  HMMA.1688.F32.TF32 R84, R76.reuse, R38, R164 ;  /* 0x000000264c54723c */ /* 0x048fe200000810a4 */
[----:B------:R1:W-:Y:S07]  /*3b760*/  STL.64 [R1+0x1a8], R82 ;  /* 0x0001a85201007387 */ /* 0x0003ee0000100a00 */
        /* <DEDUP_REMOVED lines=9> */
[----:B-1----:R-:W-:Y:S07]  /*3b800*/  HMMA.1688.F32.TF32 R80, R76, R54, R180 ;  /* 0x000000364c50723c */ /* 0x002fee00000810b4 */
[----:B------:R-:W-:Y:S04]  /*3b810*/  STL.64 [R1+0x160], R88 ;  /* 0x0001605801007387 */ /* 0x000fe80000100a00 */
[----:B------:R-:W-:Y:S04]  /*3b820*/  STL.64 [R1+0x168], R90 ;  /* 0x0001685a01007387 */ /* 0x000fe80000100a00 */
[----:B------:R-:W-:Y:S04]  /*3b830*/  STL.64 [R1+0xe0], R84 ;  /* 0x0000e05401007387 */ /* 0x000fe80000100a00 */
[----:B------:R-:W-:Y:S04]  /*3b840*/  STL.64 [R1+0xe8], R86 ;  /* 0x0000e85601007387 */ /* 0x000fe80000100a00 */
[----:B------:R-:W3:Y:S04]  /*3b850*/  LDL.LU R230, [R1+0x11bc] ;  /* 0x0011bc0001e67983 */ /* 0x000ee80000300800 */
[----:B------:R1:W-:Y:S04]  /*3b860*/  STL.64 [R1+0xd0], R80 ;  /* 0x0000d05001007387 */ /* 0x0003e80000100a00 */
[----:B------:R4:W-:Y:S04]  /*3b870*/  STL.64 [R1+0xd8], R82 ;  /* 0x0000d85201007387 */ /* 0x0009e80000100a00 */
        /* <DEDUP_REMOVED lines=34> */
[----:B------:R-:W-:Y:S01]  /*3baa0*/  IMAD.MOV.U32 R153, RZ, RZ, R193 ;  /* 0x000000ffff997224 */ /* 0x000fe200078e00c1 */
[----:B------:R-:W5:Y:S01]  /*3bab0*/  LDL.LU R192, [R1+0x1154] ;  /* 0x0011540001c07983 */ /* 0x000f620000300800 */
[----:B------:R-:W-:Y:S01]  /*3bac0*/  IMAD.MOV.U32 R154, RZ, RZ, R194 ;  /* 0x000000ffff9a7224 */ /* 0x000fe200078e00c2 */
[----:B------:R-:W-:Y:S02]  /*3bad0*/  MOV R155, R195 ;  /* 0x000000c3009b7202 */ /* 0x000fe40000000f00 */
[----:B------:R-:W5:Y:S01]  /*3bae0*/  LDL.LU R193, [R1+0x1150] ;  /* 0x0011500001c17983 */ /* 0x000f620000300800 */
[----:B-1----:R-:W-:-:S03]  /*3baf0*/  IMAD.MOV.U32 R80, RZ, RZ, R188 ;  /* 0x000000ffff507224 */ /* 0x002fc600078e00bc */
[----:B------:R-:W5:Y:S01]  /*3bb00*/  LDL.LU R194, [R1+0x114c] ;  /* 0x00114c0001c27983 */ /* 0x000f620000300800 */
[----:B------:R-:W-:-:S03]  /*3bb10*/  IMAD.MOV.U32 R81, RZ, RZ, R189 ;  /* 0x000000ffff517224 */ /* 0x000fc600078e00bd */
[----:B------:R-:W5:Y:S01]  /*3bb20*/  LDL.LU R195, [R1+0x1148] ;  /* 0x0011480001c37983 */ /* 0x000f620000300800 */
[----:B----4-:R-:W-:-:S03]  /*3bb30*/  IMAD.MOV.U32 R82, RZ, RZ, R190 ;  /* 0x000000ffff527224 */ /* 0x010fc600078e00be */
[----:B------:R-:W4:Y:S01]  /*3bb40*/  LDL.LU R188, [R1+0x1144] ;  /* 0x0011440001bc7983 */ /* 0x000f220000300800 */
[----:B------:R-:W-:-:S03]  /*3bb50*/  IMAD.MOV.U32 R83, RZ, RZ, R191 ;  /* 0x000000ffff537224 */ /* 0x000fc600078e00bf */
[----:B------:R-:W4:Y:S04]  /*3bb60*/  LDL.LU R189, [R1+0x1140] ;  /* 0x0011400001bd7983 */ /* 0x000f280000300800 */
[----:B------:R-:W4:Y:S04]  /*3bb70*/  LDL.LU R190, [R1+0x113c] ;  /* 0x00113c0001be7983 */ /* 0x000f280000300800 */
[----:B------:R-:W4:Y:S04]  /*3bb80*/  LDL.LU R191, [R1+0x1138] ;  /* 0x0011380001bf7983 */ /* 0x000f280000300800 */
[----:B------:R-:W4:Y:S04]  /*3bb90*/  LDL.LU R84, [R1+0x60] ;  /* 0x0000600001547983 */ /* 0x000f280000300800 */
[----:B------:R-:W4:Y:S04]  /*3bba0*/  LDL.LU R85, [R1+0x64] ;  /* 0x0000640001557983 */ /* 0x000f280000300800 */
[----:B------:R-:W4:Y:S04]  /*3bbb0*/  LDL.LU R86, [R1+0x68] ;  /* 0x0000680001567983 */ /* 0x000f280000300800 */
[----:B------:R-:W4:Y:S01]  /*3bbc0*/  LDL.LU R87, [R1+0x6c] ;  /* 0x00006c0001577983 */ /* 0x000f220000300800 */
[----:B------:R-:W-:-:S02]  /*3bbd0*/  IMAD.MOV.U32 R88, RZ, RZ, R184 ;  /* 0x000000ffff587224 */ /* 0x000fc400078e00b8 */
[----:B------:R-:W-:Y:S01]  /*3bbe0*/  IMAD.MOV.U32 R89, RZ, RZ, R185 ;  /* 0x000000ffff597224 */ /* 0x000fe200078e00b9 */
[----:B------:R-:W4:Y:S01]  /*3bbf0*/  LDL.LU R184, [R1+0x1134] ;  /* 0x0011340001b87983 */ /* 0x000f220000300800 */
[----:B------:R-:W-:Y:S02]  /*3bc00*/  IMAD.MOV.U32 R90, RZ, RZ, R186 ;  /* 0x000000ffff5a7224 */ /* 0x000fe400078e00ba */
[----:B------:R-:W-:Y:S01]  /*3bc10*/  IMAD.MOV.U32 R91, RZ, RZ, R187 ;  /* 0x000000ffff5b7224 */ /* 0x000fe200078e00bb */
[----:B------:R-:W4:Y:S01]  /*3bc20*/  LDL.LU R185, [R1+0x1130] ;  /* 0x0011300001b97983 */ /* 0x000f220000300800 */
[----:B------:R-:W-:Y:S02]  /*3bc30*/  IMAD.MOV.U32 R115, RZ, RZ, R41 ;  /* 0x000000ffff737224 */ /* 0x000fe400078e0029 */
[----:B------:R-:W-:Y:S01]  /*3bc40*/  IMAD.MOV.U32 R140, RZ, RZ, R252 ;  /* 0x000000ffff8c7224 */ /* 0x000fe200078e00fc */
[----:B------:R-:W4:Y:S01]  /*3bc50*/  LDL.LU R186, [R1+0x112c] ;  /* 0x00112c0001ba7983 */ /* 0x000f220000300800 */
[----:B------:R-:W-:Y:S01]  /*3bc60*/  IMAD.MOV.U32 R141, RZ, RZ, R0 ;  /* 0x000000ffff8d7224 */ /* 0x000fe200078e0000 */
[----:B------:R-:W-:Y:S02]  /*3bc70*/  HMMA.1688.F32.TF32 R132, R76, R6, R132 ;  /* 0x000000064c84723c */ /* 0x000fe40000081084 */
[----:B------:R-:W4:Y:S01]  /*3bc80*/  LDL.LU R187, [R1+0x1128] ;  /* 0x0011280001bb7983 */ /* 0x000f220000300800 */
[----:B------:R-:W-:Y:S01]  /*3bc90*/  MOV R142, R3 ;  /* 0x00000003008e7202 */ /* 0x000fe20000000f00 */
[----:B------:R-:W-:-:S02]  /*3bca0*/  IMAD.MOV.U32 R109, RZ, RZ, R5 ;  /* 0x000000ffff6d7224 */ /* 0x000fc400078e0005 */
[----:B------:R-:W4:Y:S01]  /*3bcb0*/  LDL.LU R252, [R1+0x1124] ;  /* 0x0011240001fc7983 */ /* 0x000f220000300800 */
[----:B------:R-:W-:Y:S01]  /*3bcc0*/  IMAD.MOV.U32 R110, RZ, RZ, R4 ;  /* 0x000000ffff6e7224 */ /* 0x000fe200078e0004 */
[----:B--2---:R-:W-:Y:S02]  /*3bcd0*/  HMMA.1688.F32.TF32 R88, R72, R6, R88 ;  /* 0x000000064858723c */ /* 0x004fe40000081058 */
[----:B------:R-:W2:Y:S04]  /*3bce0*/  LDL.LU R0, [R1+0x1120] ;  /* 0x0011200001007983 */ /* 0x000ea80000300800 */
[----:B------:R-:W2:Y:S02]  /*3bcf0*/  LDL.LU R3, [R1+0x111c] ;  /* 0x00111c0001037983 */ /* 0x000ea40000300800 */
[----:B------:R-:W-:Y:S01]  /*3bd00*/  HMMA.1688.F32.TF32 R240, R68, R42, R240 ;  /* 0x0000002a44f0723c */ /* 0x000fe200000810f0 */
[----:B------:R-:W-:-:S02]  /*3bd10*/  IMAD.MOV.U32 R126, RZ, RZ, R29 ;  /* 0x000000ffff7e7224 */ /* 0x000fc400078e001d */
[----:B------:R-:W-:Y:S02]  /*3bd20*/  IMAD.MOV.U32 R127, RZ, RZ, R28 ;  /* 0x000000ffff7f7224 */ /* 0x000fe400078e001c */
[----:B------:R-:W-:Y:S02]  /*3bd30*/  IMAD.MOV.U32 R103, RZ, RZ, R52 ;  /* 0x000000ffff677224 */ /* 0x000fe400078e0034 */
[----:B------:R-:W-:Y:S01]  /*3bd40*/  IMAD.MOV.U32 R107, RZ, RZ, R44 ;  /* 0x000000ffff6b7224 */ /* 0x000fe200078e002c */
[-C--:B---3--:R-:W-:Y:S08]  /*3bd50*/  HMMA.1688.F32.TF32 R228, R68, R30.reuse, R228 ;  /* 0x0000001e44e4723c */ /* 0x088ff000000810e4 */
[C---:B------:R-:W-:Y:S08]  /*3bd60*/  HMMA.1688.F32.TF32 R28, R72.reuse, R30, R124 ;  /* 0x0000001e481c723c */ /* 0x040ff0000008107c */
[----:B------:R-:W-:Y:S08]  /*3bd70*/  HMMA.1688.F32.TF32 R124, R72, R54, R100 ;  /* 0x00000036487c723c */ /* 0x000ff00000081064 */
[----:B-----5:R-:W-:Y:S08]  /*3bd80*/  HMMA.1688.F32.TF32 R200, R68, R6, R200 ;  /* 0x0000000644c8723c */ /* 0x020ff000000810c8 */
[----:B------:R-:W-:Y:S01]  /*3bd90*/  HMMA.1688.F32.TF32 R4, R72, R42, R112 ;  /* 0x0000002a4804723c */ /* 0x000fe20000081070 */
[----:B------:R-:W3:Y:S04]  /*3bda0*/  LDL.LU R42, [R1+0x354] ;  /* 0x00035400012a7983 */ /* 0x000ee80000300800 */
[----:B------:R-:W5:Y:S04]  /*3bdb0*/  LDL.LU R41, [R1+0xbc8] ;  /* 0x000bc80001297983 */ /* 0x000f680000300800 */
[----:B------:R-:W2:Y:S04]  /*3bdc0*/  LDL.LU R44, [R1+0xbc4] ;  /* 0x000bc400012c7983 */ /* 0x000ea80000300800 */
[----:B------:R-:W2:Y:S01]  /*3bdd0*/  LDL.LU R52, [R1+0xbd8] ;  /* 0x000bd80001347983 */ /* 0x000ea20000300800 */
[----:B----4-:R-:W-:Y:S03]  /*3bde0*/  HMMA.1688.F32.TF32 R84, R68, R54, R84 ;  /* 0x000000364454723c */ /* 0x010fe60000081054 */
[----:B------:R-:W2:Y:S01]  /*3bdf0*/  LDL.LU R55, [R1+0xbd4] ;  /* 0x000bd40001377983 */ /* 0x000ea20000300800 */
[----:B------:R-:W-:-:S02]  /*3be00*/  IMAD.MOV.U32 R111, RZ, RZ, R2 ;  /* 0x000000ffff6f7224 */ /* 0x000fc400078e0002 */
[----:B------:R-:W-:Y:S02]  /*3be10*/  IMAD.MOV.U32 R2, RZ, RZ, 0x3f ;  /* 0x0000003fff027424 */ /* 0x000fe400078e00ff */
[----:B------:R-:W-:-:S03]  /*3be20*/  IMAD.MOV.U32 R98, RZ, RZ, R57 ;  /* 0x000000ffff627224 */ /* 0x000fc600078e0039 */
[----:B------:R-:W-:Y:S02]  /*3be30*/  IADD3 R2, R2, c[0x0][0x180], RZ ;  /* 0x0000600002027a10 */ /* 0x000fe40007ffe0ff */
[----:B------:R-:W-:Y:S02]  /*3be40*/  MOV R106, R45 ;  /* 0x0000002d006a7202 */ /* 0x000fe40000000f00 */
[----:B------:R-:W-:Y:S01]  /*3be50*/  SHF.R.S32.HI R57, RZ, 0x1f, R2 ;  /* 0x0000001fff397819 */ /* 0x000fe20000011402 */
[----:B------:R-:W1:Y:S01]  /*3be60*/  S2R R45, SR_TID.X ;  /* 0x00000000002d7919 */ /* 0x000e620000002100 */
[----:B------:R-:W-:Y:S02]  /*3be70*/  IMAD.MOV.U32 R143, RZ, RZ, R17 ;  /* 0x000000ffff8f7224 */ /* 0x000fe400078e0011 */
[----:B------:R-:W-:Y:S02]  /*3be80*/  LEA.HI R57, R57, R2, RZ, 0x6 ;  /* 0x0000000239397211 */ /* 0x000fe400078f30ff */
[----:B------:R-:W1:Y:S01]  /*3be90*/  S2R R2, SR_TID.X ;  /* 0x0000000000027919 */ /* 0x000e620000002100 */
[----:B------:R-:W-:Y:S01]  /*3bea0*/  IMAD.MOV.U32 R94, RZ, RZ, R61 ;  /* 0x000000ffff5e7224 */ /* 0x000fe200078e003d */
[----:B------:R-:W-:Y:S01]  /*3beb0*/  MOV R95, R60 ;  /* 0x0000003c005f7202 */ /* 0x000fe20000000f00 */
[----:B------:R-:W-:Y:S01]  /*3bec0*/  IMAD.MOV.U32 R120, RZ, RZ, R16 ;  /* 0x000000ffff787224 */ /* 0x000fe200078e0010 */
[-C--:B------:R-:W-:Y:S08]  /*3bed0*/  HMMA.1688.F32.TF32 R216, R68, R18.reuse, R216 ;  /* 0x0000001244d8723c */ /* 0x080ff000000810d8 */
[C---:B------:R-:W-:Y:S08]  /*3bee0*/  HMMA.1688.F32.TF32 R16, R72.reuse, R18, R140 ;  /* 0x000000124810723c */ /* 0x040ff0000008108c */
[----:B------:R-:W-:Y:S07]  /*3bef0*/  HMMA.1688.F32.TF32 R140, R72, R62, R92 ;  /* 0x0000003e488c723c */ /* 0x000fee000008105c */
[----:B------:R-:W-:-:S02]  /*3bf00*/  IMAD.MOV.U32 R95, RZ, RZ, R40 ;  /* 0x000000ffff5f7224 */ /* 0x000fc400078e0028 */
[----:B------:R-:W1:Y:S01]  /*3bf10*/  S2R R40, SR_TID.X ;  /* 0x0000000000287919 */ /* 0x000e620000002100 */
[----:B------:R-:W-:-:S03]  /*3bf20*/  IMAD.MOV.U32 R93, RZ, RZ, R49 ;  /* 0x000000ffff5d7224 */ /* 0x000fc600078e0031 */
[----:B------:R-:W1:Y:S01]  /*3bf30*/  S2R R49, SR_TID.X ;  /* 0x0000000000317919 */ /* 0x000e620000002100 */
[----:B------:R-:W-:Y:S01]  /*3bf40*/  IMAD.MOV.U32 R99, RZ, RZ, R56 ;  /* 0x000000ffff637224 */ /* 0x000fe200078e0038 */
[----:B-1----:R-:W-:Y:S01]  /*3bf50*/  SHF.R.U32.HI R56, RZ, 0x6, R45 ;  /* 0x00000006ff387819 */ /* 0x002fe2000001162d */
[----:B------:R-:W-:Y:S01]  /*3bf60*/  UIMAD UR6, UR4, -0x40, UR5 ;  /* 0xffffffc0040678a4 */ /* 0x000fe2000f8e0205 */
[----:B------:R-:W-:Y:S02]  /*3bf70*/  SHF.R.U32.HI R2, RZ, 0x6, R2 ;  /* 0x00000006ff027819 */ /* 0x000fe40000011602 */
[----:B------:R-:W-:Y:S02]  /*3bf80*/  SGXT.U32 R56, R56, 0x1 ;  /* 0x000000013838781a */ /* 0x000fe40000000000 */
[----:B------:R-:W-:Y:S02]  /*3bf90*/  SHF.R.S32.HI R57, RZ, 0x6, R57 ;  /* 0x00000006ff397819 */ /* 0x000fe40000011439 */
[----:B------:R-:W-:-:S02]  /*3bfa0*/  SGXT.U32 R2, R2, 0x1 ;  /* 0x000000010202781a */ /* 0x000fc40000000000 */
[----:B------:R-:W-:Y:S02]  /*3bfb0*/  IADD3 R57, R57, -0x5, RZ ;  /* 0xfffffffb39397810 */ /* 0x000fe40007ffe0ff */
[----:B------:R-:W-:Y:S01]  /*3bfc0*/  ISETP.GE.AND P1, PT, R56, UR6, PT ;  /* 0x0000000638007c0c */ /* 0x000fe2000bf26270 */
[----:B------:R-:W-:Y:S01]  /*3bfd0*/  IMAD.MOV.U32 R94, RZ, RZ, R48 ;  /* 0x000000ffff5e7224 */ /* 0x000fe200078e0030 */
[----:B------:R-:W-:Y:S02]  /*3bfe0*/  LOP3.LUT R48, R2, 0x4, RZ, 0xfc, !PT ;  /* 0x0000000402307812 */ /* 0x000fe400078efcff */
[----:B------:R-:W-:Y:S02]  /*3bff0*/  ISETP.LE.AND P0, PT, R57, UR4, PT ;  /* 0x0000000439007c0c */ /* 0x000fe4000bf03270 */
[----:B------:R-:W-:Y:S02]  /*3c000*/  SEL R2, RZ, 0x4, P1 ;  /* 0x00000004ff027807 */ /* 0x000fe40000800000 */
[----:B------:R-:W-:-:S02]  /*3c010*/  SHF.R.U32.HI R40, RZ, 0x6, R40 ;  /* 0x00000006ff287819 */ /* 0x000fc40000011628 */
[----:B------:R-:W-:Y:S02]  /*3c020*/  SEL R2, R2, RZ, !P0 ;  /* 0x000000ff02027207 */ /* 0x000fe40004000000 */
[----:B------:R-:W-:Y:S02]  /*3c030*/  ISETP.GE.AND P1, PT, R48, UR6, PT ;  /* 0x0000000630007c0c */ /* 0x000fe4000bf26270 */
[----:B------:R-:W-:Y:S02]  /*3c040*/  SGXT.U32 R40, R40, 0x1 ;  /* 0x000000012828781a */ /* 0x000fe40000000000 */
[----:B------:R-:W-:Y:S02]  /*3c050*/  SHF.R.U32.HI R49, RZ, 0x6, R49 ;  /* 0x00000006ff317819 */ /* 0x000fe40000011631 */
[----:B------:R-:W-:Y:S02]  /*3c060*/  ISETP.NE.U32.AND P2, PT, R2, RZ, PT ;  /* 0x000000ff0200720c */ /* 0x000fe40003f45070 */
[----:B------:R-:W-:-:S02]  /*3c070*/  SEL R2, RZ, 0x4, P1 ;  /* 0x00000004ff027807 */ /* 0x000fc40000800000 */
[----:B------:R-:W-:Y:S02]  /*3c080*/  LOP3.LUT R40, R40, 0x8, RZ, 0xfc, !PT ;  /* 0x0000000828287812 */ /* 0x000fe400078efcff */
[----:B------:R-:W-:Y:S02]  /*3c090*/  SGXT.U32 R49, R49, 0x1 ;  /* 0x000000013131781a */ /* 0x000fe40000000000 */
[----:B------:R-:W-:Y:S02]  /*3c0a0*/  SEL R2, R2, RZ, !P0 ;  /* 0x000000ff02027207 */ /* 0x000fe40004000000 */
[----:B------:R-:W-:Y:S02]  /*3c0b0*/  ISETP.GE.AND P1, PT, R40, UR6, PT ;  /* 0x0000000628007c0c */ /* 0x000fe4000bf26270 */
[----:B------:R-:W-:Y:S02]  /*3c0c0*/  LOP3.LUT R48, R49, 0xc, RZ, 0xfc, !PT ;  /* 0x0000000c31307812 */ /* 0x000fe400078efcff */
[----:B------:R-:W-:-:S02]  /*3c0d0*/  ISETP.NE.U32.AND P5, PT, R2, RZ, PT ;  /* 0x000000ff0200720c */ /* 0x000fc40003fa5070 */
[----:B------:R-:W-:Y:S02]  /*3c0e0*/  SEL R2, RZ, 0x4, P1 ;  /* 0x00000004ff027807 */ /* 0x000fe40000800000 */
[----:B------:R-:W-:Y:S02]  /*3c0f0*/  ISETP.GE.AND P1, PT, R48, UR6, PT ;  /* 0x0000000630007c0c */ /* 0x000fe4000bf26270 */
[----:B------:R-:W1:Y:S01]  /*3c100*/  S2R R48, SR_TID.X ;  /* 0x0000000000307919 */ /* 0x000e620000002100 */
[----:B------:R-:W-:Y:S02]  /*3c110*/  IMAD.MOV.U32 R121, RZ, RZ, R13 ;  /* 0x000000ffff797224 */ /* 0x000fe400078e000d */
[----:B------:R-:W-:Y:S02]  /*3c120*/  IMAD.MOV.U32 R122, RZ, RZ, R12 ;  /* 0x000000ffff7a7224 */ /* 0x000fe400078e000c */
[----:B------:R-:W-:Y:S01]  /*3c130*/  IMAD.MOV.U32 R123, RZ, RZ, R9 ;  /* 0x000000ffff7b7224 */ /* 0x000fe200078e0009 */
[----:B------:R-:W-:Y:S01]  /*3c140*/  HMMA.1688.F32.TF32 R232, R68, R34, R232 ;  /* 0x0000002244e8723c */ /* 0x000fe200000810e8 */
[----:B------:R-:W-:-:S02]  /*3c150*/  IMAD.MOV.U32 R118, RZ, RZ, R33 ;  /* 0x000000ffff767224 */ /* 0x000fc400078e0021 */
[----:B------:R-:W-:Y:S01]  /*3c160*/  IMAD.MOV.U32 R119, RZ, RZ, R32 ;  /* 0x000000ffff777224 */ /* 0x000fe200078e0020 */
[----:B------:R-:W-:-:S04]  /*3c170*/  SEL R2, R2, RZ, !P0 ;  /* 0x000000ff02027207 */ /* 0x000fc80004000000 */
[----:B------:R-:W-:Y:S01]  /*3c180*/  HMMA.1688.F32.TF32 R32, R72, R34, R120 ;  /* 0x000000224820723c */ /* 0x000fe20000081078 */
[----:B------:R-:W-:Y:S01]  /*3c190*/  MOV R92, R53 ;  /* 0x00000035005c7202 */ /* 0x000fe20000000f00 */
[----:B------:R-:W1:Y:S01]  /*3c1a0*/  S2R R57, SR_TID.X ;  /* 0x0000000000397919 */ /* 0x000e620000002100 */
[----:B------:R-:W-:Y:S02]  /*3c1b0*/  ISETP.NE.U32.AND P3, PT, R2, RZ, PT ;  /* 0x000000ff0200720c */ /* 0x000fe40003f65070 */
[----:B-1----:R-:W-:-:S03]  /*3c1c0*/  SHF.R.U32.HI R48, RZ, 0x6, R48 ;  /* 0x00000006ff307819 */ /* 0x002fc60000011630 */
[----:B------:R-:W-:Y:S01]  /*3c1d0*/  HMMA.1688.F32.TF32 R248, R68, R50, R248 ;  /* 0x0000003244f8723c */ /* 0x000fe200000810f8 */
[----:B------:R-:W-:-:S07]  /*3c1e0*/  SGXT.U32 R48, R48, 0x1 ;  /* 0x000000013030781a */ /* 0x000fce0000000000 */
[----:B------:R-:W-:Y:S01]  /*3c1f0*/  HMMA.1688.F32.TF32 R120, R72, R50, R104 ;  /* 0x000000324878723c */ /* 0x000fe20000081068 */
[----:B------:R-:W4:Y:S04]  /*3c200*/  LDL.LU R51, [R1+0xbe4] ;  /* 0x000be40001337983 */ /* 0x000f280000300800 */
[----:B------:R-:W4:Y:S04]  /*3c210*/  LDL.LU R49, [R1+0xbe8] ;  /* 0x000be80001317983 */ /* 0x000f280000300800 */
[----:B------:R-:W4:Y:S04]  /*3c220*/  LDL.LU R54, [R1+0xbf4] ;  /* 0x000bf40001367983 */ /* 0x000f280000300800 */
[----:B------:R-:W4:Y:S01]  /*3c230*/  LDL.LU R53, [R1+0xbf8] ;  /* 0x000bf80001357983 */ /* 0x000f220000300800 */
[----:B------:R-:W-:-:S02]  /*3c240*/  IMAD.MOV.U32 R40, RZ, RZ, c[0x0][0x188] ;  /* 0x00006200ff287624 */ /* 0x000fc400078e00ff */
[----:B------:R-:W-:Y:S02]  /*3c250*/  IMAD.MOV.U32 R116, RZ, RZ, R37 ;  /* 0x000000ffff747224 */ /* 0x000fe400078e0025 */
[----:B------:R-:W-:Y:S02]  /*3c260*/  IMAD.MOV.U32 R117, RZ, RZ, R36 ;  /* 0x000000ffff757224 */ /* 0x000fe400078e0024 */
[----:B------:R-:W-:Y:S02]  /*3c270*/  IMAD.MOV.U32 R108, RZ, RZ, R8 ;  /* 0x000000ffff6c7224 */ /* 0x000fe400078e0008 */
[----:B------:R-:W-:Y:S01]  /*3c280*/  IMAD.SHL.U32 R40, R40, 0x40, RZ ;  /* 0x0000004028287824 */ /* 0x000fe200078e00ff */
[----:B------:R-:W-:Y:S01]  /*3c290*/  HMMA.1688.F32.TF32 R236, R68, R38, R236 ;  /* 0x0000002644ec723c */ /* 0x000fe200000810ec */
[----:B------:R-:W-:Y:S02]  /*3c2a0*/  LOP3.LUT R57, R57, 0x3f, RZ, 0xc0, !PT ;  /* 0x0000003f39397812 */ /* 0x000fe400078ec0ff */
[----:B------:R-:W-:-:S05]  /*3c2b0*/  IMAD.SHL.U32 R50, R40, 0x4, RZ ;  /* 0x0000000428327824 */ /* 0x000fca00078e00ff */
[----:B------:R-:W-:Y:S08]  /*3c2c0*/  HMMA.1688.F32.TF32 R36, R72, R38, R116 ;  /* 0x000000264824723c */ /* 0x000ff00000081074 */
[-C--:B------:R-:W-:Y:S08]  /*3c2d0*/  HMMA.1688.F32.TF32 R244, R68, R46.reuse, R244 ;  /* 0x0000002e44f4723c */ /* 0x080ff000000810f4 */
[----:B------:R-:W-:Y:S01]  /*3c2e0*/  HMMA.1688.F32.TF32 R116, R72, R46, R108 ;  /* 0x0000002e4874723c */ /* 0x000fe2000008106c */
[----:B------:R-:W-:-:S04]  /*3c2f0*/  SEL R40, RZ, 0x4, P1 ;  /* 0x00000004ff287807 */ /* 0x000fc80000800000 */
[----:B------:R-:W-:-:S04]  /*3c300*/  SEL R40, R40, RZ, !P0 ;  /* 0x000000ff28287207 */ /* 0x000fc80004000000 */
[----:B------:R-:W-:Y:S02]  /*3c310*/  ISETP.NE.U32.AND P1, PT, R40, RZ, PT ;  /* 0x000000ff2800720c */ /* 0x000fe40003f25070 */
[----:B---3--:R-:W-:Y:S02]  /*3c320*/  IADD3 R2, R42, 0x1, RZ ;  /* 0x000000012a027810 */ /* 0x008fe40007ffe0ff */
[----:B------:R-:W-:Y:S02]  /*3c330*/  LOP3.LUT R42, R48, 0x10, RZ, 0xfc, !PT ;  /* 0x00000010302a7812 */ /* 0x000fe400078efcff */
[----:B------:R-:W1:Y:S01]  /*3c340*/  S2R R48, SR_TID.X ;  /* 0x0000000000307919 */ /* 0x000e620000002100 */
[C---:B------:R-:W-:Y:S02]  /*3c350*/  ISETP.GT.AND P4, PT, R2.reuse, 0x4, PT ;  /* 0x000000040200780c */ /* 0x040fe40003f84270 */
[----:B-----5:R-:W-:Y:S02]  /*3c360*/  IADD3 R41, P6, R41, R50, RZ ;  /* 0x0000003229297210 */ /* 0x020fe40007fde0ff */
[----:B------:R-:W-:-:S02]  /*3c370*/  SEL R47, R2, RZ, !P4 ;  /* 0x000000ff022f7207 */ /* 0x000fc40006000000 */
[----:B------:R-:W-:Y:S01]  /*3c380*/  ISETP.GE.AND P4, PT, R42, UR6, PT ;  /* 0x000000062a007c0c */ /* 0x000fe2000bf86270 */
[----:B------:R-:W-:Y:S02]  /*3c390*/  IMAD.SHL.U32 R42, R57, 0x4, RZ ;  /* 0x00000004392a7824 */ /* 0x000fe400078e00ff */
[----:B--2---:R-:W-:Y:S01]  /*3c3a0*/  IMAD.X R44, R44, 0x1, R252, P6 ;  /* 0x000000012c2c7824 */ /* 0x004fe200030e06fc */
[----:B------:R-:W-:Y:S02]  /*3c3b0*/  IADD3 R52, P6, R52, R50, RZ ;  /* 0x0000003234347210 */ /* 0x000fe40007fde0ff */
[--C-:B-1----:R-:W-:Y:S02]  /*3c3c0*/  SHF.R.S32.HI R46, RZ, 0x6, R48.reuse ;  /* 0x00000006ff2e7819 */ /* 0x102fe40000011430 */
[----:B------:R-:W-:Y:S02]  /*3c3d0*/  SHF.R.U32.HI R48, RZ, 0x6, R48 ;  /* 0x00000006ff307819 */ /* 0x000fe40000011630 */
[----:B------:R-:W-:-:S02]  /*3c3e0*/  SGXT R46, R46, 0x1 ;  /* 0x000000012e2e781a */ /* 0x000fc40000000200 */
[----:B------:R-:W-:Y:S02]  /*3c3f0*/  SGXT.U32 R48, R48, 0x1 ;  /* 0x000000013030781a */ /* 0x000fe40000000000 */
[----:B------:R-:W-:Y:S02]  /*3c400*/  LOP3.LUT R42, R42, 0x120, R46, 0x78, !PT ;  /* 0x000001202a2a7812 */ /* 0x000fe400078e782e */
[----:B------:R-:W-:Y:S01]  /*3c410*/  LOP3.LUT R43, R48, 0x14, RZ, 0xfc, !PT ;  /* 0x00000014302b7812 */ /* 0x000fe200078efcff */
[----:B------:R1:W-:Y:S01]  /*3c420*/  STL [R1+0xbc8], R41 ;  /* 0x000bc82901007387 */ /* 0x0003e20000100800 */
[----:B------:R-:W-:Y:S02]  /*3c430*/  IMAD.X R55, R55, 0x1, R252, P6 ;  /* 0x0000000137377824 */ /* 0x000fe400030e06fc */
[----:B------:R-:W-:Y:S01]  /*3c440*/  IMAD R2, R47, 0x4000, R42 ;  /* 0x000040002f027824 */ /* 0x000fe200078e022a */
[----:B------:R-:W-:Y:S01]  /*3c450*/  STL [R1+0xbc4], R44 ;  /* 0x000bc42c01007387 */ /* 0x000fe20000100800 */
[----:B------:R-:W-:-:S02]  /*3c460*/  ISETP.GE.AND P6, PT, R43, UR6, PT ;  /* 0x000000062b007c0c */ /* 0x000fc4000bfc6270 */
[----:B------:R-:W-:Y:S01]  /*3c470*/  MOV R40, R41 ;  /* 0x0000002900287202 */ /* 0x000fe20000000f00 */
[----:B------:R-:W-:Y:S01]  /*3c480*/  STL [R1+0x354], R47 ;  /* 0x0003542f01007387 */ /* 0x000fe20000100800 */
[----:B------:R-:W-:Y:S01]  /*3c490*/  IADD3 R43, R2, 0x100000, RZ ;  /* 0x00100000022b7810 */ /* 0x000fe20007ffe0ff */
[----:B-1----:R-:W-:Y:S02]  /*3c4a0*/  IMAD.MOV.U32 R41, RZ, RZ, R44 ;  /* 0x000000ffff297224 */ /* 0x002fe400078e002c */
[----:B------:R-:W-:Y:S06]  /*3c4b0*/  BAR.SYNC.DEFER_BLOCKING 0x0 ;  /* 0x0000000000007b1d */ /* 0x000fec0000010000 */
[----:B------:R1:W-:Y:S04]  /*3c4c0*/  STL [R1+0xbd8], R52 ;  /* 0x000bd83401007387 */ /* 0x0003e80000100800 */
[----:B------:R2:W-:Y:S04]  /*3c4d0*/  STL [R1+0xbd4], R55 ;  /* 0x000bd43701007387 */ /* 0x0005e80000100800 */
[----:B------:R-:W3:Y:S04]  /*3c4e0*/  LDL.LU R46, [R1+0xc08] ;  /* 0x000c0800012e7983 */ /* 0x000ee80000300800 */
[----:B------:R-:W5:Y:S04]  /*3c4f0*/  LDL.LU R48, [R1+0xc18] ;  /* 0x000c180001307983 */ /* 0x000f680000300800 */
[----:B------:R-:W-:Y:S01]  /*3c500*/  @!PT LDS RZ, [RZ] ;  /* 0x00000000fffff984 */ /* 0x000fe20000000800 */
[----:B------:R-:W-:Y:S01]  /*3c510*/  @!PT LDS RZ, [RZ] ;  /* 0x00000000fffff984 */ /* 0x000fe20000000800 */
[----:B------:R-:W-:Y:S01]  /*3c520*/  @!PT LDS RZ, [RZ] ;  /* 0x00000000fffff984 */ /* 0x000fe20000000800 */
[----:B------:R1:W-:Y:S02]  /*3c530*/  LDGSTS.E [R43+-0x60000], [R40.64], P2 ;  /* 0xa0000000282b7fae */ /* 0x0003e40009121848 */
[----:B-1----:R-:W-:-:S02]  /*3c540*/  IMAD.MOV.U32 R40, RZ, RZ, R52 ;  /* 0x000000ffff287224 */ /* 0x002fc400078e0034 */
[----:B------:R-:W-:Y:S01]  /*3c550*/  IMAD.MOV.U32 R41, RZ, RZ, R55 ;  /* 0x000000ffff297224 */ /* 0x000fe200078e0037 */
[----:B------:R-:W5:Y:S04]  /*3c560*/  LDL.LU R52, [R1+0xc04] ;  /* 0x000c040001347983 */ /* 0x000f680000300800 */
[----:B--2---:R-:W2:Y:S04]  /*3c570*/  LDL.LU R55, [R1+0xc14] ;  /* 0x000c140001377983 */ /* 0x004ea80000300800 */
[----:B------:R-:W1:Y:S01]  /*3c580*/  S2R R57, SR_TID.X ;  /* 0x0000000000397919 */ /* 0x000e620000002100 */
[----:B------:R-:W-:-:S04]  /*3c590*/  SEL R42, RZ, 0x4, P4 ;  /* 0x00000004ff2a7807 */ /* 0x000fc80002000000 */
[----:B------:R-:W-:Y:S02]  /*3c5a0*/  SEL R42, R42, RZ, !P0 ;  /* 0x000000ff2a2a7207 */ /* 0x000fe40004000000 */
[----:B------:R-:W-:Y:S02]  /*3c5b0*/  IADD3 R44, R2, 0x100000, RZ ;  /* 0x00100000022c7810 */ /* 0x000fe40007ffe0ff */
[----:B------:R-:W-:Y:S02]  /*3c5c0*/  ISETP.NE.U32.AND P4, PT, R42, RZ, PT ;  /* 0x000000ff2a00720c */ /* 0x000fe40003f85070 */
[----:B------:R-:W-:Y:S01]  /*3c5d0*/  SEL R42, RZ, 0x4, P6 ;  /* 0x00000004ff2a7807 */ /* 0x000fe20003000000 */
[----:B------:R1:W-:Y:S02]  /*3c5e0*/  LDGSTS.E [R44+-0x5fc00], [R40.64], P5 ;  /* 0xa0400000282c7fae */ /* 0x0003e4000a921848 */
[----:B-1----:R-:W-:-:S04]  /*3c5f0*/  SHF.R.U32.HI R57, RZ, 0x6, R57 ;  /* 0x00000006ff397819 */ /* 0x002fc80000011639 */
[----:B------:R-:W-:-:S04]  /*3c600*/  SGXT.U32 R57, R57, 0x1 ;  /* 0x000000013939781a */ /* 0x000fc80000000000 */
[----:B------:R-:W-:Y:S02]  /*3c610*/  LOP3.LUT R57, R57, 0x18, RZ, 0xfc, !PT ;  /* 0x0000001839397812 */ /* 0x000fe400078efcff */
[----:B------:R-:W-:Y:S02]  /*3c620*/  SEL R40, R42, RZ, !P0 ;  /* 0x000000ff2a287207 */ /* 0x000fe40004000000 */
[----:B------:R-:W-:Y:S02]  /*3c630*/  ISETP.GE.AND P5, PT, R57, UR6, PT ;  /* 0x0000000639007c0c */ /* 0x000fe4000bfa6270 */
[----:B------:R-:W1:Y:S02]  /*3c640*/  S2R R57, SR_TID.X ;  /* 0x0000000000397919 */ /* 0x000e640000002100 */
[----:B------:R-:W-:Y:S02]  /*3c650*/  SEL R42, RZ, 0x4, P5 ;  /* 0x00000004ff2a7807 */ /* 0x000fe40002800000 */
[----:B----4-:R-:W-:-:S02]  /*3c660*/  IADD3 R49, P2, R49, R50, RZ ;  /* 0x0000003231317210 */ /* 0x010fc40007f5e0ff */
[----:B------:R-:W-:-:S03]  /*3c670*/  IADD3 R53, P6, R53, R50, RZ ;  /* 0x0000003235357210 */ /* 0x000fc60007fde0ff */
[--C-:B------:R-:W-:Y:S01]  /*3c680*/  IMAD.X R51, R51, 0x1, R252.reuse, P2 ;  /* 0x0000000133337824 */ /* 0x100fe200010e06fc */
[----:B------:R4:W-:Y:S01]  /*3c690*/  STL [R1+0xbe8], R49 ;  /* 0x000be83101007387 */ /* 0x0009e20000100800 */
[----:B------:R-:W-:Y:S01]  /*3c6a0*/  IMAD.X R54, R54, 0x1, R252, P6 ;  /* 0x0000000136367824 */ /* 0x000fe200030e06fc */
[----:B------:R-:W-:Y:S02]  /*3c6b0*/  ISETP.NE.U32.AND P2, PT, R40, RZ, PT ;  /* 0x000000ff2800720c */ /* 0x000fe40003f45070 */
[----:B------:R-:W-:Y:S01]  /*3c6c0*/  STL [R1+0xbf8], R53 ;  /* 0x000bf83501007387 */ /* 0x000fe20000100800 */
[----:B------:R-:W-:Y:S02]  /*3c6d0*/  IMAD.MOV.U32 R40, RZ, RZ, R49 ;  /* 0x000000ffff287224 */ /* 0x000fe400078e0031 */
[----:B------:R-:W-:Y:S01]  /*3c6e0*/  IMAD.MOV.U32 R41, RZ, RZ, R51 ;  /* 0x000000ffff297224 */ /* 0x000fe200078e0033 */
[----:B------:R1:W-:Y:S04]  /*3c6f0*/  STL [R1+0xbe4], R51 ;  /* 0x000be43301007387 */ /* 0x0003e80000100800 */
[----:B------:R1:W-:Y:S04]  /*3c700*/  STL [R1+0xbf4], R54 ;  /* 0x000bf43601007387 */ /* 0x0003e80000100800 */
[----:B----4-:R-:W4:Y:S04]  /*3c710*/  LDL.LU R49, [R1+0xc28] ;  /* 0x000c280001317983 */ /* 0x010f280000300800 */
[----:B-1----:R-:W4:Y:S04]  /*3c720*/  LDL.LU R51, [R1+0xc38] ;  /* 0x000c380001337983 */ /* 0x002f280000300800 */
[----:B------:R1:W-:Y:S02]  /*3c730*/  LDGSTS.E [R43+-0x5f800], [R40.64], P3 ;  /* 0xa0800000282b7fae */ /* 0x0003e40009921848 */
[----:B-1----:R-:W-:-:S02]  /*3c740*/  IMAD.MOV.U32 R40, RZ, RZ, R53 ;  /* 0x000000ffff287224 */ /* 0x002fc400078e0035 */
[----:B------:R-:W-:Y:S01]  /*3c750*/  IMAD.MOV.U32 R41, RZ, RZ, R54 ;  /* 0x000000ffff297224 */ /* 0x000fe200078e0036 */
[----:B------:R-:W4:Y:S04]  /*3c760*/  LDL.LU R53, [R1+0xc24] ;  /* 0x000c240001357983 */ /* 0x000f280000300800 */
[----:B------:R-:W4:Y:S01]  /*3c770*/  LDL.LU R54, [R1+0xc34] ;  /* 0x000c340001367983 */ /* 0x000f220000300800 */
[----:B------:R-:W-:Y:S02]  /*3c780*/  SHF.R.U32.HI R57, RZ, 0x6, R57 ;  /* 0x00000006ff397819 */ /* 0x000fe40000011639 */
[----:B------:R-:W-:Y:S01]  /*3c790*/  SEL R42, R42, RZ, !P0 ;  /* 0x000000ff2a2a7207 */ /* 0x000fe20004000000 */
[----:B------:R1:W-:Y:S01]  /*3c7a0*/  LDGSTS.E [R44+-0x5f400], [R40.64], P1 ;  /* 0xa0c00000282c7fae */ /* 0x0003e20008921848 */
[----:B------:R-:W-:-:S04]  /*3c7b0*/  SGXT.U32 R57, R57, 0x1 ;  /* 0x000000013939781a */ /* 0x000fc80000000000 */
[----:B------:R-:W-:-:S04]  /*3c7c0*/  LOP3.LUT R57, R57, 0x1c, RZ, 0xfc, !PT ;  /* 0x0000001c39397812 */ /* 0x000fc800078efcff */
[----:B------:R-:W-:Y:S02]  /*3c7d0*/  ISETP.GE.AND P5, PT, R57, UR6, PT ;  /* 0x0000000639007c0c */ /* 0x000fe4000bfa6270 */
[----:B------:R-:W-:Y:S02]  /*3c7e0*/  ISETP.NE.U32.AND P3, PT, R42, RZ, PT ;  /* 0x000000ff2a00720c */ /* 0x000fe40003f65070 */
[----:B------:R-:W-:-:S04]  /*3c7f0*/  SEL R42, RZ, 0x4, P5 ;  /* 0x00000004ff2a7807 */ /* 0x000fc80002800000 */
[----:B-1----:R-:W-:Y:S02]  /*3c800*/  SEL R40, R42, RZ, !P0 ;  /* 0x000000ff2a287207 */ /* 0x002fe40004000000 */
[-C--:B---3--:R-:W-:Y:S02]  /*3c810*/  IADD3 R46, P5, R46, R50.reuse, RZ ;  /* 0x000000322e2e7210 */ /* 0x088fe40007fbe0ff */
[----:B-----5:R-:W-:-:S03]  /*3c820*/  IADD3 R48, P6, R48, R50, RZ ;  /* 0x0000003230307210 */ /* 0x020fc60007fde0ff */
[----:B------:R1:W-:Y:S04]  /*3c830*/  STL [R1+0xc08], R46 ;  /* 0x000c082e01007387 */ /* 0x0003e80000100800 */
[----:B------:R-:W-:Y:S01]  /*3c840*/  STL [R1+0xc18], R48 ;  /* 0x000c183001007387 */ /* 0x000fe20000100800 */
[----:B------:R-:W-:Y:S01]  /*3c850*/  IMAD.X R52, R52, 0x1, R252, P5 ;  /* 0x0000000134347824 */ /* 0x000fe200028e06fc */
[----:B------:R-:W-:Y:S02]  /*3c860*/  ISETP.NE.U32.AND P5, PT, R40, RZ, PT ;  /* 0x000000ff2800720c */ /* 0x000fe40003fa5070 */
[----:B--2---:R-:W-:Y:S02]  /*3c870*/  IADD3.X R55, R55, R252, RZ, P6, !PT ;  /* 0x000000fc37377210 */ /* 0x004fe400037fe4ff */
[----:B------:R2:W-:Y:S01]  /*3c880*/  STL [R1+0xc04], R52 ;  /* 0x000c043401007387 */ /* 0x0005e20000100800 */
[----:B------:R-:W-:-:S02]  /*3c890*/  IMAD.MOV.U32 R40, RZ, RZ, R46 ;  /* 0x000000ffff287224 */ /* 0x000fc400078e002e */
[----:B------:R-:W-:Y:S01]  /*3c8a0*/  IMAD.MOV.U32 R41, RZ, RZ, R52 ;  /* 0x000000ffff297224 */ /* 0x000fe200078e0034 */
[----:B------:R3:W-:Y:S04]  /*3c8b0*/  STL [R1+0xc14], R55 ;  /* 0x000c143701007387 */ /* 0x0007e80000100800 */
[----:B-1----:R-:W5:Y:S04]  /*3c8c0*/  LDL.LU R46, [R1+0xc48] ;  /* 0x000c4800012e7983 */ /* 0x002f680000300800 */
[----:B--2---:R-:W2:Y:S04]  /*3c8d0*/  LDL.LU R52, [R1+0xc58] ;  /* 0x000c580001347983 */ /* 0x004ea80000300800 */
[----:B------:R1:W-:Y:S02]  /*3c8e0*/  LDGSTS.E [R43+-0x5f000], [R40.64], P4 ;  /* 0xa1000000282b7fae */ /* 0x0003e4000a121848 */
[----:B-1----:R-:W-:-:S02]  /*3c8f0*/  IMAD.MOV.U32 R40, RZ, RZ, R48 ;  /* 0x000000ffff287224 */ /* 0x002fc400078e0030 */
[----:B------:R-:W-:Y:S01]  /*3c900*/  IMAD.MOV.U32 R41, RZ, RZ, R55 ;  /* 0x000000ffff297224 */ /* 0x000fe200078e0037 */
[----:B------:R-:W2:Y:S04]  /*3c910*/  LDL.LU R48, [R1+0xc44] ;  /* 0x000c440001307983 */ /* 0x000ea80000300800 */
[----:B---3--:R-:W2:Y:S04]  /*3c920*/  LDL.LU R55, [R1+0xc54] ;  /* 0x000c540001377983 */ /* 0x008ea80000300800 */
[----:B------:R-:W1:Y:S04]  /*3c930*/  S2R R57, SR_TID.X ;  /* 0x0000000000397919 */ /* 0x000e680000002100 */
[----:B------:R1:W-:Y:S02]  /*3c940*/  LDGSTS.E [R44+-0x5ec00], [R40.64], P2 ;  /* 0xa1400000282c7fae */ /* 0x0003e40009121848 */
[----:B-1----:R-:W-:-:S04]  /*3c950*/  SHF.R.U32.HI R57, RZ, 0x6, R57 ;  /* 0x00000006ff397819 */ /* 0x002fc80000011639 */
[----:B------:R-:W-:-:S04]  /*3c960*/  SGXT.U32 R57, R57, 0x1 ;  /* 0x000000013939781a */ /* 0x000fc80000000000 */
[----:B------:R-:W-:-:S04]  /*3c970*/  LOP3.LUT R57, R57, 0x20, RZ, 0xfc, !PT ;  /* 0x0000002039397812 */ /* 0x000fc800078efcff */
[----:B------:R-:W-:Y:S02]  /*3c980*/  ISETP.GE.AND P1, PT, R57, UR6, PT ;  /* 0x0000000639007c0c */ /* 0x000fe4000bf26270 */
[----:B------:R-:W1:Y:S02]  /*3c990*/  S2R R57, SR_TID.X ;  /* 0x0000000000397919 */ /* 0x000e640000002100 */
[----:B-1----:R-:W-:-:S04]  /*3c9a0*/  SHF.R.U32.HI R57, RZ, 0x6, R57 ;  /* 0x00000006ff397819 */ /* 0x002fc80000011639 */
[----:B------:R-:W-:-:S04]  /*3c9b0*/  SGXT.U32 R57, R57, 0x1 ;  /* 0x000000013939781a */ /* 0x000fc80000000000 */
[----:B------:R-:W-:-:S04]  /*3c9c0*/  LOP3.LUT R57, R57, 0x24, RZ, 0xfc, !PT ;  /* 0x0000002439397812 */ /* 0x000fc800078efcff */
[----:B------:R-:W-:Y:S02]  /*3c9d0*/  ISETP.GE.AND P6, PT, R57, UR6, PT ;  /* 0x0000000639007c0c */ /* 0x000fe4000bfc6270 */
[----:B------:R-:W1:Y:S01]  /*3c9e0*/  S2R R57, SR_TID.X ;  /* 0x0000000000397919 */ /* 0x000e620000002100 */
[----:B------:R-:W-:-:S04]  /*3c9f0*/  SEL R42, RZ, 0x4, P1 ;  /* 0x00000004ff2a7807 */ /* 0x000fc80000800000 */
[----:B------:R-:W-:Y:S02]  /*3ca00*/  SEL R42, R42, RZ, !P0 ;  /* 0x000000ff2a2a7207 */ /* 0x000fe40004000000 */
[-C--:B----4-:R-:W-:Y:S02]  /*3ca10*/  IADD3 R49, P2, R49, R50.reuse, RZ ;  /* 0x0000003231317210 */ /* 0x090fe40007f5e0ff */
[----:B------:R-:W-:Y:S02]  /*3ca20*/  ISETP.NE.U32.AND P1, PT, R42, RZ, PT ;  /* 0x000000ff2a00720c */ /* 0x000fe40003f25070 */
[----:B------:R-:W-:Y:S02]  /*3ca30*/  SEL R42, RZ, 0x4, P6 ;  /* 0x00000004ff2a7807 */ /* 0x000fe40003000000 */
[----:B------:R-:W-:Y:S02]  /*3ca40*/  IADD3 R51, P6, R51, R50, RZ ;  /* 0x0000003233337210 */ /* 0x000fe40007fde0ff */
[----:B-1----:R-:W-:-:S04]  /*3ca50*/  SHF.R.U32.HI R57, RZ, 0x6, R57 ;  /* 0x00000006ff397819 */ /* 0x002fc80000011639 */
[----:B------:R-:W-:Y:S01]  /*3ca60*/  SGXT.U32 R57, R57, 0x1 ;  /* 0x000000013939781a */ /* 0x000fe20000000000 */
[----:B------:R-:W-:-:S03]  /*3ca70*/  IMAD.X R53, R53, 0x1, R252, P2 ;  /* 0x0000000135357824 */ /* 0x000fc600010e06fc */
[----:B------:R-:W-:Y:S01]  /*3ca80*/  LOP3.LUT R57, R57, 0x28, RZ, 0xfc, !PT ;  /* 0x0000002839397812 */ /* 0x000fe200078efcff */
[----:B------:R-:W-:Y:S01]  /*3ca90*/  IMAD.X R54, R54, 0x1, R252, P6 ;  /* 0x0000000136367824 */ /* 0x000fe200030e06fc */
[----:B------:R-:W-:Y:S01]  /*3caa0*/  SEL R40, R42, RZ, !P0 ;  /* 0x000000ff2a287207 */ /* 0x000fe20004000000 */
[----:B------:R1:W-:Y:S01]  /*3cab0*/  STL [R1+0xc28], R49 ;  /* 0x000c283101007387 */ /* 0x0003e20000100800 */
[----:B------:R-:W-:Y:S01]  /*3cac0*/  ISETP.GE.AND P4, PT, R57, UR6, PT ;  /* 0x0000000639007c0c */ /* 0x000fe2000bf86270 */
[----:B------:R-:W-:Y:S01]  /*3cad0*/  IMAD.MOV.U32 R41, RZ, RZ, R53 ;  /* 0x000000ffff297224 */ /* 0x000fe200078e0035 */
[----:B------:R-:W-:Y:S01]  /*3cae0*/  ISETP.NE.U32.AND P2, PT, R40, RZ, PT ;  /* 0x000000ff2800720c */ /* 0x000fe20003f45070 */
[----:B------:R-:W4:Y:S01]  /*3caf0*/  S2R R57, SR_TID.X ;  /* 0x0000000000397919 */ /* 0x000f220000002100 */
[----:B------:R-:W-:-:S03]  /*3cb00*/  IMAD.MOV.U32 R40, RZ, RZ, R49 ;  /* 0x000000ffff287224 */ /* 0x000fc600078e0031 */
[----:B------:R-:W-:Y:S04]  /*3cb10*/  STL [R1+0xc38], R51 ;  /* 0x000c383301007387 */ /* 0x000fe80000100800 */
[----:B------:R1:W-:Y:S04]  /*3cb20*/  STL [R1+0xc24], R53 ;  /* 0x000c243501007387 */ /* 0x0003e80000100800 */
[----:B------:R4:W-:Y:S04]  /*3cb30*/  STL [R1+0xc34], R54 ;  /* 0x000c343601007387 */ /* 0x0009e80000100800 */
[----:B-1----:R-:W3:Y:S04]  /*3cb40*/  LDL.LU R49, [R1+0xc68] ;  /* 0x000c680001317983 */ /* 0x002ee80000300800 */
[----:B------:R-:W3:Y:S04]  /*3cb50*/  LDL.LU R53, [R1+0xbc0] ;  /* 0x000bc00001357983 */ /* 0x000ee80000300800 */
[----:B------:R1:W-:Y:S02]  /*3cb60*/  LDGSTS.E [R43+-0x5e800], [R40.64], P3 ;  /* 0xa1800000282b7fae */ /* 0x0003e40009921848 */
[----:B-1----:R-:W-:-:S02]  /*3cb70*/  IMAD.MOV.U32 R40, RZ, RZ, R51 ;  /* 0x000000ffff287224 */ /* 0x002fc400078e0033 */
[----:B------:R-:W-:Y:S01]  /*3cb80*/  IMAD.MOV.U32 R41, RZ, RZ, R54 ;  /* 0x000000ffff297224 */ /* 0x000fe200078e0036 */
[----:B------:R-:W3:Y:S04]  /*3cb90*/  LDL.LU R51, [R1+0xc64] ;  /* 0x000c640001337983 */ /* 0x000ee80000300800 */
[----:B----4-:R-:W3:Y:S01]  /*3cba0*/  LDL.LU R54, [R1+0xbbc] ;  /* 0x000bbc0001367983 */ /* 0x010ee20000300800 */
[----:B------:R-:W-:Y:S02]  /*3cbb0*/  SHF.R.U32.HI R57, RZ, 0x6, R57 ;  /* 0x00000006ff397819 */ /* 0x000fe40000011639 */
[----:B------:R-:W-:Y:S01]  /*3cbc0*/  SEL R42, RZ, 0x4, P4 ;  /* 0x00000004ff2a7807 */ /* 0x000fe20002000000 */
[----:B------:R1:W-:Y:S01]  /*3cbd0*/  LDGSTS.E [R44+-0x5e400], [R40.64], P5 ;  /* 0xa1c00000282c7fae */ /* 0x0003e2000a921848 */
[----:B------:R-:W-:-:S04]  /*3cbe0*/  SGXT.U32 R57, R57, 0x1 ;  /* 0x000000013939781a */ /* 0x000fc80000000000 */
[----:B------:R-:W-:Y:S02]  /*3cbf0*/  LOP3.LUT R57, R57, 0x2c, RZ, 0xfc, !PT ;  /* 0x0000002c39397812 */ /* 0x000fe400078efcff */
[----:B------:R-:W-:Y:S02]  /*3cc00*/  SEL R42, R42, RZ, !P0 ;  /* 0x000000ff2a2a7207 */ /* 0x000fe40004000000 */
[----:B------:R-:W-:Y:S02]  /*3cc10*/  ISETP.GE.AND P6, PT, R57, UR6, PT ;  /* 0x0000000639007c0c */ /* 0x000fe4000bfc6270 */
[----:B------:R-:W-:Y:S02]  /*3cc20*/  ISETP.NE.U32.AND P4, PT, R42, RZ, PT ;  /* 0x000000ff2a00720c */ /* 0x000fe40003f85070 */
[----:B------:R-:W-:-:S04]  /*3cc30*/  SEL R42, RZ, 0x4, P6 ;  /* 0x00000004ff2a7807 */ /* 0x000fc80003000000 */
[----:B-1----:R-:W-:Y:S02]  /*3cc40*/  SEL R40, R42, RZ, !P0 ;  /* 0x000000ff2a287207 */ /* 0x002fe40004000000 */
[-C--:B-----5:R-:W-:Y:S02]  /*3cc50*/  IADD3 R46, P3, R46, R50.reuse, RZ ;  /* 0x000000322e2e7210 */ /* 0x0a0fe40007f7e0ff */
[----:B--2---:R-:W-:-:S03]  /*3cc60*/  IADD3 R52, P6, R52, R50, RZ ;  /* 0x0000003234347210 */ /* 0x004fc60007fde0ff */
[----:B------:R-:W-:Y:S04]  /*3cc70*/  STL [R1+0xc48], R46 ;  /* 0x000c482e01007387 */ /* 0x000fe80000100800 */
[----:B------:R-:W-:Y:S01]  /*3cc80*/  STL [R1+0xc58], R52 ;  /* 0x000c583401007387 */ /* 0x000fe20000100800 */
[----:B------:R-:W-:Y:S01]  /*3cc90*/  IADD3.X R48, R48, R252, RZ, P3, !PT ;  /* 0x000000fc30307210 */ /* 0x000fe20001ffe4ff */
[----:B------:R-:W-:Y:S01]  /*3cca0*/  IMAD.X R55, R55, 0x1, R252, P6 ;  /* 0x0000000137377824 */ /* 0x000fe200030e06fc */
[----:B------:R-:W-:-:S03]  /*3ccb0*/  ISETP.NE.U32.AND P3, PT, R40, RZ, PT ;  /* 0x000000ff2800720c */ /* 0x000fc60003f65070 */
[----:B------:R1:W-:Y:S01]  /*3ccc0*/  STL [R1+0xc44], R48 ;  /* 0x000c443001007387 */ /* 0x0003e20000100800 */
[----:B------:R-:W-:Y:S02]  /*3ccd0*/  IMAD.MOV.U32 R40, RZ, RZ, R46 ;  /* 0x000000ffff287224 */ /* 0x000fe400078e002e */
[----:B------:R-:W-:Y:S01]  /*3cce0*/  IMAD.MOV.U32 R41, RZ, RZ, R48 ;  /* 0x000000ffff297224 */ /* 0x000fe200078e0030 */
[----:B------:R2:W-:Y:S04]  /*3ccf0*/  STL [R1+0xc54], R55 ;  /* 0x000c543701007387 */ /* 0x0005e80000100800 */
[----:B------:R5:W-:Y:S04]  /*3cd00*/  LDGSTS.E [R43+-0x5e000], [R40.64], P1 ;  /* 0xa2000000282b7fae */ /* 0x000be80008921848 */
[----:B-1----:R-:W4:Y:S04]  /*3cd10*/  LDL.LU R48, [R1+0x378] ;  /* 0x0003780001307983 */ /* 0x002f280000300800 */
[----:B------:R-:W4:Y:S01]  /*3cd20*/  LDL.LU R46, [R1+0x388] ;  /* 0x00038800012e7983 */ /* 0x000f220000300800 */
[----:B-----5:R-:W-:-:S02]  /*3cd30*/  IMAD.MOV.U32 R40, RZ, RZ, R52 ;  /* 0x000000ffff287224 */ /* 0x020fc400078e0034 */
[----:B------:R-:W-:Y:S01]  /*3cd40*/  IMAD.MOV.U32 R41, RZ, RZ, R55 ;  /* 0x000000ffff297224 */ /* 0x000fe200078e0037 */
[----:B------:R-:W5:Y:S04]  /*3cd50*/  LDL.LU R52, [R1+0x374] ;  /* 0x0003740001347983 */ /* 0x000f680000300800 */
[----:B--2---:R-:W2:Y:S04]  /*3cd60*/  LDL.LU R55, [R1+0x384] ;  /* 0x0003840001377983 */ /* 0x004ea80000300800 */
[----:B------:R-:W1:Y:S04]  /*3cd70*/  S2R R57, SR_TID.X ;  /* 0x0000000000397919 */ /* 0x000e680000002100 */
[----:B------:R1:W-:Y:S02]  /*3cd80*/  LDGSTS.E [R44+-0x5dc00], [R40.64], P2 ;  /* 0xa2400000282c7fae */ /* 0x0003e40009121848 */
[----:B-1----:R-:W-:-:S04]  /*3cd90*/  SHF.R.U32.HI R57, RZ, 0x6, R57 ;  /* 0x00000006ff397819 */ /* 0x002fc80000011639 */
[----:B------:R-:W-:-:S04]  /*3cda0*/  SGXT.U32 R57, R57, 0x1 ;  /* 0x000000013939781a */ /* 0x000fc80000000000 */
        /* <DEDUP_REMOVED lines=9> */
[----:B------:R-:W-:Y:S02]  /*3ce40*/  SEL R42, R42, RZ, !P0 ;  /* 0x000000ff2a2a7207 */ /* 0x000fe40004000000 */
[----:B-1----:R-:W-:-:S04]  /*3ce50*/  SHF.R.U32.HI R57, RZ, 0x6, R57 ;  /* 0x00000006ff397819 */ /* 0x002fc80000011639 */
[----:B------:R-:W-:-:S04]  /*3ce60*/  SGXT.U32 R57, R57, 0x1 ;  /* 0x000000013939781a */ /* 0x000fc80000000000 */
[----:B------:R-:W-:-:S04]  /*3ce70*/  LOP3.LUT R57, R57, 0x38, RZ, 0xfc, !PT ;  /* 0x0000003839397812 */ /* 0x000fc800078efcff */
[----:B------:R-:W-:Y:S02]  /*3ce80*/  ISETP.GE.AND P2, PT, R57, UR6, PT ;  /* 0x0000000639007c0c */ /* 0x000fe4000bf46270 */
[----:B------:R-:W1:Y:S01]  /*3ce90*/  S2R R57, SR_TID.X ;  /* 0x0000000000397919 */ /* 0x000e620000002100 */
[----:B------:R-:W-:Y:S02]  /*3cea0*/  ISETP.NE.U32.AND P1, PT, R42, RZ, PT ;  /* 0x000000ff2a00720c */ /* 0x000fe40003f25070 */
[----:B------:R-:W-:Y:S02]  /*3ceb0*/  SEL R42, RZ, 0x4, P5 ;  /* 0x00000004ff2a7807 */ /* 0x000fe40002800000 */
[-C--:B---3--:R-:W-:Y:S02]  /*3cec0*/  IADD3 R49, P5, R49, R50.reuse, RZ ;  /* 0x0000003231317210 */ /* 0x088fe40007fbe0ff */
[----:B------:R-:W-:Y:S02]  /*3ced0*/  IADD3 R53, P6, R53, R50, RZ ;  /* 0x0000003235357210 */ /* 0x000fe40007fde0ff */
[----:B------:R-:W-:Y:S01]  /*3cee0*/  SEL R40, R42, RZ, !P0 ;  /* 0x000000ff2a287207 */ /* 0x000fe20004000000 */
[--C-:B------:R-:W-:Y:S01]  /*3cef0*/  IMAD.X R51, R51, 0x1, R252.reuse, P5 ;  /* 0x0000000133337824 */ /* 0x100fe200028e06fc */
[----:B------:R3:W-:Y:S01]  /*3cf00*/  STL [R1+0xc68], R49 ;  /* 0x000c683101007387 */ /* 0x0007e20000100800 */
[----:B------:R-:W-:Y:S01]  /*3cf10*/  IMAD.X R54, R54, 0x1, R252, P6 ;  /* 0x0000000136367824 */ /* 0x000fe200030e06fc */
[----:B------:R-:W-:-:S02]  /*3cf20*/  ISETP.NE.U32.AND P5, PT, R40, RZ, PT ;  /* 0x000000ff2800720c */ /* 0x000fc40003fa5070 */
[----:B------:R-:W-:Y:S01]  /*3cf30*/  STL [R1+0xbc0], R53 ;  /* 0x000bc03501007387 */ /* 0x000fe20000100800 */
[----:B------:R-:W-:Y:S02]  /*3cf40*/  IMAD.MOV.U32 R40, RZ, RZ, R49 ;  /* 0x000000ffff287224 */ /* 0x000fe400078e0031 */
[----:B------:R-:W-:Y:S01]  /*3cf50*/  IMAD.MOV.U32 R41, RZ, RZ, R51 ;  /* 0x000000ffff297224 */ /* 0x000fe200078e0033 */
[----:B------:R3:W-:Y:S01]  /*3cf60*/  STL [R1+0xc64], R51 ;  /* 0x000c643301007387 */ /* 0x0007e20000100800 */
[----:B-1----:R-:W-:-:S03]  /*3cf70*/  SHF.R.U32.HI R57, RZ, 0x6, R57 ;  /* 0x00000006ff397819 */ /* 0x002fc60000011639 */
[----:B------:R1:W-:Y:S01]  /*3cf80*/  STL [R1+0xbbc], R54 ;  /* 0x000bbc3601007387 */ /* 0x0003e20000100800 */
[----:B------:R-:W-:-:S03]  /*3cf90*/  SGXT.U32 R57, R57, 0x1 ;  /* 0x000000013939781a */ /* 0x000fc60000000000 */
[----:B---3--:R-:W3:Y:S04]  /*3cfa0*/  LDL.LU R49, [R1+0x398] ;  /* 0x0003980001317983 */ /* 0x008ee80000300800 */
[----:B------:R1:W-:Y:S01]  /*3cfb0*/  LDGSTS.E [R43+-0x5d800], [R40.64], P4 ;  /* 0xa2800000282b7fae */ /* 0x0003e2000a121848 */
[----:B------:R-:W-:-:S03]  /*3cfc0*/  LOP3.LUT R57, R57, 0x3c, RZ, 0xfc, !PT ;  /* 0x0000003c39397812 */ /* 0x000fc600078efcff */
[----:B------:R-:W3:Y:S01]  /*3cfd0*/  LDL.LU R51, [R1+0x3a8] ;  /* 0x0003a80001337983 */ /* 0x000ee20000300800 */
[----:B------:R-:W-:Y:S02]  /*3cfe0*/  ISETP.GE.AND P6, PT, R57, UR6, PT ;  /* 0x0000000639007c0c */ /* 0x000fe4000bfc6270 */
[----:B-1----:R-:W-:Y:S02]  /*3cff0*/  MOV R41, R54 ;  /* 0x0000003600297202 */ /* 0x002fe40000000f00 */
[----:B------:R-:W3:Y:S01]  /*3d000*/  LDL.LU R54, [R1+0x394] ;  /* 0x0003940001367983 */ /* 0x000ee20000300800 */
[----:B------:R-:W-:-:S03]  /*3d010*/  IMAD.MOV.U32 R40, RZ, RZ, R53 ;  /* 0x000000ffff287224 */ /* 0x000fc600078e0035 */
[----:B------:R-:W3:Y:S04]  /*3d020*/  LDL.LU R53, [R1+0x3a4] ;  /* 0x0003a40001357983 */ /* 0x000ee80000300800 */
[----:B------:R-:W1:Y:S01]  /*3d030*/  S2R R57, SR_TID.X ;  /* 0x0000000000397919 */ /* 0x000e620000002100 */
[----:B------:R-:W-:-:S03]  /*3d040*/  SEL R42, RZ, 0x4, P2 ;  /* 0x00000004ff2a7807 */ /* 0x000fc60001000000 */
[----:B------:R1:W-:Y:S01]  /*3d050*/  LDGSTS.E [R44+-0x5d400], [R40.64], P3 ;  /* 0xa2c00000282c7fae */ /* 0x0003e20009921848 */
[----:B------:R-:W-:-:S04]  /*3d060*/  SEL R42, R42, RZ, !P0 ;  /* 0x000000ff2a2a7207 */ /* 0x000fc80004000000 */
[----:B------:R-:W-:Y:S02]  /*3d070*/  ISETP.NE.U32.AND P2, PT, R42, RZ, PT ;  /* 0x000000ff2a00720c */ /* 0x000fe40003f45070 */
        /* <DEDUP_REMOVED lines=8> */
[----:B------:R-:W-:Y:S02]  /*3d100*/  SGXT.U32 R57, R57, 0x1 ;  /* 0x000000013939781a */ /* 0x000fe40000000000 */
[-C--:B----4-:R-:W-:Y:S02]  /*3d110*/  IADD3 R48, P3, R48, R50.reuse, RZ ;  /* 0x0000003230307210 */ /* 0x090fe40007f7e0ff */
[----:B------:R-:W-:-:S03]  /*3d120*/  IADD3 R46, P6, R46, R50, RZ ;  /* 0x000000322e2e7210 */ /* 0x000fc60007fde0ff */
[----:B------:R-:W-:Y:S01]  /*3d130*/  STL [R1+0x378], R48 ;  /* 0x0003783001007387 */ /* 0x000fe20000100800 */
[----:B-----5:R-:W-:-:S03]  /*3d140*/  IMAD.X R52, R52, 0x1, R252, P3 ;  /* 0x0000000134347824 */ /* 0x020fc600018e06fc */
[----:B------:R-:W-:Y:S01]  /*3d150*/  STL [R1+0x388], R46 ;  /* 0x0003882e01007387 */ /* 0x000fe20000100800 */
[----:B--2---:R-:W-:-:S03]  /*3d160*/  IMAD.X R55, R55, 0x1, R252, P6 ;  /* 0x0000000137377824 */ /* 0x004fc600030e06fc */
[----:B------:R1:W-:Y:S01]  /*3d170*/  STL [R1+0x374], R52 ;  /* 0x0003743401007387 */ /* 0x0003e20000100800 */
[----:B------:R-:W-:-:S03]  /*3d180*/  IMAD.MOV.U32 R41, RZ, RZ, R52 ;  /* 0x000000ffff297224 */ /* 0x000fc600078e0034 */
[----:B------:R2:W-:Y:S04]  /*3d190*/  STL [R1+0x384], R55 ;  /* 0x0003843701007387 */ /* 0x0005e80000100800 */
[----:B-1----:R-:W4:Y:S01]  /*3d1a0*/  LDL.LU R52, [R1+0xbd0] ;  /* 0x000bd00001347983 */ /* 0x002f220000300800 */
[----:B------:R-:W-:Y:S02]  /*3d1b0*/  LOP3.LUT R57, R57, 0x6, RZ, 0xfc, !PT ;  /* 0x0000000639397812 */ /* 0x000fe400078efcff */
[----:B------:R-:W-:Y:S01]  /*3d1c0*/  ISETP.NE.U32.AND P3, PT, R40, RZ, PT ;  /* 0x000000ff2800720c */ /* 0x000fe20003f65070 */
[----:B------:R-:W-:Y:S01]  /*3d1d0*/  IMAD.MOV.U32 R40, RZ, RZ, R48 ;  /* 0x000000ffff287224 */ /* 0x000fe200078e0030 */
[----:B------:R-:W-:Y:S02]  /*3d1e0*/  ISETP.GE.AND P6, PT, R57, UR6, PT ;  /* 0x0000000639007c0c */ /* 0x000fe4000bfc6270 */
[----:B------:R-:W5:Y:S04]  /*3d1f0*/  LDL.LU R57, [R1+0xbcc] ;  /* 0x000bcc0001397983 */ /* 0x000f680000300800 */
[----:B------:R1:W-:Y:S02]  /*3d200*/  LDGSTS.E [R43+-0x5d000], [R40.64], P1 ;  /* 0xa3000000282b7fae */ /* 0x0003e40008921848 */
[----:B-1----:R-:W-:-:S02]  /*3d210*/  IMAD.MOV.U32 R40, RZ, RZ, R46 ;  /* 0x000000ffff287224 */ /* 0x002fc400078e002e */
[----:B------:R-:W5:Y:S01]  /*3d220*/  LDL.LU R46, [R1+0xbe0] ;  /* 0x000be000012e7983 */ /* 0x000f620000300800 */
[----:B------:R-:W-:-:S03]  /*3d230*/  IMAD.MOV.U32 R41, RZ, RZ, R55 ;  /* 0x000000ffff297224 */ /* 0x000fc600078e0037 */
[----:B--2---:R-:W2:Y:S04]  /*3d240*/  LDL.LU R55, [R1+0xbdc] ;  /* 0x000bdc0001377983 */ /* 0x004ea80000300800 */
[----:B------:R-:W1:Y:S04]  /*3d250*/  S2R R48, SR_TID.X ;  /* 0x0000000000307919 */ /* 0x000e680000002100 */
[----:B------:R1:W-:Y:S02]  /*3d260*/  LDGSTS.E [R44+-0x5cc00], [R40.64], P5 ;  /* 0xa3400000282c7fae */ /* 0x0003e4000a921848 */
[----:B-1----:R-:W-:-:S04]  /*3d270*/  SHF.R.U32.HI R48, RZ, 0x6, R48 ;  /* 0x00000006ff307819 */ /* 0x002fc80000011630 */
[----:B------:R-:W-:-:S04]  /*3d280*/  SGXT.U32 R48, R48, 0x1 ;  /* 0x000000013030781a */ /* 0x000fc80000000000 */
[----:B------:R-:W-:-:S04]  /*3d290*/  LOP3.LUT R48, R48, 0xa, RZ, 0xfc, !PT ;  /* 0x0000000a30307812 */ /* 0x000fc800078efcff */
[----:B------:R-:W-:Y:S02]  /*3d2a0*/  ISETP.GE.AND P5, PT, R48, UR6, PT ;  /* 0x0000000630007c0c */ /* 0x000fe4000bfa6270 */
[----:B------:R-:W1:Y:S01]  /*3d2b0*/  S2R R48, SR_TID.X ;  /* 0x0000000000307919 */ /* 0x000e620000002100 */
[----:B------:R-:W-:-:S04]  /*3d2c0*/  SEL R42, RZ, 0x4, P4 ;  /* 0x00000004ff2a7807 */ /* 0x000fc80002000000 */
[----:B------:R-:W-:-:S04]  /*3d2d0*/  SEL R42, R42, RZ, !P0 ;  /* 0x000000ff2a2a7207 */ /* 0x000fc80004000000 */
[----:B------:R-:W-:Y:S02]  /*3d2e0*/  ISETP.NE.U32.AND P4, PT, R42, RZ, PT ;  /* 0x000000ff2a00720c */ /* 0x000fe40003f85070 */
[----:B------:R-:W-:-:S04]  /*3d2f0*/  SEL R42, RZ, 0x4, P6 ;  /* 0x00000004ff2a7807 */ /* 0x000fc80003000000 */
[----:B------:R-:W-:Y:S02]  /*3d300*/  SEL R40, R42, RZ, !P0 ;  /* 0x000000ff2a287207 */ /* 0x000fe40004000000 */
[----:B-1----:R-:W-:-:S04]  /*3d310*/  SHF.R.U32.HI R48, RZ, 0x6, R48 ;  /* 0x00000006ff307819 */ /* 0x002fc80000011630 */
[----:B------:R-:W-:-:S04]  /*3d320*/  SGXT.U32 R48, R48, 0x1 ;  /* 0x000000013030781a */ /* 0x000fc80000000000 */
[----:B------:R-:W-:Y:S02]  /*3d330*/  LOP3.LUT R48, R48, 0xe, RZ, 0xfc, !PT ;  /* 0x0000000e30307812 */ /* 0x000fe400078efcff */
[----:B------:R-:W-:Y:S02]  /*3d340*/  SEL R42, RZ, 0x4, P5 ;  /* 0x00000004ff2a7807 */ /* 0x000fe40002800000 */
[----:B------:R-:W-:Y:S01]  /*3d350*/  ISETP.GE.AND P5, PT, R48, UR6, PT ;  /* 0x0000000630007c0c */ /* 0x000fe2000bfa6270 */
[----:B------:R-:W1:Y:S01]  /*3d360*/  S2R R61, SR_TID.X ;  /* 0x00000000003d7919 */ /* 0x000e620000002100 */
[-C--:B---3--:R-:W-:Y:S02]  /*3d370*/  IADD3 R49, P1, R49, R50.reuse, RZ ;  /* 0x0000003231317210 */ /* 0x088fe40007f3e0ff */
[----:B------:R-:W-:-:S03]  /*3d380*/  IADD3 R51, P6, R51, R50, RZ ;  /* 0x0000003233337210 */ /* 0x000fc60007fde0ff */
[----:B------:R-:W-:Y:S04]  /*3d390*/  STL [R1+0x398], R49 ;  /* 0x0003983101007387 */ /* 0x000fe80000100800 */
[----:B------:R-:W-:Y:S01]  /*3d3a0*/  STL [R1+0x3a8], R51 ;  /* 0x0003a83301007387 */ /* 0x000fe20000100800 */
[----:B------:R-:W-:Y:S01]  /*3d3b0*/  IMAD.X R54, R54, 0x1, R252, P1 ;  /* 0x0000000136367824 */ /* 0x000fe200008e06fc */
[----:B------:R-:W-:Y:S01]  /*3d3c0*/  ISETP.NE.U32.AND P1, PT, R40, RZ, PT ;  /* 0x000000ff2800720c */ /* 0x000fe20003f25070 */
[----:B------:R-:W-:Y:S02]  /*3d3d0*/  IMAD.MOV.U32 R40, RZ, RZ, R49 ;  /* 0x000000ffff287224 */ /* 0x000fe400078e0031 */
[----:B------:R-:W-:Y:S01]  /*3d3e0*/  IMAD.MOV.U32 R41, RZ, RZ, R54 ;  /* 0x000000ffff297224 */ /* 0x000fe200078e0036 */
[----:B------:R-:W-:Y:S01]  /*3d3f0*/  STL [R1+0x394], R54 ;  /* 0x0003943601007387 */ /* 0x000fe20000100800 */
[----:B------:R-:W-:-:S03]  /*3d400*/  IMAD.X R53, R53, 0x1, R252, P6 ;  /* 0x0000000135357824 */ /* 0x000fc600030e06fc */
[----:B------:R-:W3:Y:S04]  /*3d410*/  LDL.LU R48, [R1+0xbf0] ;  /* 0x000bf00001307983 */ /* 0x000ee80000300800 */
[----:B------:R1:W-:Y:S04]  /*3d420*/  LDGSTS.E [R43+-0x5c800], [R40.64], P2 ;  /* 0xa3800000282b7fae */ /* 0x0003e80009121848 */
[----:B------:R1:W-:Y:S02]  /*3d430*/  STL [R1+0x3a4], R53 ;  /* 0x0003a43501007387 */ /* 0x0003e40000100800 */
[----:B-1----:R-:W-:-:S02]  /*3d440*/  IMAD.MOV.U32 R41, RZ, RZ, R53 ;  /* 0x000000ffff297224 */ /* 0x002fc400078e0035 */
[----:B------:R-:W3:Y:S04]  /*3d450*/  LDL.LU R53, [R1+0xbec] ;  /* 0x000bec0001357983 */ /* 0x000ee80000300800 */
[----:B------:R-:W1:Y:S01]  /*3d460*/  S2R R49, SR_TID.X ;  /* 0x0000000000317919 */ /* 0x000e620000002100 */
[----:B------:R-:W-:Y:S02]  /*3d470*/  IADD3 R2, R2, 0x100000, RZ ;  /* 0x0010000002027810 */ /* 0x000fe40007ffe0ff */
[----:B------:R-:W-:Y:S01]  /*3d480*/  MOV R40, R51 ;  /* 0x0000003300287202 */ /* 0x000fe20000000f00 */
[----:B------:R-:W3:Y:S01]  /*3d490*/  LDL.LU R44, [R1+0xc00] ;  /* 0x000c0000012c7983 */ /* 0x000ee20000300800 */
[----:B------:R-:W-:-:S03]  /*3d4a0*/  LOP3.LUT R61, R61, 0x3f, RZ, 0xc0, !PT ;  /* 0x0000003f3d3d7812 */ /* 0x000fc600078ec0ff */
[----:B------:R1:W-:Y:S02]  /*3d4b0*/  LDGSTS.E [R2+-0x5c400], [R40.64], P3 ;  /* 0xa3c0000028027fae */ /* 0x0003e40009921848 */
[----:B------:R-:W-:Y:S01]  /*3d4c0*/  IMAD.SHL.U32 R51, R61, 0x4, RZ ;  /* 0x000000043d337824 */ /* 0x000fe200078e00ff */
[----:B-1----:R-:W-:-:S04]  /*3d4d0*/  SHF.R.S32.HI R54, RZ, 0x6, R49 ;  /* 0x00000006ff367819 */ /* 0x002fc80000011431 */
[----:B------:R-:W-:-:S04]  /*3d4e0*/  SGXT R54, R54, 0x1 ;  /* 0x000000013636781a */ /* 0x000fc80000000200 */
[----:B------:R-:W-:Y:S02]  /*3d4f0*/  LOP3.LUT R51, R51, 0x120, R54, 0x78, !PT ;  /* 0x0000012033337812 */ /* 0x000fe400078e7836 */
[----:B------:R-:W-:Y:S02]  /*3d500*/  SEL R42, R42, RZ, !P0 ;  /* 0x000000ff2a2a7207 */ /* 0x000fe40004000000 */
[----:B------:R-:W-:Y:S02]  /*3d510*/  SHF.R.U32.HI R49, RZ, 0x6, R49 ;  /* 0x00000006ff317819 */ /* 0x000fe40000011631 */
[----:B------:R-:W-:Y:S02]  /*3d520*/  ISETP.NE.U32.AND P2, PT, R42, RZ, PT ;  /* 0x000000ff2a00720c */ /* 0x000fe40003f45070 */
[----:B------:R-:W-:Y:S02]  /*3d530*/  SGXT.U32 R49, R49, 0x1 ;  /* 0x000000013131781a */ /* 0x000fe40000000000 */
[----:B------:R-:W-:-:S02]  /*3d540*/  LOP3.LUT R51, R51, 0x40, RZ, 0x3c, !PT ;  /* 0x0000004033337812 */ /* 0x000fc400078e3cff */
[----:B------:R-:W-:Y:S02]  /*3d550*/  SEL R42, RZ, 0x4, P5 ;  /* 0x00000004ff2a7807 */ /* 0x000fe40002800000 */
[----:B------:R-:W-:Y:S01]  /*3d560*/  LOP3.LUT R49, R49, 0x12, RZ, 0xfc, !PT ;  /* 0x0000001231317812 */ /* 0x000fe200078efcff */
[----:B------:R-:W-:Y:S01]  /*3d570*/  IMAD R2, R47, 0x4000, R51 ;  /* 0x000040002f027824 */ /* 0x000fe200078e0233 */
[----:B------:R-:W-:Y:S02]  /*3d580*/  SEL R40, R42, RZ, !P0 ;  /* 0x000000ff2a287207 */ /* 0x000fe40004000000 */
[----:B------:R-:W-:Y:S02]  /*3d590*/  ISETP.GE.AND P5, PT, R49, UR6, PT ;  /* 0x0000000631007c0c */ /* 0x000fe4000bfa6270 */
[----:B------:R-:W-:Y:S02]  /*3d5a0*/  IADD3 R42, R2, 0x100000, RZ ;  /* 0x00100000022a7810 */ /* 0x000fe40007ffe0ff */
[----:B------:R-:W-:-:S02]  /*3d5b0*/  SEL R43, RZ, 0x4, P5 ;  /* 0x00000004ff2b7807 */ /* 0x000fc40002800000 */
[----:B----4-:R-:W-:-:S05]  /*3d5c0*/  IADD3 R52, P3, R52, R50, RZ ;  /* 0x0000003234347210 */ /* 0x010fca0007f7e0ff */
[----:B------:R1:W-:Y:S04]  /*3d5d0*/  STL [R1+0xbd0], R52 ;  /* 0x000bd03401007387 */ /* 0x0003e80000100800 */
[----:B------:R-:W4:Y:S01]  /*3d5e0*/  LDL.LU R54, [R1+0xbfc] ;  /* 0x000bfc0001367983 */ /* 0x000f220000300800 */
[----:B-----5:R-:W-:Y:S01]  /*3d5f0*/  IMAD.X R57, R57, 0x1, R252, P3 ;  /* 0x0000000139397824 */ /* 0x020fe200018e06fc */
[----:B------:R-:W-:Y:S01]  /*3d600*/  ISETP.NE.U32.AND P3, PT, R40, RZ, PT ;  /* 0x000000ff2800720c */ /* 0x000fe20003f65070 */
[----:B------:R-:W-:Y:S01]  /*3d610*/  IMAD.MOV.U32 R40, RZ, RZ, R52 ;  /* 0x000000ffff287224 */ /* 0x000fe200078e0034 */
[----:B------:R-:W5:Y:S01]  /*3d620*/  LDL.LU R51, [R1+0xc10] ;  /* 0x000c100001337983 */ /* 0x000f620000300800 */
[----:B------:R-:W-:-:S03]  /*3d630*/  IMAD.MOV.U32 R41, RZ, RZ, R57 ;  /* 0x000000ffff297224 */ /* 0x000fc600078e0039 */
[----:B------:R-:W-:Y:S04]  /*3d640*/  STL [R1+0xbcc], R57 ;  /* 0x000bcc3901007387 */ /* 0x000fe80000100800 */
[----:B------:R1:W-:Y:S01]  /*3d650*/  LDGSTS.E [R42+-0x5fe00], [R40.64], P4 ;  /* 0xa0200000282a7fae */ /* 0x0003e2000a121848 */
[----:B------:R-:W-:-:S05]  /*3d660*/  IADD3 R46, P6, R46, R50, RZ ;  /* 0x000000322e2e7210 */ /* 0x000fca0007fde0ff */
[----:B------:R1:W-:Y:S01]  /*3d670*/  STL [R1+0xbe0], R46 ;  /* 0x000be02e01007387 */ /* 0x0003e20000100800 */
[----:B--2---:R-:W-:Y:S01]  /*3d680*/  IMAD.X R55, R55, 0x1, R252, P6 ;  /* 0x0000000137377824 */ /* 0x004fe200030e06fc */
[----:B-1----:R-:W-:Y:S02]  /*3d690*/  SEL R40, R43, RZ, !P0 ;  /* 0x000000ff2b287207 */ /* 0x002fe40004000000 */
[----:B------:R-:W5:Y:S02]  /*3d6a0*/  LDL.LU R52, [R1+0xc0c] ;  /* 0x000c0c0001347983 */ /* 0x000f640000300800 */
[----:B------:R-:W-:Y:S02]  /*3d6b0*/  ISETP.NE.U32.AND P4, PT, R40, RZ, PT ;  /* 0x000000ff2800720c */ /* 0x000fe40003f85070 */
[----:B------:R-:W-:Y:S01]  /*3d6c0*/  STL [R1+0xbdc], R55 ;  /* 0x000bdc3701007387 */ /* 0x000fe20000100800 */
[----:B------:R-:W-:-:S03]  /*3d6d0*/  IMAD.MOV.U32 R40, RZ, RZ, R46 ;  /* 0x000000ffff287224 */ /* 0x000fc600078e002e */
[----:B------:R-:W5:Y:S04]  /*3d6e0*/  LDL.LU R46, [R1+0xc20] ;  /* 0x000c2000012e7983 */ /* 0x000f680000300800 */
[----:B------:R-:W1:Y:S01]  /*3d6f0*/  S2R R49, SR_TID.X ;  /* 0x0000000000317919 */ /* 0x000e620000002100 */
[----:B------:R-:W-:-:S05]  /*3d700*/  IMAD.MOV.U32 R41, RZ, RZ, R55 ;  /* 0x000000ffff297224 */ /* 0x000fca00078e0037 */
[----:B------:R1:W-:Y:S02]  /*3d710*/  LDGSTS.E [R42+-0x5fa00], [R40.64], P1 ;  /* 0xa0600000282a7fae */ /* 0x0003e40008921848 */
[----:B-1----:R-:W-:-:S04]  /*3d720*/  SHF.R.U32.HI R49, RZ, 0x6, R49 ;  /* 0x00000006ff317819 */ /* 0x002fc80000011631 */
[----:B------:R-:W-:-:S04]  /*3d730*/  SGXT.U32 R49, R49, 0x1 ;  /* 0x000000013131781a */ /* 0x000fc80000000000 */
[----:B------:R-:W-:-:S04]  /*3d740*/  LOP3.LUT R49, R49, 0x16, RZ, 0xfc, !PT ;  /* 0x0000001631317812 */ /* 0x000fc800078efcff */
[----:B------:R-:W-:Y:S02]  /*3d750*/  ISETP.GE.AND P5, PT, R49, UR6, PT ;  /* 0x0000000631007c0c */ /* 0x000fe4000bfa6270 */
[----:B------:R-:W1:Y:S02]  /*3d760*/  S2R R49, SR_TID.X ;  /* 0x0000000000317919 */ /* 0x000e640000002100 */
[----:B------:R-:W-:-:S04]  /*3d770*/  SEL R43, RZ, 0x4, P5 ;  /* 0x00000004ff2b7807 */ /* 0x000fc80002800000 */
[----:B------:R-:W-:-:S04]  /*3d780*/  SEL R40, R43, RZ, !P0 ;  /* 0x000000ff2b287207 */ /* 0x000fc80004000000 */
[----:B------:R-:W-:Y:S02]  /*3d790*/  ISETP.NE.U32.AND P1, PT, R40, RZ, PT ;  /* 0x000000ff2800720c */ /* 0x000fe40003f25070 */
[----:B-1----:R-:W-:-:S04]  /*3d7a0*/  SHF.R.U32.HI R49, RZ, 0x6, R49 ;  /* 0x00000006ff317819 */ /* 0x002fc80000011631 */
[----:B------:R-:W-:-:S04]  /*3d7b0*/  SGXT.U32 R49, R49, 0x1 ;  /* 0x000000013131781a */ /* 0x000fc80000000000 */
[----:B------:R-:W-:-:S04]  /*3d7c0*/  LOP3.LUT R49, R49, 0x1a, RZ, 0xfc, !PT ;  /* 0x0000001a31317812 */ /* 0x000fc800078efcff */
[----:B------:R-:W-:Y:S02]  /*3d7d0*/  ISETP.GE.AND P5, PT, R49, UR6, PT ;  /* 0x0000000631007c0c */ /* 0x000fe4000bfa6270 */
[----:B---3--:R-:W-:-:S05]  /*3d7e0*/  IADD3 R48, P6, R48, R50, RZ ;  /* 0x0000003230307210 */ /* 0x008fca0007fde0ff */
[----:B------:R-:W-:Y:S01]  /*3d7f0*/  STL [R1+0xbf0], R48 ;  /* 0x000bf03001007387 */ /* 0x000fe20000100800 */
[----:B------:R-:W-:-:S04]  /*3d800*/  IMAD.X R53, R53, 0x1, R252, P6 ;  /* 0x0000000135357824 */ /* 0x000fc800030e06fc */
[----:B------:R-:W-:Y:S01]  /*3d810*/  IMAD.MOV.U32 R41, RZ, RZ, R53 ;  /* 0x000000ffff297224 */ /* 0x000fe200078e0035 */
[----:B------:R1:W-:Y:S01]  /*3d820*/  STL [R1+0xbec], R53 ;  /* 0x000bec3501007387 */ /* 0x0003e20000100800 */
[----:B------:R-:W-:Y:S02]  /*3d830*/  MOV R40, R48 ;  /* 0x0000003000287202 */ /* 0x000fe40000000f00 */
[----:B------:R-:W-:Y:S01]  /*3d840*/  IADD3 R44, P6, R44, R50, RZ ;  /* 0x000000322c2c7210 */ /* 0x000fe20007fde0ff */
[----:B------:R-:W3:Y:S01]  /*3d850*/  S2R R49, SR_TID.X ;  /* 0x0000000000317919 */ /* 0x000ee20000002100 */
[----:B------:R-:W-:-:S03]  /*3d860*/  SEL R43, RZ, 0x4, P5 ;  /* 0x00000004ff2b7807 */ /* 0x000fc60002800000 */
[----:B------:R3:W-:Y:S04]  /*3d870*/  LDGSTS.E [R42+-0x5f600], [R40.64], P2 ;  /* 0xa0a00000282a7fae */ /* 0x0007e80009121848 */
[----:B-1----:R-:W2:Y:S04]  /*3d880*/  LDL.LU R53, [R1+0xc1c] ;  /* 0x000c1c0001357983 */ /* 0x002ea80000300800 */
[----:B------:R-:W2:Y:S04]  /*3d890*/  LDL.LU R48, [R1+0xc30] ;  /* 0x000c300001307983 */ /* 0x000ea80000300800 */
[----:B------:R1:W-:Y:S01]  /*3d8a0*/  STL [R1+0xc00], R44 ;  /* 0x000c002c01007387 */ /* 0x0003e20000100800 */
[----:B---3--:R-:W-:-:S04]  /*3d8b0*/  SEL R40, R43, RZ, !P0 ;  /* 0x000000ff2b287207 */ /* 0x008fc80004000000 */
[----:B------:R-:W-:Y:S01]  /*3d8c0*/  ISETP.NE.U32.AND P2, PT, R40, RZ, PT ;  /* 0x000000ff2800720c */ /* 0x000fe20003f45070 */
[----:B------:R-:W-:Y:S01]  /*3d8d0*/  IMAD.MOV.U32 R40, RZ, RZ, R44 ;  /* 0x000000ffff287224 */ /* 0x000fe200078e002c */
[----:B------:R-:W-:-:S04]  /*3d8e0*/  SHF.R.U32.HI R49, RZ, 0x6, R49 ;  /* 0x00000006ff317819 */ /* 0x000fc80000011631 */
[----:B------:R-:W-:-:S04]  /*3d8f0*/  SGXT.U32 R49, R49, 0x1 ;  /* 0x000000013131781a */ /* 0x000fc80000000000 */
[----:B------:R-:W-:-:S04]  /*3d900*/  LOP3.LUT R49, R49, 0x1e, RZ, 0xfc, !PT ;  /* 0x0000001e31317812 */ /* 0x000fc800078efcff */
[----:B------:R-:W-:-:S04]  /*3d910*/  ISETP.GE.AND P5, PT, R49, UR6, PT ;  /* 0x0000000631007c0c */ /* 0x000fc8000bfa6270 */
[----:B------:R-:W-:Y:S01]  /*3d920*/  SEL R43, RZ, 0x4, P5 ;  /* 0x00000004ff2b7807 */ /* 0x000fe20002800000 */
[----:B----4-:R-:W-:-:S05]  /*3d930*/  IMAD.X R54, R54, 0x1, R252, P6 ;  /* 0x0000000136367824 */ /* 0x010fca00030e06fc */
[----:B------:R-:W-:Y:S04]  /*3d940*/  STL [R1+0xbfc], R54 ;  /* 0x000bfc3601007387 */ /* 0x000fe80000100800 */
[----:B------:R-:W3:Y:S04]  /*3d950*/  LDL.LU R57, [R1+0xc2c] ;  /* 0x000c2c0001397983 */ /* 0x000ee80000300800 */
[----:B-1----:R-:W4:Y:S01]  /*3d960*/  LDL.LU R44, [R1+0xc40] ;  /* 0x000c4000012c7983 */ /* 0x002f220000300800 */
[----:B------:R-:W-:Y:S01]  /*3d970*/  IMAD.MOV.U32 R41, RZ, RZ, R54 ;  /* 0x000000ffff297224 */ /* 0x000fe200078e0036 */
[----:B-----5:R-:W-:-:S04]  /*3d980*/  IADD3 R51, P6, R51, R50, RZ ;  /* 0x0000003233337210 */ /* 0x020fc80007fde0ff */
[----:B------:R1:W-:Y:S01]  /*3d990*/  LDGSTS.E [R42+-0x5f200], [R40.64], P3 ;  /* 0xa0e00000282a7fae */ /* 0x0003e20009921848 */
[----:B------:R-:W-:-:S03]  /*3d9a0*/  IMAD.X R52, R52, 0x1, R252, P6 ;  /* 0x0000000134347824 */ /* 0x000fc600030e06fc */
[----:B------:R5:W-:Y:S04]  /*3d9b0*/  STL [R1+0xc10], R51 ;  /* 0x000c103301007387 */ /* 0x000be80000100800 */
[----:B------:R-:W4:Y:S01]  /*3d9c0*/  LDL.LU R55, [R1+0xc3c] ;  /* 0x000c3c0001377983 */ /* 0x000f220000300800 */
[----:B-1----:R-:W-:Y:S02]  /*3d9d0*/  SEL R40, R43, RZ, !P0 ;  /* 0x000000ff2b287207 */ /* 0x002fe40004000000 */
[----:B------:R-:W-:Y:S01]  /*3d9e0*/  IADD3 R46, P6, R46, R50, RZ ;  /* 0x000000322e2e7210 */ /* 0x000fe20007fde0ff */
[----:B------:R1:W-:Y:S01]  /*3d9f0*/  STL [R1+0xc0c], R52 ;  /* 0x000c0c3401007387 */ /* 0x0003e20000100800 */
[----:B------:R-:W-:Y:S01]  /*3da00*/  ISETP.NE.U32.AND P3, PT, R40, RZ, PT ;  /* 0x000000ff2800720c */ /* 0x000fe20003f65070 */
[----:B------:R-:W-:-:S02]  /*3da10*/  IMAD.MOV.U32 R40, RZ, RZ, R51 ;  /* 0x000000ffff287224 */ /* 0x000fc400078e0033 */
[----:B-----5:R-:W5:Y:S01]  /*3da20*/  LDL.LU R51, [R1+0xc50] ;  /* 0x000c500001337983 */ /* 0x020f620000300800 */
[----:B------:R-:W-:-:S03]  /*3da30*/  IMAD.MOV.U32 R41, RZ, RZ, R52 ;  /* 0x000000ffff297224 */ /* 0x000fc600078e0034 */
[----:B------:R1:W-:Y:S04]  /*3da40*/  STL [R1+0xc20], R46 ;  /* 0x000c202e01007387 */ /* 0x0003e80000100800 */
[----:B------:R-:W5:Y:S04]  /*3da50*/  LDL.LU R54, [R1+0xc4c] ;  /* 0x000c4c0001367983 */ /* 0x000f680000300800 */
[----:B-1----:R-:W5:Y:S04]  /*3da60*/  LDL.LU R52, [R1+0xc60] ;  /* 0x000c600001347983 */ /* 0x002f680000300800 */
        /* <DEDUP_REMOVED lines=13> */
[----:B------:R-:W-:-:S04]  /*3db40*/  SEL R40, R43, RZ, !P0 ;  /* 0x000000ff2b287207 */ /* 0x000fc80004000000 */
[----:B------:R-:W-:Y:S01]  /*3db50*/  ISETP.NE.U32.AND P4, PT, R40, RZ, PT ;  /* 0x000000ff2800720c */ /* 0x000fe20003f85070 */
[----:B------:R-:W-:Y:S01]  /*3db60*/  IMAD.MOV.U32 R40, RZ, RZ, R46 ;  /* 0x000000ffff287224 */ /* 0x000fe200078e002e */
[----:B-1----:R-:W-:-:S04]  /*3db70*/  SHF.R.U32.HI R49, RZ, 0x6, R49 ;  /* 0x00000006ff317819 */ /* 0x002fc80000011631 */
[----:B------:R-:W-:-:S04]  /*3db80*/  SGXT.U32 R49, R49, 0x1 ;  /* 0x000000013131781a */ /* 0x000fc80000000000 */
[----:B------:R-:W-:Y:S02]  /*3db90*/  LOP3.LUT R46, R49, 0x2a, RZ, 0xfc, !PT ;  /* 0x0000002a312e7812 */ /* 0x000fe400078efcff */
[----:B------:R-:W1:Y:S01]  /*3dba0*/  S2R R49, SR_TID.X ;  /* 0x0000000000317919 */ /* 0x000e620000002100 */
[----:B------:R-:W-:Y:S02]  /*3dbb0*/  SEL R43, RZ, 0x4, P5 ;  /* 0x00000004ff2b7807 */ /* 0x000fe40002800000 */
[----:B------:R-:W-:Y:S01]  /*3dbc0*/  ISETP.GE.AND P5, PT, R46, UR6, PT ;  /* 0x000000062e007c0c */ /* 0x000fe2000bfa6270 */
[----:B--2---:R-:W-:-:S04]  /*3dbd0*/  IMAD.X R53, R53, 0x1, R252, P6 ;  /* 0x0000000135357824 */ /* 0x004fc800030e06fc */
[----:B------:R-:W-:Y:S01]  /*3dbe0*/  IMAD.MOV.U32 R41, RZ, RZ, R53 ;  /* 0x000000ffff297224 */ /* 0x000fe200078e0035 */
[----:B-1----:R-:W-:Y:S02]  /*3dbf0*/  SHF.R.U32.HI R49, RZ, 0x6, R49 ;  /* 0x00000006ff317819 */ /* 0x002fe40000011631 */
[----:B------:R-:W-:Y:S02]  /*3dc00*/  IADD3 R48, P6, R48, R50, RZ ;  /* 0x0000003230307210 */ /* 0x000fe40007fde0ff */
[----:B------:R1:W-:Y:S01]  /*3dc10*/  LDGSTS.E [R42+-0x5ea00], [R40.64], P1 ;  /* 0xa1600000282a7fae */ /* 0x0003e20008921848 */
[----:B------:R-:W-:-:S03]  /*3dc20*/  SGXT.U32 R49, R49, 0x1 ;  /* 0x000000013131781a */ /* 0x000fc60000000000 */
[----:B------:R2:W-:Y:S01]  /*3dc30*/  STL [R1+0xc1c], R53 ;  /* 0x000c1c3501007387 */ /* 0x0005e20000100800 */
[----:B-1----:R-:W-:-:S03]  /*3dc40*/  SEL R40, R43, RZ, !P0 ;  /* 0x000000ff2b287207 */ /* 0x002fc60004000000 */
[----:B------:R1:W-:Y:S01]  /*3dc50*/  STL [R1+0xc30], R48 ;  /* 0x000c303001007387 */ /* 0x0003e20000100800 */
[----:B------:R-:W-:Y:S01]  /*3dc60*/  ISETP.NE.U32.AND P1, PT, R40, RZ, PT ;  /* 0x000000ff2800720c */ /* 0x000fe20003f25070 */
[----:B------:R-:W-:Y:S01]  /*3dc70*/  IMAD.MOV.U32 R40, RZ, RZ, R48 ;  /* 0x000000ffff287224 */ /* 0x000fe200078e0030 */
[----:B------:R-:W-:Y:S01]  /*3dc80*/  SEL R43, RZ, 0x4, P5 ;  /* 0x00000004ff2b7807 */ /* 0x000fe20002800000 */
[----:B--2---:R-:W2:Y:S01]  /*3dc90*/  LDL.LU R53, [R1+0xc5c] ;  /* 0x000c5c0001357983 */ /* 0x004ea20000300800 */
[----:B-1----:R-:W-:-:S03]  /*3dca0*/  LOP3.LUT R48, R49, 0x2e, RZ, 0xfc, !PT ;  /* 0x0000002e31307812 */ /* 0x002fc600078efcff */
[----:B------:R-:W2:Y:S01]  /*3dcb0*/  LDL.LU R46, [R1+0xbb8] ;  /* 0x000bb800012e7983 */ /* 0x000ea20000300800 */
[----:B------:R-:W-:-:S03]  /*3dcc0*/  ISETP.GE.AND P5, PT, R48, UR6, PT ;  /* 0x0000000630007c0c */ /* 0x000fc6000bfa6270 */
[----:B------:R-:W1:Y:S02]  /*3dcd0*/  S2R R48, SR_TID.X ;  /* 0x0000000000307919 */ /* 0x000e640000002100 */
[----:B-1----:R-:W-:-:S04]  /*3dce0*/  SHF.R.U32.HI R48, RZ, 0x6, R48 ;  /* 0x00000006ff307819 */ /* 0x002fc80000011630 */
[----:B------:R-:W-:Y:S02]  /*3dcf0*/  SGXT.U32 R48, R48, 0x1 ;  /* 0x000000013030781a */ /* 0x000fe40000000000 */
[----:B---3--:R-:W-:-:S05]  /*3dd00*/  IADD3.X R57, R57, R252, RZ, P6, !PT ;  /* 0x000000fc39397210 */ /* 0x008fca00037fe4ff */
[----:B------:R-:W-:Y:S01]  /*3dd10*/  IMAD.MOV.U32 R41, RZ, RZ, R57 ;  /* 0x000000ffff297224 */ /* 0x000fe200078e0039 */
[----:B----4-:R-:W-:-:S04]  /*3dd20*/  IADD3 R44, P6, R44, R50, RZ ;  /* 0x000000322c2c7210 */ /* 0x010fc80007fde0ff */
[----:B------:R1:W-:Y:S04]  /*3dd30*/  LDGSTS.E [R42+-0x5e600], [R40.64], P2 ;  /* 0xa1a00000282a7fae */ /* 0x0003e80009121848 */
[----:B------:R-:W-:Y:S01]  /*3dd40*/  STL [R1+0xc2c], R57 ;  /* 0x000c2c3901007387 */ /* 0x000fe20000100800 */
[----:B-1----:R-:W-:-:S03]  /*3dd50*/  SEL R40, R43, RZ, !P0 ;  /* 0x000000ff2b287207 */ /* 0x002fc60004000000 */
[----:B------:R1:W-:Y:S01]  /*3dd60*/  STL [R1+0xc40], R44 ;  /* 0x000c402c01007387 */ /* 0x0003e20000100800 */
[----:B------:R-:W-:Y:S01]  /*3dd70*/  ISETP.NE.U32.AND P2, PT, R40, RZ, PT ;  /* 0x000000ff2800720c */ /* 0x000fe20003f45070 */
[----:B------:R-:W-:Y:S02]  /*3dd80*/  IMAD.MOV.U32 R40, RZ, RZ, R44 ;  /* 0x000000ffff287224 */ /* 0x000fe400078e002c */
[----:B------:R-:W3:Y:S01]  /*3dd90*/  LDL.LU R49, [R1+0xbb4] ;  /* 0x000bb40001317983 */ /* 0x000ee20000300800 */
[----:B-1----:R-:W-:-:S03]  /*3dda0*/  LOP3.LUT R44, R48, 0x32, RZ, 0xfc, !PT ;  /* 0x00000032302c7812 */ /* 0x002fc600078efcff */
[----:B------:R-:W1:Y:S01]  /*3ddb0*/  S2R R48, SR_TID.X ;  /* 0x0000000000307919 */ /* 0x000e620000002100 */
[----:B------:R-:W-:Y:S01]  /*3ddc0*/  IMAD.X R55, R55, 0x1, R252, P6 ;  /* 0x0000000137377824 */ /* 0x000fe200030e06fc */
[----:B-----5:R-:W-:-:S03]  /*3ddd0*/  IADD3 R51, P6, R51, R50, RZ ;  /* 0x0000003233337210 */ /* 0x020fc60007fde0ff */
[----:B------:R-:W-:Y:S01]  /*3dde0*/  IMAD.MOV.U32 R41, RZ, RZ, R55 ;  /* 0x000000ffff297224 */ /* 0x000fe200078e0037 */
[----:B------:R-:W-:Y:S01]  /*3ddf0*/  STL [R1+0xc3c], R55 ;  /* 0x000c3c3701007387 */ /* 0x000fe20000100800 */
[----:B------:R-:W-:Y:S01]  /*3de00*/  SEL R43, RZ, 0x4, P5 ;  /* 0x00000004ff2b7807 */ /* 0x000fe20002800000 */
[----:B------:R-:W-:Y:S01]  /*3de10*/  IMAD.X R54, R54, 0x1, R252, P6 ;  /* 0x0000000136367824 */ /* 0x000fe200030e06fc */
[----:B------:R-:W-:Y:S01]  /*3de20*/  ISETP.GE.AND P5, PT, R44, UR6, PT ;  /* 0x000000062c007c0c */ /* 0x000fe2000bfa6270 */
[----:B------:R4:W-:Y:S01]  /*3de30*/  STL [R1+0xc50], R51 ;  /* 0x000c503301007387 */ /* 0x0009e20000100800 */
[----:B------:R-:W-:-:S03]  /*3de40*/  IADD3 R52, P6, R52, R50, RZ ;  /* 0x0000003234347210 */ /* 0x000fc60007fde0ff */
[----:B------:R-:W5:Y:S04]  /*3de50*/  LDL.LU R44, [R1+0x370] ;  /* 0x00037000012c7983 */ /* 0x000f680000300800 */
[----:B------:R4:W-:Y:S01]  /*3de60*/  LDGSTS.E [R42+-0x5e200], [R40.64], P3 ;  /* 0xa1e00000282a7fae */ /* 0x0009e20009921848 */
[----:B-1----:R-:W-:-:S04]  /*3de70*/  SHF.R.U32.HI R48, RZ, 0x6, R48 ;  /* 0x00000006ff307819 */ /* 0x002fc80000011630 */
[----:B------:R-:W-:-:S04]  /*3de80*/  SGXT.U32 R48, R48, 0x1 ;  /* 0x000000013030781a */ /* 0x000fc80000000000 */
[----:B------:R-:W-:Y:S01]  /*3de90*/  LOP3.LUT R48, R48, 0x36, RZ, 0xfc, !PT ;  /* 0x0000003630307812 */ /* 0x000fe200078efcff */
[----:B------:R1:W-:Y:S01]  /*3dea0*/  STL [R1+0xc4c], R54 ;  /* 0x000c4c3601007387 */ /* 0x0003e20000100800 */
[----:B----4-:R-:W-:Y:S02]  /*3deb0*/  SEL R40, R43, RZ, !P0 ;  /* 0x000000ff2b287207 */ /* 0x010fe40004000000 */
[----:B------:R-:W-:Y:S01]  /*3dec0*/  SEL R43, RZ, 0x4, P5 ;  /* 0x00000004ff2b7807 */ /* 0x000fe20002800000 */
[----:B------:R4:W-:Y:S01]  /*3ded0*/  STL [R1+0xc60], R52 ;  /* 0x000c603401007387 */ /* 0x0009e20000100800 */
[----:B------:R-:W-:Y:S02]  /*3dee0*/  ISETP.GE.AND P5, PT, R48, UR6, PT ;  /* 0x0000000630007c0c */ /* 0x000fe4000bfa6270 */
[----:B------:R-:W-:Y:S01]  /*3def0*/  ISETP.NE.U32.AND P3, PT, R40, RZ, PT ;  /* 0x000000ff2800720c */ /* 0x000fe20003f65070 */
[----:B------:R-:W5:Y:S01]  /*3df00*/  LDL.LU R48, [R1+0x36c] ;  /* 0x00036c0001307983 */ /* 0x000f620000300800 */
[----:B------:R-:W-:-:S03]  /*3df10*/  IMAD.MOV.U32 R40, RZ, RZ, R51 ;  /* 0x000000ffff287224 */ /* 0x000fc600078e0033 */
[----:B------:R-:W5:Y:S01]  /*3df20*/  LDL.LU R51, [R1+0x380] ;  /* 0x0003800001337983 */ /* 0x000f620000300800 */
[----:B------:R-:W-:Y:S01]  /*3df30*/  IMAD.MOV.U32 R41, RZ, RZ, R54 ;  /* 0x000000ffff297224 */ /* 0x000fe200078e0036 */
[----:B------:R-:W-:Y:S02]  /*3df40*/  SHF.R.U32.HI R45, RZ, 0x6, R45 ;  /* 0x00000006ff2d7819 */ /* 0x000fe4000001162d */
[----:B------:R-:W2:Y:S02]  /*3df50*/  S2R R57, SR_TID.X ;  /* 0x0000000000397919 */ /* 0x000ea40000002100 */
[----:B------:R-:W-:Y:S02]  /*3df60*/  SGXT.U32 R45, R45, 0x1 ;  /* 0x000000012d2d781a */ /* 0x000fe40000000000 */
[----:B------:R4:W-:Y:S02]  /*3df70*/  LDGSTS.E [R42+-0x5de00], [R40.64], P4 ;  /* 0xa2200000282a7fae */ /* 0x0009e4000a121848 */
[----:B------:R-:W-:-:S02]  /*3df80*/  LOP3.LUT R45, R45, 0x3a, RZ, 0xfc, !PT ;  /* 0x0000003a2d2d7812 */ /* 0x000fc400078efcff */
[----:B-1----:R-:W-:Y:S02]  /*3df90*/  LOP3.LUT R54, R56, 0x3e, RZ, 0xfc, !PT ;  /* 0x0000003e38367812 */ /* 0x002fe400078efcff */
[----:B----4-:R-:W-:-:S04]  /*3dfa0*/  SEL R40, R43, RZ, !P0 ;  /* 0x000000ff2b287207 */ /* 0x010fc80004000000 */
[----:B------:R-:W-:Y:S01]  /*3dfb0*/  ISETP.NE.U32.AND P4, PT, R40, RZ, PT ;  /* 0x000000ff2800720c */ /* 0x000fe20003f85070 */
[----:B------:R-:W-:Y:S01]  /*3dfc0*/  IMAD.MOV.U32 R40, RZ, RZ, R52 ;  /* 0x000000ffff287224 */ /* 0x000fe200078e0034 */
[----:B------:R-:W-:Y:S02]  /*3dfd0*/  SEL R43, RZ, 0x4, P5 ;  /* 0x00000004ff2b7807 */ /* 0x000fe40002800000 */
[----:B------:R-:W-:Y:S01]  /*3dfe0*/  ISETP.GE.AND P5, PT, R45, UR6, PT ;  /* 0x000000062d007c0c */ /* 0x000fe2000bfa6270 */
[----:B------:R-:W-:Y:S02]  /*3dff0*/  IMAD.MOV.U32 R138, RZ, RZ, R21 ;  /* 0x000000ffff8a7224 */ /* 0x000fe400078e0015 */
[----:B------:R-:W-:Y:S01]  /*3e000*/  IMAD.MOV.U32 R139, RZ, RZ, R20 ;  /* 0x000000ffff8b7224 */ /* 0x000fe200078e0014 */
[-C--:B------:R-:W-:Y:S08]  /*3e010*/  HMMA.1688.F32.TF32 R220, R68, R22.reuse, R220 ;  /* 0x0000001644dc723c */ /* 0x080ff000000810dc */
[----:B------:R-:W-:Y:S08]  /*3e020*/  HMMA.1688.F32.TF32 R20, R72, R22, R136 ;  /* 0x000000164814723c */ /* 0x000ff00000081088 */
[-C--:B------:R-:W-:Y:S08]  /*3e030*/  HMMA.1688.F32.TF32 R168, R76, R58.reuse, R184 ;  /* 0x0000003a4ca8723c */ /* 0x080ff000000810b8 */
[-C--:B------:R-:W-:Y:S08]  /*3e040*/  HMMA.1688.F32.TF32 R80, R68, R58.reuse, R80 ;  /* 0x0000003a4450723c */ /* 0x080ff00000081050 */
[----:B------:R-:W-:Y:S01]  /*3e050*/  HMMA.1688.F32.TF32 R136, R72, R58, R96 ;  /* 0x0000003a4888723c */ /* 0x000fe20000081060 */
[----:B--2---:R-:W-:Y:S01]  /*3e060*/  IMAD.X R53, R53, 0x1, R252, P6 ;  /* 0x0000000135357824 */ /* 0x004fe200030e06fc */
[----:B------:R-:W-:-:S04]  /*3e070*/  IADD3 R46, P6, R46, R50, RZ ;  /* 0x000000322e2e7210 */ /* 0x000fc80007fde0ff */
[----:B------:R1:W-:Y:S01]  /*3e080*/  STL [R1+0xc5c], R53 ;  /* 0x000c5c3501007387 */ /* 0x0003e20000100800 */
[----:B------:R-:W-:-:S03]  /*3e090*/  MOV R41, R53 ;  /* 0x0000003500297202 */ /* 0x000fc60000000f00 */
[----:B------:R2:W-:Y:S04]  /*3e0a0*/  STL [R1+0xbb8], R46 ;  /* 0x000bb82e01007387 */ /* 0x0005e80000100800 */
[----:B------:R-:W4:Y:S04]  /*3e0b0*/  LDL.LU R52, [R1+0x37c] ;  /* 0x00037c0001347983 */ /* 0x000f280000300800 */
[----:B------:R-:W4:Y:S04]  /*3e0c0*/  LDL.LU R45, [R1+0x390] ;  /* 0x00039000012d7983 */ /* 0x000f280000300800 */
[----:B------:R2:W-:Y:S04]  /*3e0d0*/  LDGSTS.E [R42+-0x5da00], [R40.64], P1 ;  /* 0xa2600000282a7fae */ /* 0x0005e80008921848 */
[----:B-1----:R-:W4:Y:S01]  /*3e0e0*/  LDL.LU R53, [R1+0x3a0] ;  /* 0x0003a00001357983 */ /* 0x002f220000300800 */
[----:B--2---:R-:W-:-:S02]  /*3e0f0*/  SEL R40, R43, RZ, !P0 ;  /* 0x000000ff2b287207 */ /* 0x004fc40004000000 */
[----:B------:R-:W-:Y:S02]  /*3e100*/  SEL R43, RZ, 0x4, P5 ;  /* 0x00000004ff2b7807 */ /* 0x000fe40002800000 */
[----:B------:R-:W-:Y:S02]  /*3e110*/  ISETP.GE.AND P5, PT, R54, UR6, PT ;  /* 0x0000000636007c0c */ /* 0x000fe4000bfa6270 */
[----:B------:R-:W-:Y:S01]  /*3e120*/  ISETP.NE.U32.AND P1, PT, R40, RZ, PT ;  /* 0x000000ff2800720c */ /* 0x000fe20003f25070 */
[----:B------:R-:W-:Y:S01]  /*3e130*/  IMAD.MOV.U32 R40, RZ, RZ, R46 ;  /* 0x000000ffff287224 */ /* 0x000fe200078e002e */
[----:B------:R-:W-:Y:S01]  /*3e140*/  LOP3.LUT R46, R57, 0x3f, RZ, 0xc0, !PT ;  /* 0x0000003f392e7812 */ /* 0x000fe200078ec0ff */
[----:B---3--:R-:W-:-:S05]  /*3e150*/  IMAD.X R49, R49, 0x1, R252, P6 ;  /* 0x0000000131317824 */ /* 0x008fca00030e06fc */
[----:B------:R1:W-:Y:S04]  /*3e160*/  STL [R1+0xbb4], R49 ;  /* 0x000bb43101007387 */ /* 0x0003e80000100800 */
[----:B------:R-:W2:Y:S01]  /*3e170*/  LDL.LU R54, [R1+0x38c] ;  /* 0x00038c0001367983 */ /* 0x000ea20000300800 */
[----:B------:R-:W-:-:S03]  /*3e180*/  IMAD.MOV.U32 R41, RZ, RZ, R49 ;  /* 0x000000ffff297224 */ /* 0x000fc600078e0031 */
[----:B-1----:R-:W3:Y:S04]  /*3e190*/  LDL.LU R49, [R1+0x3b0] ;  /* 0x0003b00001317983 */ /* 0x002ee80000300800 */
[----:B------:R-:W3:Y:S01]  /*3e1a0*/  LDL.LU R57, [R1+0x39c] ;  /* 0x00039c0001397983 */ /* 0x000ee20000300800 */
[----:B-----5:R-:W-:-:S03]  /*3e1b0*/  IADD3 R44, P6, R44, R50, RZ ;  /* 0x000000322c2c7210 */ /* 0x020fc60007fde0ff */
[----:B------:R1:W-:Y:S01]  /*3e1c0*/  LDGSTS.E [R42+-0x5d600], [R40.64], P2 ;  /* 0xa2a00000282a7fae */ /* 0x0003e20009121848 */
[----:B------:R-:W-:-:S03]  /*3e1d0*/  ISETP.GE.AND P2, PT, R46, UR6, PT ;  /* 0x000000062e007c0c */ /* 0x000fc6000bf46270 */
[----:B------:R-:W3:Y:S04]  /*3e1e0*/  LDL.LU R46, [R1+0xbb0] ;  /* 0x000bb000012e7983 */ /* 0x000ee80000300800 */
[----:B------:R-:W-:Y:S01]  /*3e1f0*/  STL [R1+0x370], R44 ;  /* 0x0003702c01007387 */ /* 0x000fe20000100800 */
[----:B-1----:R-:W-:Y:S02]  /*3e200*/  SEL R40, R43, RZ, !P0 ;  /* 0x000000ff2b287207 */ /* 0x002fe40004000000 */
[----:B------:R-:W-:Y:S02]  /*3e210*/  SEL R41, RZ, 0x4, P5 ;  /* 0x00000004ff297807 */ /* 0x000fe40002800000 */
[----:B------:R-:W-:Y:S02]  /*3e220*/  ISETP.NE.U32.AND P5, PT, R40, RZ, PT ;  /* 0x000000ff2800720c */ /* 0x000fe40003fa5070 */
[----:B------:R-:W-:Y:S01]  /*3e230*/  SEL R40, R41, RZ, !P0 ;  /* 0x000000ff29287207 */ /* 0x000fe20004000000 */
[----:B------:R-:W-:Y:S01]  /*3e240*/  IMAD.X R48, R48, 0x1, R252, P6 ;  /* 0x0000000130307824 */ /* 0x000fe200030e06fc */
[----:B------:R-:W-:-:S04]  /*3e250*/  IADD3 R51, P6, R51, R50, RZ ;  /* 0x0000003233337210 */ /* 0x000fc80007fde0ff */
[----:B------:R1:W-:Y:S01]  /*3e260*/  STL [R1+0x36c], R48 ;  /* 0x00036c3001007387 */ /* 0x0003e20000100800 */
[----:B------:R-:W-:-:S03]  /*3e270*/  IMAD.MOV.U32 R41, RZ, RZ, R48 ;  /* 0x000000ffff297224 */ /* 0x000fc600078e0030 */
[----:B------:R-:W3:Y:S04]  /*3e280*/  LDL.LU R59, [R1+0x3ac] ;  /* 0x0003ac00013b7983 */ /* 0x000ee80000300800 */
[----:B------:R-:W3:Y:S04]  /*3e290*/  LDL.LU R58, [R1+0xbac] ;  /* 0x000bac00013a7983 */ /* 0x000ee80000300800 */
[----:B------:R-:W-:Y:S04]  /*3e2a0*/  STL [R1+0x380], R51 ;  /* 0x0003803301007387 */ /* 0x000fe80000100800 */
[----:B-1----:R-:W3:Y:S01]  /*3e2b0*/  LDL.LU R48, [R1+0xba8] ;  /* 0x000ba80001307983 */ /* 0x002ee20000300800 */
[----:B------:R-:W-:-:S02]  /*3e2c0*/  SEL R42, RZ, 0x4, P2 ;  /* 0x00000004ff2a7807 */ /* 0x000fc40001000000 */
[----:B------:R-:W-:Y:S02]  /*3e2d0*/  ISETP.NE.U32.AND P2, PT, R40, RZ, PT ;  /* 0x000000ff2800720c */ /* 0x000fe40003f45070 */
[----:B------:R-:W-:Y:S01]  /*3e2e0*/  SEL R42, R42, RZ, !P0 ;  /* 0x000000ff2a2a7207 */ /* 0x000fe20004000000 */
[----:B------:R-:W-:Y:S01]  /*3e2f0*/  IMAD.MOV.U32 R40, RZ, RZ, R44 ;  /* 0x000000ffff287224 */ /* 0x000fe200078e002c */
[----:B------:R-:W-:Y:S01]  /*3e300*/  IADD3 R43, R2, 0x100000, RZ ;  /* 0x00100000022b7810 */ /* 0x000fe20007ffe0ff */
[----:B------:R-:W3:Y:S04]  /*3e310*/  LDL.LU R44, [R1+0xba0] ;  /* 0x000ba000012c7983 */ /* 0x000ee80000300800 */
[----:B------:R1:W-:Y:S01]  /*3e320*/  LDGSTS.E [R43+-0x5d200], [R40.64], P3 ;  /* 0xa2e00000282b7fae */ /* 0x0003e20009921848 */
[----:B------:R-:W-:-:S02]  /*3e330*/  ISETP.NE.U32.AND P3, PT, R42, RZ, PT ;  /* 0x000000ff2a00720c */ /* 0x000fc40003f65070 */
[----:B------:R-:W-:Y:S01]  /*3e340*/  IADD3 R42, R2, 0x100000, RZ ;  /* 0x00100000022a7810 */ /* 0x000fe20007ffe0ff */
[----:B-1----:R-:W-:Y:S02]  /*3e350*/  IMAD.MOV.U32 R40, RZ, RZ, R51 ;  /* 0x000000ffff287224 */ /* 0x002fe400078e0033 */
[----:B----4-:R-:W-:Y:S01]  /*3e360*/  IMAD.X R52, R52, 0x1, R252, P6 ;  /* 0x0000000134347824 */ /* 0x010fe200030e06fc */
[----:B------:R-:W-:-:S03]  /*3e370*/  IADD3 R45, P0, R45, R50, RZ ;  /* 0x000000322d2d7210 */ /* 0x000fc60007f1e0ff */
[----:B------:R-:W-:Y:S02]  /*3e380*/  IMAD.MOV.U32 R41, RZ, RZ, R52 ;  /* 0x000000ffff297224 */ /* 0x000fe400078e0034 */
[----:B------:R-:W-:Y:S01]  /*3e390*/  STL [R1+0x390], R45 ;  /* 0x0003902d01007387 */ /* 0x000fe20000100800 */
[----:B------:R-:W-:-:S03]  /*3e3a0*/  IADD3 R53, P6, R53, R50, RZ ;  /* 0x0000003235357210 */ /* 0x000fc60007fde0ff */
[----:B------:R1:W-:Y:S04]  /*3e3b0*/  STL [R1+0x37c], R52 ;  /* 0x00037c3401007387 */ /* 0x0003e80000100800 */
[----:B------:R4:W-:Y:S04]  /*3e3c0*/  LDGSTS.E [R42+-0x5ce00], [R40.64], P4 ;  /* 0xa3200000282a7fae */ /* 0x0009e8000a121848 */
[----:B-1----:R-:W5:Y:S04]  /*3e3d0*/  LDL.LU R52, [R1+0xba4] ;  /* 0x000ba40001347983 */ /* 0x002f680000300800 */
[----:B------:R-:W-:Y:S01]  /*3e3e0*/  STL [R1+0x3a0], R53 ;  /* 0x0003a03501007387 */ /* 0x000fe20000100800 */
[----:B----4-:R-:W-:-:S02]  /*3e3f0*/  IMAD.MOV.U32 R40, RZ, RZ, R45 ;  /* 0x000000ffff287224 */ /* 0x010fc400078e002d */
[----:B--2---:R-:W-:-:S05]  /*3e400*/  IMAD.X R54, R54, 0x1, R252, P0 ;  /* 0x0000000136367824 */ /* 0x004fca00000e06fc */
[----:B------:R1:W-:Y:S01]  /*3e410*/  STL [R1+0x38c], R54 ;  /* 0x00038c3601007387 */ /* 0x0003e20000100800 */
[----:B---3--:R-:W-:-:S03]  /*3e420*/  IADD3 R49, P0, R49, R50, RZ ;  /* 0x0000003231317210 */ /* 0x008fc60007f1e0ff */
[----:B------:R-:W2:Y:S01]  /*3e430*/  LDL.LU R56, [R1+0xb9c] ;  /* 0x000b9c0001387983 */ /* 0x000ea20000300800 */
[----:B------:R-:W-:-:S03]  /*3e440*/  IADD3.X R57, R57, R252, RZ, P6, !PT ;  /* 0x000000fc39397210 */ /* 0x000fc600037fe4ff */
[----:B------:R-:W3:Y:S01]  /*3e450*/  LDL.LU R51, [R1+0xb98] ;  /* 0x000b980001337983 */ /* 0x000ee20000300800 */
[----:B------:R-:W-:Y:S02]  /*3e460*/  IMAD.MOV.U32 R50, RZ, RZ, c[0x0][0x18c] ;  /* 0x00006300ff327624 */ /* 0x000fe400078e00ff */
[----:B------:R-:W-:Y:S01]  /*3e470*/  IMAD.MOV.U32 R41, RZ, RZ, R54 ;  /* 0x000000ffff297224 */ /* 0x000fe200078e0036 */
[----:B------:R-:W-:Y:S01]  /*3e480*/  STL [R1+0x3b0], R49 ;  /* 0x0003b03101007387 */ /* 0x000fe20000100800 */
[----:B------:R-:W-:-:S03]  /*3e490*/  IMAD.SHL.U32 R50, R50, 0x40, RZ ;  /* 0x0000004032327824 */ /* 0x000fc600078e00ff */
[----:B------:R4:W-:Y:S04]  /*3e4a0*/  STL [R1+0x39c], R57 ;  /* 0x00039c3901007387 */ /* 0x0009e80000100800 */
[----:B-1----:R-:W3:Y:S04]  /*3e4b0*/  LDL.LU R54, [R1+0xb94] ;  /* 0x000b940001367983 */ /* 0x002ee80000300800 */
[----:B------:R-:W3:Y:S01]  /*3e4c0*/  LDL.LU R45, [R1+0xb90] ;  /* 0x000b9000012d7983 */ /* 0x000ee20000300800 */
[----:B------:R-:W-:-:S03]  /*3e4d0*/  IMAD.SHL.U32 R50, R50, 0x4, RZ ;  /* 0x0000000432327824 */ /* 0x000fc600078e00ff */
[----:B------:R1:W-:Y:S04]  /*3e4e0*/  LDGSTS.E [R43+-0x5ca00], [R40.64], P1 ;  /* 0xa3600000282b7fae */ /* 0x0003e80008921848 */
[----:B------:R-:W3:Y:S01]  /*3e4f0*/  LDL.LU R55, [R1+0xb88] ;  /* 0x000b880001377983 */ /* 0x000ee20000300800 */
[----:B------:R-:W-:Y:S01]  /*3e500*/  IADD3 R46, P1, R46, R50, RZ ;  /* 0x000000322e2e7210 */ /* 0x000fe20007f3e0ff */
[----:B-1----:R-:W-:Y:S02]  /*3e510*/  IMAD.MOV.U32 R41, RZ, RZ, R57 ;  /* 0x000000ffff297224 */ /* 0x002fe400078e0039 */
[----:B----4-:R-:W4:Y:S01]  /*3e520*/  LDL.LU R57, [R1+0xb8c] ;  /* 0x000b8c0001397983 */ /* 0x010f220000300800 */
[----:B------:R-:W-:Y:S02]  /*3e530*/  IMAD.X R59, R59, 0x1, R252, P0 ;  /* 0x000000013b3b7824 */ /* 0x000fe400000e06fc */
[----:B------:R-:W-:Y:S01]  /*3e540*/  IMAD.MOV.U32 R40, RZ, RZ, R53 ;  /* 0x000000ffff287224 */ /* 0x000fe200078e0035 */
[----:B------:R1:W-:Y:S01]  /*3e550*/  STL [R1+0xbb0], R46 ;  /* 0x000bb02e01007387 */ /* 0x0003e20000100800 */
[----:B------:R-:W-:-:S03]  /*3e560*/  IMAD.X R58, R58, 0x1, R0, P1 ;  /* 0x000000013a3a7824 */ /* 0x000fc600008e0600 */
[----:B------:R-:W-:Y:S04]  /*3e570*/  STL [R1+0x3ac], R59 ;  /* 0x0003ac3b01007387 */ /* 0x000fe80000100800 */
[----:B------:R-:W4:Y:S01]  /*3e580*/  LDL.LU R53, [R1+0xb80] ;  /* 0x000b800001357983 */ /* 0x000f220000300800 */
[----:B------:R-:W-:-:S03]  /*3e590*/  IADD3 R48, P0, R48, R50, RZ ;  /* 0x0000003230307210 */ /* 0x000fc60007f1e0ff */
[----:B------:R-:W4:Y:S04]  /*3e5a0*/  LDL.LU R43, [R1+0xb84] ;  /* 0x000b8400012b7983 */ /* 0x000f280000300800 */
[----:B------:R1:W-:Y:S04]  /*3e5b0*/  LDGSTS.E [R42+-0x5c600], [R40.64], P5 ;  /* 0xa3a00000282a7fae */ /* 0x0003e8000a921848 */
[----:B------:R-:W-:Y:S04]  /*3e5c0*/  STL [R1+0xba8], R48 ;  /* 0x000ba83001007387 */ /* 0x000fe80000100800 */
[----:B------:R-:W-:Y:S01]  /*3e5d0*/  STL [R1+0xbac], R58 ;  /* 0x000bac3a01007387 */ /* 0x000fe20000100800 */
[----:B-1----:R-:W-:-:S03]  /*3e5e0*/  IMAD.MOV.U32 R40, RZ, RZ, R49 ;  /* 0x000000ffff287224 */ /* 0x002fc600078e0031 */
[----:B------:R-:W4:Y:S04]  /*3e5f0*/  LDL.LU R49, [R1+0xb78] ;  /* 0x000b780001317983 */ /* 0x000f280000300800 */
[----:B------:R-:W4:Y:S01]  /*3e600*/  LDL.LU R42, [R1+0xb7c] ;  /* 0x000b7c00012a7983 */ /* 0x000f220000300800 */
[----:B------:R-:W-:Y:S02]  /*3e610*/  IADD3 R2, R2, 0x100000, RZ ;  /* 0x0010000002027810 */ /* 0x000fe40007ffe0ff */
[----:B------:R-:W-:Y:S02]  /*3e620*/  MOV R41, R59 ;  /* 0x0000003b00297202 */ /* 0x000fe40000000f00 */
[----:B------:R-:W-:-:S03]  /*3e630*/  IADD3 R44, P1, R44, R50, RZ ;  /* 0x000000322c2c7210 */ /* 0x000fc60007f3e0ff */
[----:B------:R1:W-:Y:S04]  /*3e640*/  LDGSTS.E [R2+-0x5c200], [R40.64], P2 ;  /* 0xa3e0000028027fae */ /* 0x0003e80009121848 */
[----:B------:R-:W-:Y:S04]  /*3e650*/  STL [R1+0xba0], R44 ;  /* 0x000ba02c01007387 */ /* 0x000fe80000100800 */
[----:B------:R-:W0:Y:S01]  /*3e660*/  LDGDEPBAR ;  /* 0x00000000000079af */ /* 0x000e220000000000 */
[----:B-1----:R-:W-:Y:S02]  /*3e670*/  IMAD R2, R47, 0x20000, R3 ;  /* 0x000200002f027824 */ /* 0x002fe400078e0203 */
[----:B------:R-:W-:-:S02]  /*3e680*/  IMAD.MOV.U32 R40, RZ, RZ, R46 ;  /* 0x000000ffff287224 */ /* 0x000fc400078e002e */
[----:B------:R-:W-:-:S05]  /*3e690*/  IMAD.MOV.U32 R41, RZ, RZ, R58 ;  /* 0x000000ffff297224 */ /* 0x000fca00078e003a */
[----:B------:R1:W-:Y:S02]  /*3e6a0*/  LDGSTS.E [R2], [R40.64], P3 ;  /* 0x0000000028027fae */ /* 0x0003e40009921848 */
[----:B-1----:R-:W-:Y:S02]  /*3e6b0*/  IMAD.MOV.U32 R40, RZ, RZ, R48 ;  /* 0x000000ffff287224 */ /* 0x002fe400078e0030 */
[----:B-----5:R-:W-:-:S04]  /*3e6c0*/  IMAD.X R52, R52, 0x1, R0, P0 ;  /* 0x0000000134347824 */ /* 0x020fc800000e0600 */
[----:B------:R-:W-:Y:S01]  /*3e6d0*/  IMAD.MOV.U32 R41, RZ, RZ, R52 ;  /* 0x000000ffff297224 */ /* 0x000fe200078e0034 */
[----:B------:R1:W-:Y:S04]  /*3e6e0*/  STL [R1+0xba4], R52 ;  /* 0x000ba43401007387 */ /* 0x0003e80000100800 */
[----:B------:R-:W5:Y:S04]  /*3e6f0*/  LDL.LU R46, [R1+0xb70] ;  /* 0x000b7000012e7983 */ /* 0x000f680000300800 */
[----:B------:R1:W-:Y:S04]  /*3e700*/  LDGSTS.E [R2+0x800], [R40.64], P3 ;  /* 0x0080000028027fae */ /* 0x0003e80009921848 */
[----:B-1----:R-:W5:Y:S01]  /*3e710*/  LDL.LU R52, [R1+0xb74] ;  /* 0x000b740001347983 */ /* 0x002f620000300800 */
[----:B------:R-:W-:-:S02]  /*3e720*/  IMAD.MOV.U32 R40, RZ, RZ, R44 ;  /* 0x000000ffff287224 */ /* 0x000fc400078e002c */
[----:B--2---:R-:W-:Y:S01]  /*3e730*/  IMAD.X R56, R56, 0x1, R0, P1 ;  /* 0x0000000138387824 */ /* 0x004fe200008e0600 */
[----:B---3--:R-:W-:-:S05]  /*3e740*/  IADD3 R51, P0, R51, R50, RZ ;  /* 0x0000003233337210 */ /* 0x008fca0007f1e0ff */
[----:B------:R-:W-:Y:S04]  /*3e750*/  STL [R1+0xb98], R51 ;  /* 0x000b983301007387 */ /* 0x000fe80000100800 */
[----:B------:R1:W-:Y:S04]  /*3e760*/  STL [R1+0xb9c], R56 ;  /* 0x000b9c3801007387 */ /* 0x0003e80000100800 */
[----:B------:R-:W2:Y:S01]  /*3e770*/  LDL.LU R48, [R1+0xb68] ;  /* 0x000b680001307983 */ /* 0x000ea20000300800 */
[----:B------:R-:W-:-:S03]  /*3e780*/  IMAD.X R54, R54, 0x1, R0, P0 ;  /* 0x0000000136367824 */ /* 0x000fc600000e0600 */
[----:B------:R-:W3:Y:S01]  /*3e790*/  LDL.LU R58, [R1+0xb6c] ;  /* 0x000b6c00013a7983 */ /* 0x000ee20000300800 */
[----:B------:R-:W-:Y:S01]  /*3e7a0*/  IADD3 R45, P1, R45, R50, RZ ;  /* 0x000000322d2d7210 */ /* 0x000fe20007f3e0ff */
[----:B------:R-:W-:-:S04]  /*3e7b0*/  IMAD.MOV.U32 R41, RZ, RZ, R56 ;  /* 0x000000ffff297224 */ /* 0x000fc800078e0038 */
[----:B------:R-:W-:Y:S01]  /*3e7c0*/  STL [R1+0xb90], R45 ;  /* 0x000b902d01007387 */ /* 0x000fe20000100800 */
[----:B------:R-:W-:-:S03]  /*3e7d0*/  IADD3 R55, P0, R55, R50, RZ ;  /* 0x0000003237377210 */ /* 0x000fc60007f1e0ff */
[----:B------:R4:W-:Y:S04]  /*3e7e0*/  STL [R1+0xb94], R54 ;  /* 0x000b943601007387 */ /* 0x0009e80000100800 */
[----:B------:R-:W3:Y:S01]  /*3e7f0*/  LDL.LU R44, [R1+0xb60] ;  /* 0x000b6000012c7983 */ /* 0x000ee20000300800 */
[----:B----4-:R-:W-:-:S03]  /*3e800*/  IADD3.X R57, R57, R0, RZ, P1, !PT ;  /* 0x0000000039397210 */ /* 0x010fc60000ffe4ff */
[----:B-1----:R-:W4:Y:S04]  /*3e810*/  LDL.LU R56, [R1+0xb64] ;  /* 0x000b640001387983 */ /* 0x002f280000300800 */
[----:B------:R1:W-:Y:S04]  /*3e820*/  LDGSTS.E [R2+0x1000], [R40.64], P3 ;  /* 0x0100000028027fae */ /* 0x0003e80009921848 */
[----:B------:R-:W-:Y:S04]  /*3e830*/  STL [R1+0xb88], R55 ;  /* 0x000b883701007387 */ /* 0x000fe80000100800 */
[----:B------:R1:W-:Y:S02]  /*3e840*/  STL [R1+0xb8c], R57 ;  /* 0x000b8c3901007387 */ /* 0x0003e40000100800 */
[----:B-1----:R-:W-:-:S02]  /*3e850*/  IMAD.MOV.U32 R41, RZ, RZ, R54 ;  /* 0x000000ffff297224 */ /* 0x002fc400078e0036 */
[----:B------:R-:W-:Y:S01]  /*3e860*/  IMAD.MOV.U32 R40, RZ, RZ, R51 ;  /* 0x000000ffff287224 */ /* 0x000fe200078e0033 */
[----:B------:R-:W4:Y:S04]  /*3e870*/  LDL.LU R54, [R1+0xb5c] ;  /* 0x000b5c0001367983 */ /* 0x000f280000300800 */
[----:B------:R-:W4:Y:S01]  /*3e880*/  LDL.LU R51, [R1+0xb58] ;  /* 0x000b580001337983 */ /* 0x000f220000300800 */
[-C--:B------:R-:W-:Y:S01]  /*3e890*/  IADD3 R53, P1, R53, R50.reuse, RZ ;  /* 0x0000003235357210 */ /* 0x080fe20007f3e0ff */
[----:B------:R-:W-:Y:S02]  /*3e8a0*/  IMAD.X R43, R43, 0x1, R0, P0 ;  /* 0x000000012b2b7824 */ /* 0x000fe400000e0600 */
[----:B------:R1:W-:Y:S01]  /*3e8b0*/  LDGSTS.E [R2+0x1800], [R40.64], P3 ;  /* 0x0180000028027fae */ /* 0x0003e20009921848 */
[----:B------:R-:W-:Y:S01]  /*3e8c0*/  IADD3 R49, P0, R49, R50, RZ ;  /* 0x0000003231317210 */ /* 0x000fe20007f1e0ff */
[----:B-1----:R-:W-:-:S02]  /*3e8d0*/  IMAD.MOV.U32 R40, RZ, RZ, R45 ;  /* 0x000000ffff287224 */ /* 0x002fc400078e002d */
[----:B------:R-:W-:Y:S02]  /*3e8e0*/  IMAD.MOV.U32 R41, RZ, RZ, R57 ;  /* 0x000000ffff297224 */ /* 0x000fe400078e0039 */
[----:B------:R-:W4:Y:S01]  /*3e8f0*/  LDL.LU R57, [R1+0xb54] ;  /* 0x000b540001397983 */ /* 0x000f220000300800 */
[----:B------:R-:W-:-:S03]  /*3e900*/  IMAD.X R42, R42, 0x1, R0, P1 ;  /* 0x000000012a2a7824 */ /* 0x000fc600008e0600 */
[----:B------:R-:W-:Y:S04]  /*3e910*/  STL [R1+0xb80], R53 ;  /* 0x000b803501007387 */ /* 0x000fe80000100800 */
[----:B------:R1:W-:Y:S04]  /*3e920*/  STL [R1+0xb84], R43 ;  /* 0x000b842b01007387 */ /* 0x0003e80000100800 */
[----:B------:R1:W-:Y:S04]  /*3e930*/  LDGSTS.E [R2+0x2000], [R40.64], P3 ;  /* 0x0200000028027fae */ /* 0x0003e80009921848 */
[----:B------:R-:W4:Y:S01]  /*3e940*/  LDL.LU R45, [R1+0xb50] ;  /* 0x000b5000012d7983 */ /* 0x000f220000300800 */
[----:B-1----:R-:W-:-:S03]  /*3e950*/  IMAD.MOV.U32 R40, RZ, RZ, R55 ;  /* 0x000000ffff287224 */ /* 0x002fc600078e0037 */
[----:B------:R-:W4:Y:S01]  /*3e960*/  LDL.LU R55, [R1+0xb4c] ;  /* 0x000b4c0001377983 */ /* 0x000f220000300800 */
[----:B------:R-:W-:-:S03]  /*3e970*/  IMAD.MOV.U32 R41, RZ, RZ, R43 ;  /* 0x000000ffff297224 */ /* 0x000fc600078e002b */
[----:B------:R-:W-:Y:S04]  /*3e980*/  STL [R1+0xb78], R49 ;  /* 0x000b783101007387 */ /* 0x000fe80000100800 */
[----:B------:R1:W-:Y:S04]  /*3e990*/  STL [R1+0xb7c], R42 ;  /* 0x000b7c2a01007387 */ /* 0x0003e80000100800 */
[----:B------:R-:W4:Y:S04]  /*3e9a0*/  LDL.LU R43, [R1+0xb48] ;  /* 0x000b4800012b7983 */ /* 0x000f280000300800 */
[----:B------:R1:W-:Y:S02]  /*3e9b0*/  LDGSTS.E [R2+0x2800], [R40.64], P3 ;  /* 0x0280000028027fae */ /* 0x0003e40009921848 */
[----:B-1----:R-:W-:Y:S01]  /*3e9c0*/  IMAD.MOV.U32 R40, RZ, RZ, R53 ;  /* 0x000000ffff287224 */ /* 0x002fe200078e0035 */
[----:B------:R-:W-:Y:S01]  /*3e9d0*/  MOV R41, R42 ;  /* 0x0000002a00297202 */ /* 0x000fe20000000f00 */
[----:B------:R-:W4:Y:S04]  /*3e9e0*/  LDL.LU R53, [R1+0xb44] ;  /* 0x000b440001357983 */ /* 0x000f280000300800 */
[----:B------:R1:W-:Y:S02]  /*3e9f0*/  LDGSTS.E [R2+0x3000], [R40.64], P3 ;  /* 0x0300000028027fae */ /* 0x0003e40009921848 */
[----:B-1----:R-:W-:Y:S01]  /*3ea00*/  IMAD.MOV.U32 R40, RZ, RZ, R49 ;  /* 0x000000ffff287224 */ /* 0x002fe200078e0031 */
[----:B-----5:R-:W-:Y:S01]  /*3ea10*/  IADD3 R46, P1, R46, R50, RZ ;  /* 0x000000322e2e7210 */ /* 0x020fe20007f3e0ff */
[----:B------:R-:W-:-:S04]  /*3ea20*/  IMAD.X R52, R52, 0x1, R0, P0 ;  /* 0x0000000134347824 */ /* 0x000fc800000e0600 */
[----:B------:R-:W-:Y:S01]  /*3ea30*/  STL [R1+0xb70], R46 ;  /* 0x000b702e01007387 */ /* 0x000fe20000100800 */
[----:B------:R-:W-:-:S03]  /*3ea40*/  IMAD.MOV.U32 R41, RZ, RZ, R52 ;  /* 0x000000ffff297224 */ /* 0x000fc600078e0034 */
[----:B------:R1:W-:Y:S04]  /*3ea50*/  STL [R1+0xb74], R52 ;  /* 0x000b743401007387 */ /* 0x0003e80000100800 */
[----:B------:R-:W5:Y:S04]  /*3ea60*/  LDL.LU R42, [R1+0xb40] ;  /* 0x000b4000012a7983 */ /* 0x000f680000300800 */
[----:B------:R1:W-:Y:S04]  /*3ea70*/  LDGSTS.E [R2+0x3800], [R40.64], P3 ;  /* 0x0380000028027fae */ /* 0x0003e80009921848 */
[----:B-1----:R-:W5:Y:S01]  /*3ea80*/  LDL.LU R52, [R1+0xb3c] ;  /* 0x000b3c0001347983 */ /* 0x002f620000300800 */
[----:B------:R-:W-:Y:S01]  /*3ea90*/  IMAD.MOV.U32 R40, RZ, RZ, R46 ;  /* 0x000000ffff287224 */ /* 0x000fe200078e002e */
[----:B--2---:R-:W-:Y:S01]  /*3eaa0*/  IADD3 R48, P0, R48, R50, RZ ;  /* 0x0000003230307210 */ /* 0x004fe20007f1e0ff */
[----:B---3--:R-:W-:-:S04]  /*3eab0*/  IMAD.X R58, R58, 0x1, R0, P1 ;  /* 0x000000013a3a7824 */ /* 0x008fc800008e0600 */
[----:B------:R-:W-:Y:S04]  /*3eac0*/  STL [R1+0xb68], R48 ;  /* 0x000b683001007387 */ /* 0x000fe80000100800 */
[----:B------:R-:W-:Y:S01]  /*3ead0*/  STL [R1+0xb6c], R58 ;  /* 0x000b6c3a01007387 */ /* 0x000fe20000100800 */
[----:B------:R-:W-:-:S03]  /*3eae0*/  IMAD.MOV.U32 R41, RZ, RZ, R58 ;  /* 0x000000ffff297224 */ /* 0x000fc600078e003a */
[----:B------:R-:W2:Y:S04]  /*3eaf0*/  LDL.LU R49, [R1+0xb38] ;  /* 0x000b380001317983 */ /* 0x000ea80000300800 */
[----:B------:R1:W-:Y:S01]  /*3eb00*/  LDGSTS.E [R2+0x4000], [R40.64], P3 ;  /* 0x0400000028027fae */ /* 0x0003e20009921848 */
[----:B------:R-:W-:-:S03]  /*3eb10*/  IADD3 R44, P1, R44, R50, RZ ;  /* 0x000000322c2c7210 */ /* 0x000fc60007f3e0ff */
[----:B------:R-:W3:Y:S01]  /*3eb20*/  LDL.LU R46, [R1+0xb30] ;  /* 0x000b3000012e7983 */ /* 0x000ee20000300800 */
[----:B----4-:R-:W-:-:S03]  /*3eb30*/  IMAD.X R56, R56, 0x1, R0, P0 ;  /* 0x0000000138387824 */ /* 0x010fc600000e0600 */
[----:B------:R-:W-:Y:S01]  /*3eb40*/  STL [R1+0xb60], R44 ;  /* 0x000b602c01007387 */ /* 0x000fe20000100800 */
[----:B-1----:R-:W-:Y:S02]  /*3eb50*/  IMAD.MOV.U32 R40, RZ, RZ, R48 ;  /* 0x000000ffff287224 */ /* 0x002fe400078e0030 */
[----:B------:R-:W-:Y:S01]  /*3eb60*/  IMAD.MOV.U32 R41, RZ, RZ, R56 ;  /* 0x000000ffff297224 */ /* 0x000fe200078e0038 */
[----:B------:R1:W-:Y:S04]  /*3eb70*/  STL [R1+0xb64], R56 ;  /* 0x000b643801007387 */ /* 0x0003e80000100800 */
[----:B------:R4:W-:Y:S01]  /*3eb80*/  LDGSTS.E [R2+0x4800], [R40.64], P3 ;  /* 0x0480000028027fae */ /* 0x0009e20009921848 */
[----:B------:R-:W-:-:S03]  /*3eb90*/  IMAD.X R54, R54, 0x1, R0, P1 ;  /* 0x0000000136367824 */ /* 0x000fc600008e0600 */
[----:B-1----:R-:W3:Y:S01]  /*3eba0*/  LDL.LU R56, [R1+0xb34] ;  /* 0x000b340001387983 */ /* 0x002ee20000300800 */
[----:B------:R-:W-:Y:S01]  /*3ebb0*/  IADD3 R51, P0, R51, R50, RZ ;  /* 0x0000003233337210 */ /* 0x000fe20007f1e0ff */
[----:B----4-:R-:W-:-:S04]  /*3ebc0*/  IMAD.MOV.U32 R41, RZ, RZ, R54 ;  /* 0x000000ffff297224 */ /* 0x010fc800078e0036 */
[----:B------:R-:W-:Y:S04]  /*3ebd0*/  STL [R1+0xb58], R51 ;  /* 0x000b583301007387 */ /* 0x000fe80000100800 */
[----:B------:R1:W-:Y:S04]  /*3ebe0*/  STL [R1+0xb5c], R54 ;  /* 0x000b5c3601007387 */ /* 0x0003e80000100800 */
[----:B------:R-:W3:Y:S01]  /*3ebf0*/  LDL.LU R48, [R1+0xb28] ;  /* 0x000b280001307983 */ /* 0x000ee20000300800 */
[----:B------:R-:W-:-:S03]  /*3ec00*/  MOV R40, R44 ;  /* 0x0000002c00287202 */ /* 0x000fc60000000f00 */
[----:B-1----:R-:W3:Y:S01]  /*3ec10*/  LDL.LU R54, [R1+0xb2c] ;  /* 0x000b2c0001367983 */ /* 0x002ee20000300800 */
[----:B------:R-:W-:-:S03]  /*3ec20*/  IMAD.X R57, R57, 0x1, R0, P0 ;  /* 0x0000000139397824 */ /* 0x000fc600000e0600 */
[----:B------:R1:W-:Y:S01]  /*3ec30*/  LDGSTS.E [R2+0x5000], [R40.64], P3 ;  /* 0x0500000028027fae */ /* 0x0003e20009921848 */
[----:B------:R-:W-:Y:S01]  /*3ec40*/  IADD3 R45, P1, R45, R50, RZ ;  /* 0x000000322d2d7210 */ /* 0x000fe20007f3e0ff */
[----:B-1----:R-:W-:-:S04]  /*3ec50*/  IMAD.MOV.U32 R41, RZ, RZ, R57 ;  /* 0x000000ffff297224 */ /* 0x002fc800078e0039 */
[----:B------:R-:W-:Y:S04]  /*3ec60*/  STL [R1+0xb50], R45 ;  /* 0x000b502d01007387 */ /* 0x000fe80000100800 */
[----:B------:R1:W-:Y:S01]  /*3ec70*/  STL [R1+0xb54], R57 ;  /* 0x000b543901007387 */ /* 0x0003e20000100800 */
[----:B------:R-:W-:-:S03]  /*3ec80*/  IMAD.X R55, R55, 0x1, R0, P1 ;  /* 0x0000000137377824 */ /* 0x000fc600008e0600 */
[----:B------:R-:W3:Y:S01]  /*3ec90*/  LDL.LU R44, [R1+0xb20] ;  /* 0x000b2000012c7983 */ /* 0x000ee20000300800 */
[----:B------:R-:W-:-:S03]  /*3eca0*/  IMAD.MOV.U32 R40, RZ, RZ, R51 ;  /* 0x000000ffff287224 */ /* 0x000fc600078e0033 */
[----:B-1----:R-:W3:Y:S01]  /*3ecb0*/  LDL.LU R57, [R1+0xb24] ;  /* 0x000b240001397983 */ /* 0x002ee20000300800 */
[----:B------:R-:W-:-:S03]  /*3ecc0*/  IADD3 R43, P0, R43, R50, RZ ;  /* 0x000000322b2b7210 */ /* 0x000fc60007f1e0ff */
[----:B------:R1:W-:Y:S04]  /*3ecd0*/  LDGSTS.E [R2+0x5800], [R40.64], P3 ;  /* 0x0580000028027fae */ /* 0x0003e80009921848 */
[----:B------:R-:W-:Y:S04]  /*3ece0*/  STL [R1+0xb48], R43 ;  /* 0x000b482b01007387 */ /* 0x000fe80000100800 */
[----:B------:R1:W-:Y:S04]  /*3ecf0*/  STL [R1+0xb4c], R55 ;  /* 0x000b4c3701007387 */ /* 0x0003e80000100800 */
[----:B------:R-:W3:Y:S04]  /*3ed00*/  LDL.LU R51, [R1+0xb18] ;  /* 0x000b180001337983 */ /* 0x000ee80000300800 */
[----:B------:R-:W3:Y:S01]  /*3ed10*/  LDL.LU R58, [R1+0xb1c] ;  /* 0x000b1c00013a7983 */ /* 0x000ee20000300800 */
[----:B------:R-:W-:-:S02]  /*3ed20*/  IMAD.X R53, R53, 0x1, R0, P0 ;  /* 0x0000000135357824 */ /* 0x000fc400000e0600 */
[----:B-1----:R-:W-:Y:S02]  /*3ed30*/  IMAD.MOV.U32 R40, RZ, RZ, R45 ;  /* 0x000000ffff287224 */ /* 0x002fe400078e002d */
[----:B------:R-:W-:-:S05]  /*3ed40*/  IMAD.MOV.U32 R41, RZ, RZ, R55 ;  /* 0x000000ffff297224 */ /* 0x000fca00078e0037 */
[----:B------:R1:W-:Y:S02]  /*3ed50*/  LDGSTS.E [R2+0x6000], [R40.64], P3 ;  /* 0x0600000028027fae */ /* 0x0003e40009921848 */
[----:B-1----:R-:W-:Y:S02]  /*3ed60*/  IMAD.MOV.U32 R40, RZ, RZ, R43 ;  /* 0x000000ffff287224 */ /* 0x002fe400078e002b */
[----:B------:R-:W-:-:S05]  /*3ed70*/  IMAD.MOV.U32 R41, RZ, RZ, R53 ;  /* 0x000000ffff297224 */ /* 0x000fca00078e0035 */
[----:B------:R1:W-:Y:S01]  /*3ed80*/  LDGSTS.E [R2+0x6800], [R40.64], P3 ;  /* 0x0680000028027fae */ /* 0x0003e20009921848 */
[----:B-----5:R-:W-:-:S05]  /*3ed90*/  IADD3 R42, P1, R42, R50, RZ ;  /* 0x000000322a2a7210 */ /* 0x020fca0007f3e0ff */
[----:B------:R-:W-:Y:S01]  /*3eda0*/  STL [R1+0xb40], R42 ;  /* 0x000b402a01007387 */ /* 0x000fe20000100800 */
[----:B------:R-:W-:-:S03]  /*3edb0*/  IMAD.X R52, R52, 0x1, R0, P1 ;  /* 0x0000000134347824 */ /* 0x000fc600008e0600 */
[----:B------:R5:W-:Y:S04]  /*3edc0*/  STL [R1+0xb44], R53 ;  /* 0x000b443501007387 */ /* 0x000be80000100800 */
[----:B------:R-:W4:Y:S04]  /*3edd0*/  LDL.LU R45, [R1+0xb10] ;  /* 0x000b1000012d7983 */ /* 0x000f280000300800 */
[----:B------:R-:W4:Y:S01]  /*3ede0*/  LDL.LU R55, [R1+0xb14] ;  /* 0x000b140001377983 */ /* 0x000f220000300800 */
[----:B-1----:R-:W-:Y:S02]  /*3edf0*/  IMAD.MOV.U32 R40, RZ, RZ, R42 ;  /* 0x000000ffff287224 */ /* 0x002fe400078e002a */
[----:B------:R-:W-:-:S05]  /*3ee00*/  IMAD.MOV.U32 R41, RZ, RZ, R52 ;  /* 0x000000ffff297224 */ /* 0x000fca00078e0034 */
[----:B------:R1:W-:Y:S01]  /*3ee10*/  LDGSTS.E [R2+0x7000], [R40.64], P3 ;  /* 0x0700000028027fae */ /* 0x0003e20009921848 */
[----:B--2---:R-:W-:-:S05]  /*3ee20*/  IADD3 R49, P0, R49, R50, RZ ;  /* 0x0000003231317210 */ /* 0x004fca0007f1e0ff */
[----:B------:R-:W-:Y:S04]  /*3ee30*/  STL [R1+0xb38], R49 ;  /* 0x000b383101007387 */ /* 0x000fe80000100800 */
[----:B------:R2:W-:Y:S04]  /*3ee40*/  STL [R1+0xb3c], R52 ;  /* 0x000b3c3401007387 */ /* 0x0005e80000100800 */
[----:B-----5:R-:W5:Y:S01]  /*3ee50*/  LDL.LU R53, [R1+0xb0c] ;  /* 0x000b0c0001357983 */ /* 0x020f620000300800 */
[----:B---3--:R-:W-:-:S03]  /*3ee60*/  IADD3 R46, P1, R46, R50, RZ ;  /* 0x000000322e2e7210 */ /* 0x008fc60007f3e0ff */
[----:B------:R-:W3:Y:S04]  /*3ee70*/  LDL.LU R43, [R1+0xb08] ;  /* 0x000b0800012b7983 */ /* 0x000ee80000300800 */
[----:B--2---:R-:W2:Y:S04]  /*3ee80*/  LDL.LU R52, [R1+0xb04] ;  /* 0x000b040001347983 */ /* 0x004ea80000300800 */
[----:B------:R-:W-:Y:S01]  /*3ee90*/  STL [R1+0xb30], R46 ;  /* 0x000b302e01007387 */ /* 0x000fe20000100800 */
[----:B------:R-:W-:Y:S01]  /*3eea0*/  IADD3.X R56, R56, R0, RZ, P0, !PT ;  /* 0x0000000038387210 */ /* 0x000fe200007fe4ff */
[----:B-1----:R-:W-:-:S04]  /*3eeb0*/  IMAD.MOV.U32 R40, RZ, RZ, R49 ;  /* 0x000000ffff287224 */ /* 0x002fc800078e0031 */
[----:B------:R1:W-:Y:S01]  /*3eec0*/  STL [R1+0xb34], R56 ;  /* 0x000b343801007387 */ /* 0x0003e20000100800 */
[----:B------:R-:W-:-:S03]  /*3eed0*/  IMAD.MOV.U32 R41, RZ, RZ, R56 ;  /* 0x000000ffff297224 */ /* 0x000fc600078e0038 */
[----:B------:R-:W2:Y:S04]  /*3eee0*/  LDL.LU R42, [R1+0xb00] ;  /* 0x000b0000012a7983 */ /* 0x000ea80000300800 */
[----:B------:R1:W-:Y:S01]  /*3eef0*/  LDGSTS.E [R2+0x7800], [R40.64], P3 ;  /* 0x0780000028027fae */ /* 0x0003e20009921848 */
[----:B------:R-:W-:-:S03]  /*3ef00*/  IADD3 R48, P0, R48, R50, RZ ;  /* 0x0000003230307210 */ /* 0x000fc60007f1e0ff */
[----:B-1----:R-:W2:Y:S01]  /*3ef10*/  LDL.LU R56, [R1+0xafc] ;  /* 0x000afc0001387983 */ /* 0x002ea20000300800 */
[----:B------:R-:W-:-:S03]  /*3ef20*/  IMAD.X R54, R54, 0x1, R0, P1 ;  /* 0x0000000136367824 */ /* 0x000fc600008e0600 */
[----:B------:R-:W-:Y:S04]  /*3ef30*/  STL [R1+0xb28], R48 ;  /* 0x000b283001007387 */ /* 0x000fe80000100800 */
[----:B------:R1:W-:Y:S04]  /*3ef40*/  STL [R1+0xb2c], R54 ;  /* 0x000b2c3601007387 */ /* 0x0003e80000100800 */
[----:B------:R-:W2:Y:S01]  /*3ef50*/  LDL.LU R49, [R1+0x5e0] ;  /* 0x0005e00001317983 */ /* 0x000ea20000300800 */
[----:B------:R-:W-:Y:S02]  /*3ef60*/  IMAD.MOV.U32 R40, RZ, RZ, R46 ;  /* 0x000000ffff287224 */ /* 0x000fe400078e002e */
[----:B------:R-:W-:-:S02]  /*3ef70*/  IMAD.MOV.U32 R41, RZ, RZ, R54 ;  /* 0x000000ffff297224 */ /* 0x000fc400078e0036 */
[----:B-1----:R-:W2:Y:S04]  /*3ef80*/  LDL.LU R54, [R1+0x5dc] ;  /* 0x0005dc0001367983 */ /* 0x002ea80000300800 */
[----:B------:R1:W-:Y:S01]  /*3ef90*/  LDGSTS.E [R2+0x8000], [R40.64], P3 ;  /* 0x0800000028027fae */ /* 0x0003e20009921848 */
[----:B------:R-:W-:Y:S01]  /*3efa0*/  IADD3 R44, P1, R44, R50, RZ ;  /* 0x000000322c2c7210 */ /* 0x000fe20007f3e0ff */
[----:B------:R-:W-:-:S04]  /*3efb0*/  IMAD.X R57, R57, 0x1, R0, P0 ;  /* 0x0000000139397824 */ /* 0x000fc800000e0600 */
[----:B------:R-:W-:Y:S04]  /*3efc0*/  STL [R1+0xb20], R44 ;  /* 0x000b202c01007387 */ /* 0x000fe80000100800 */
[----:B------:R1:W-:Y:S02]  /*3efd0*/  STL [R1+0xb24], R57 ;  /* 0x000b243901007387 */ /* 0x0003e40000100800 */
[----:B-1----:R-:W-:Y:S02]  /*3efe0*/  MOV R41, R57 ;  /* 0x0000003900297202 */ /* 0x002fe40000000f00 */
[----:B------:R-:W2:Y:S01]  /*3eff0*/  LDL.LU R46, [R1+0x600] ;  /* 0x00060000012e7983 */ /* 0x000ea20000300800 */
[----:B------:R-:W-:-:S03]  /*3f000*/  IMAD.MOV.U32 R40, RZ, RZ, R48 ;  /* 0x000000ffff287224 */ /* 0x000fc600078e0030 */
[----:B------:R-:W2:Y:S01]  /*3f010*/  LDL.LU R57, [R1+0x5fc] ;  /* 0x0005fc0001397983 */ /* 0x000ea20000300800 */
[----:B------:R-:W-:-:S03]  /*3f020*/  IADD3 R51, P0, R51, R50, RZ ;  /* 0x0000003233337210 */ /* 0x000fc60007f1e0ff */
[----:B------:R1:W-:Y:S01]  /*3f030*/  LDGSTS.E [R2+0x8800], [R40.64], P3 ;  /* 0x0880000028027fae */ /* 0x0003e20009921848 */
[----:B------:R-:W-:-:S03]  /*3f040*/  IMAD.X R58, R58, 0x1, R0, P1 ;  /* 0x000000013a3a7824 */ /* 0x000fc600008e0600 */
[----:B------:R-:W-:Y:S04]  /*3f050*/  STL [R1+0xb18], R51 ;  /* 0x000b183301007387 */ /* 0x000fe80000100800 */
[----:B------:R-:W-:Y:S04]  /*3f060*/  STL [R1+0xb1c], R58 ;  /* 0x000b1c3a01007387 */ /* 0x000fe80000100800 */
[----:B------:R-:W2:Y:S01]  /*3f070*/  LDL.LU R48, [R1+0x620] ;  /* 0x0006200001307983 */ /* 0x000ea20000300800 */
[----:B-1----:R-:W-:Y:S02]  /*3f080*/  IMAD.MOV.U32 R40, RZ, RZ, R44 ;  /* 0x000000ffff287224 */ /* 0x002fe400078e002c */
[----:B------:R-:W-:Y:S01]  /*3f090*/  IMAD.MOV.U32 R41, RZ, RZ, R58 ;  /* 0x000000ffff297224 */ /* 0x000fe200078e003a */
[----:B------:R-:W2:Y:S04]  /*3f0a0*/  LDL.LU R44, [R1+0x640] ;  /* 0x00064000012c7983 */ /* 0x000ea80000300800 */
[----:B------:R1:W-:Y:S02]  /*3f0b0*/  LDGSTS.E [R2+0x9000], [R40.64], P3 ;  /* 0x0900000028027fae */ /* 0x0003e40009921848 */
[----:B-1----:R-:W-:Y:S01]  /*3f0c0*/  IMAD.MOV.U32 R40, RZ, RZ, R51 ;  /* 0x000000ffff287224 */ /* 0x002fe200078e0033 */
[----:B----4-:R-:W-:Y:S01]  /*3f0d0*/  IADD3 R45, P1, R45, R50, RZ ;  /* 0x000000322d2d7210 */ /* 0x010fe20007f3e0ff */
[----:B------:R-:W-:-:S04]  /*3f0e0*/  IMAD.X R55, R55, 0x1, R0, P0 ;  /* 0x0000000137377824 */ /* 0x000fc800000e0600 */
[----:B------:R-:W-:Y:S01]  /*3f0f0*/  STL [R1+0xb10], R45 ;  /* 0x000b102d01007387 */ /* 0x000fe20000100800 */
[----:B------:R-:W-:-:S03]  /*3f100*/  IMAD.MOV.U32 R41, RZ, RZ, R55 ;  /* 0x000000ffff297224 */ /* 0x000fc600078e0037 */
[----:B------:R1:W-:Y:S04]  /*3f110*/  STL [R1+0xb14], R55 ;  /* 0x000b143701007387 */ /* 0x0003e80000100800 */
[----:B------:R4:W-:Y:S04]  /*3f120*/  LDGSTS.E [R2+0x9800], [R40.64], P3 ;  /* 0x0980000028027fae */ /* 0x0009e80009921848 */
[----:B-1----:R-:W2:Y:S01]  /*3f130*/  LDL.LU R55, [R1+0x61c] ;  /* 0x00061c0001377983 */ /* 0x002ea20000300800 */
[----:B----4-:R-:W-:Y:S02]  /*3f140*/  IMAD.MOV.U32 R40, RZ, RZ, R45 ;  /* 0x000000ffff287224 */ /* 0x010fe400078e002d */
[----:B-----5:R-:W-:Y:S01]  /*3f150*/  IMAD.X R53, R53, 0x1, R0, P1 ;  /* 0x0000000135357824 */ /* 0x020fe200008e0600 */
[----:B---3--:R-:W-:-:S03]  /*3f160*/  IADD3 R43, P0, R43, R50, RZ ;  /* 0x000000322b2b7210 */ /* 0x008fc60007f1e0ff */
[----:B------:R-:W-:Y:S02]  /*3f170*/  IMAD.MOV.U32 R41, RZ, RZ, R53 ;  /* 0x000000ffff297224 */ /* 0x000fe400078e0035 */
[----:B------:R-:W-:Y:S04]  /*3f180*/  STL [R1+0xb08], R43 ;  /* 0x000b082b01007387 */ /* 0x000fe80000100800 */
[----:B------:R1:W-:Y:S04]  /*3f190*/  STL [R1+0xb0c], R53 ;  /* 0x000b0c3501007387 */ /* 0x0003e80000100800 */
[----:B------:R-:W3:Y:S01]  /*3f1a0*/  LDL.LU R51, [R1+0x660] ;  /* 0x0006600001337983 */ /* 0x000ee20000300800 */
[----:B--2---:R-:W-:-:S03]  /*3f1b0*/  IMAD.X R52, R52, 0x1, R0, P0 ;  /* 0x0000000134347824 */ /* 0x004fc600000e0600 */
[----:B------:R2:W-:Y:S04]  /*3f1c0*/  LDGSTS.E [R2+0xa000], [R40.64], P3 ;  /* 0x0a00000028027fae */ /* 0x0005e80009921848 */
[----:B-1----:R-:W4:Y:S01]  /*3f1d0*/  LDL.LU R53, [R1+0x63c] ;  /* 0x00063c0001357983 */ /* 0x002f220000300800 */
[----:B------:R-:W-:-:S05]  /*3f1e0*/  IADD3 R42, P1, R42, R50, RZ ;  /* 0x000000322a2a7210 */ /* 0x000fca0007f3e0ff */
[----:B------:R-:W-:Y:S01]  /*3f1f0*/  STL [R1+0xb00], R42 ;  /* 0x000b002a01007387 */ /* 0x000fe20000100800 */
[----:B------:R-:W-:-:S03]  /*3f200*/  IMAD.X R56, R56, 0x1, R0, P1 ;  /* 0x0000000138387824 */ /* 0x000fc600008e0600 */
[----:B------:R1:W-:Y:S01]  /*3f210*/  STL [R1+0xb04], R52 ;  /* 0x000b043401007387 */ /* 0x0003e20000100800 */
[----:B--2---:R-:W-:-:S03]  /*3f220*/  IMAD.MOV.U32 R41, RZ, RZ, R52 ;  /* 0x000000ffff297224 */ /* 0x004fc600078e0034 */
[----:B------:R-:W2:Y:S01]  /*3f230*/  LDL.LU R45, [R1+0x680] ;  /* 0x00068000012d7983 */ /* 0x000ea20000300800 */
[----:B------:R-:W-:-:S03]  /*3f240*/  MOV R40, R43 ;  /* 0x0000002b00287202 */ /* 0x000fc60000000f00 */
[----:B-1----:R-:W5:Y:S01]  /*3f250*/  LDL.LU R52, [R1+0x65c] ;  /* 0x00065c0001347983 */ /* 0x002f620000300800 */
[----:B------:R-:W-:-:S03]  /*3f260*/  IADD3 R49, P0, R49, R50, RZ ;  /* 0x0000003231317210 */ /* 0x000fc60007f1e0ff */
[----:B------:R1:W-:Y:S04]  /*3f270*/  LDGSTS.E [R2+0xa800], [R40.64], P3 ;  /* 0x0a80000028027fae */ /* 0x0003e80009921848 */
[----:B------:R-:W-:Y:S04]  /*3f280*/  STL [R1+0x5e0], R49 ;  /* 0x0005e03101007387 */ /* 0x000fe80000100800 */
[----:B------:R1:W-:Y:S04]  /*3f290*/  STL [R1+0xafc], R56 ;  /* 0x000afc3801007387 */ /* 0x0003e80000100800 */
[----:B------:R-:W5:Y:S04]  /*3f2a0*/  LDL.LU R43, [R1+0x6a0] ;  /* 0x0006a000012b7983 */ /* 0x000f680000300800 */
[----:B------:R-:W5:Y:S01]  /*3f2b0*/  LDL.LU R58, [R1+0x67c] ;  /* 0x00067c00013a7983 */ /* 0x000f620000300800 */
[----:B------:R-:W-:-:S02]  /*3f2c0*/  IMAD.X R54, R54, 0x1, R0, P0 ;  /* 0x0000000136367824 */ /* 0x000fc400000e0600 */
[----:B-1----:R-:W-:Y:S02]  /*3f2d0*/  IMAD.MOV.U32 R40, RZ, RZ, R42 ;  /* 0x000000ffff287224 */ /* 0x002fe400078e002a */
[----:B------:R-:W-:-:S05]  /*3f2e0*/  IMAD.MOV.U32 R41, RZ, RZ, R56 ;  /* 0x000000ffff297224 */ /* 0x000fca00078e0038 */
[----:B------:R1:W-:Y:S01]  /*3f2f0*/  LDGSTS.E [R2+0xb000], [R40.64], P3 ;  /* 0x0b00000028027fae */ /* 0x0003e20009921848 */
[----:B------:R-:W-:-:S05]  /*3f300*/  IADD3 R46, P1, R46, R50, RZ ;  /* 0x000000322e2e7210 */ /* 0x000fca0007f3e0ff */
[----:B------:R-:W-:Y:S01]  /*3f310*/  STL [R1+0x600], R46 ;  /* 0x0006002e01007387 */ /* 0x000fe20000100800 */
[----:B------:R-:W-:-:S03]  /*3f320*/  IMAD.X R57, R57, 0x1, R0, P1 ;  /* 0x0000000139397824 */ /* 0x000fc600008e0600 */
[----:B------:R1:W-:Y:S02]  /*3f330*/  STL [R1+0x5dc], R54 ;  /* 0x0005dc3601007387 */ /* 0x0003e40000100800 */
[----:B-1----:R-:W-:Y:S02]  /*3f340*/  IMAD.MOV.U32 R41, RZ, RZ, R54 ;  /* 0x000000ffff297224 */ /* 0x002fe400078e0036 */
[----:B------:R-:W5:Y:S01]  /*3f350*/  LDL.LU R42, [R1+0x6c0] ;  /* 0x0006c000012a7983 */ /* 0x000f620000300800 */
[----:B------:R-:W-:-:S03]  /*3f360*/  IMAD.MOV.U32 R40, RZ, RZ, R49 ;  /* 0x000000ffff287224 */ /* 0x000fc600078e0031 */
[----:B------:R-:W5:Y:S04]  /*3f370*/  LDL.LU R56, [R1+0x69c] ;  /* 0x00069c0001387983 */ /* 0x000f680000300800 */
[----:B------:R1:W-:Y:S01]  /*3f380*/  LDGSTS.E [R2+0xb800], [R40.64], P3 ;  /* 0x0b80000028027fae */ /* 0x0003e20009921848 */
[----:B------:R-:W-:-:S05]  /*3f390*/  IADD3 R48, P0, R48, R50, RZ ;  /* 0x0000003230307210 */ /* 0x000fca0007f1e0ff */
[----:B------:R-:W-:Y:S04]  /*3f3a0*/  STL [R1+0x620], R48 ;  /* 0x0006203001007387 */ /* 0x000fe80000100800 */
[----:B------:R1:W-:Y:S04]  /*3f3b0*/  STL [R1+0x5fc], R57 ;  /* 0x0005fc3901007387 */ /* 0x0003e80000100800 */
[----:B------:R-:W5:Y:S04]  /*3f3c0*/  LDL.LU R54, [R1+0x6bc] ;  /* 0x0006bc0001367983 */ /* 0x000f680000300800 */
[----:B------:R-:W5:Y:S01]  /*3f3d0*/  LDL.LU R49, [R1+0x6e0] ;  /* 0x0006e00001317983 */ /* 0x000f620000300800 */
[----:B------:R-:W-:Y:S01]  /*3f3e0*/  IADD3 R44, P1, R44, R50, RZ ;  /* 0x000000322c2c7210 */ /* 0x000fe20007f3e0ff */
[----:B-1----:R-:W-:-:S02]  /*3f3f0*/  IMAD.MOV.U32 R40, RZ, RZ, R46 ;  /* 0x000000ffff287224 */ /* 0x002fc400078e002e */
[----:B------:R-:W-:Y:S02]  /*3f400*/  IMAD.MOV.U32 R41, RZ, RZ, R57 ;  /* 0x000000ffff297224 */ /* 0x000fe400078e0039 */
[----:B------:R-:W5:Y:S04]  /*3f410*/  LDL.LU R57, [R1+0x6dc] ;  /* 0x0006dc0001397983 */ /* 0x000f680000300800 */
[----:B------:R-:W-:Y:S04]  /*3f420*/  STL [R1+0x640], R44 ;  /* 0x0006402c01007387 */ /* 0x000fe80000100800 */
[----:B------:R1:W-:Y:S02]  /*3f430*/  LDGSTS.E [R2+0xc000], [R40.64], P3 ;  /* 0x0c00000028027fae */ /* 0x0003e40009921848 */
[----:B-1----:R-:W-:-:S02]  /*3f440*/  IMAD.MOV.U32 R40, RZ, RZ, R48 ;  /* 0x000000ffff287224 */ /* 0x002fc400078e0030 */
[----:B------:R-:W-:-:S04]  /*3f450*/  IMAD.X R55, R55, 0x1, R0, P0 ;  /* 0x0000000137377824 */ /* 0x000fc800000e0600 */
[----:B------:R-:W-:Y:S01]  /*3f460*/  IMAD.MOV.U32 R41, RZ, RZ, R55 ;  /* 0x000000ffff297224 */ /* 0x000fe200078e0037 */
[----:B------:R1:W-:Y:S04]  /*3f470*/  STL [R1+0x61c], R55 ;  /* 0x00061c3701007387 */ /* 0x0003e80000100800 */
[----:B------:R-:W5:Y:S04]  /*3f480*/  LDL.LU R46, [R1+0x700] ;  /* 0x00070000012e7983 */ /* 0x000f680000300800 */
[----:B------:R1:W-:Y:S04]  /*3f490*/  LDGSTS.E [R2+0xc800], [R40.64], P3 ;  /* 0x0c80000028027fae */ /* 0x0003e80009921848 */
[----:B-1----:R-:W5:Y:S01]  /*3f4a0*/  LDL.LU R55, [R1+0x6fc] ;  /* 0x0006fc0001377983 */ /* 0x002f620000300800 */
[----:B------:R-:W-:Y:S01]  /*3f4b0*/  IMAD.MOV.U32 R40, RZ, RZ, R44 ;  /* 0x000000ffff287224 */ /* 0x000fe200078e002c */
[----:B---3--:R-:W-:-:S02]  /*3f4c0*/  IADD3 R51, P0, R51, R50, RZ ;  /* 0x0000003233337210 */ /* 0x008fc40007f1e0ff */
[----:B----4-:R-:W-:-:S03]  /*3f4d0*/  IADD3.X R53, R53, R0, RZ, P1, !PT ;  /* 0x0000000035357210 */ /* 0x010fc60000ffe4ff */
[----:B------:R-:W-:Y:S04]  /*3f4e0*/  STL [R1+0x660], R51 ;  /* 0x0006603301007387 */ /* 0x000fe80000100800 */
[----:B------:R1:W-:Y:S04]  /*3f4f0*/  STL [R1+0x63c], R53 ;  /* 0x00063c3501007387 */ /* 0x0003e80000100800 */
[----:B------:R-:W3:Y:S01]  /*3f500*/  LDL.LU R48, [R1+0x720] ;  /* 0x0007200001307983 */ /* 0x000ee20000300800 */
[----:B------:R-:W-:Y:S01]  /*3f510*/  IMAD.MOV.U32 R41, RZ, RZ, R53 ;  /* 0x000000ffff297224 */ /* 0x000fe200078e0035 */
[----:B--2---:R-:W-:-:S02]  /*3f520*/  IADD3 R45, P1, R45, R50, RZ ;  /* 0x000000322d2d7210 */ /* 0x004fc40007f3e0ff */
[----:B-1----:R-:W2:Y:S01]  /*3f530*/  LDL.LU R53, [R1+0x71c] ;  /* 0x00071c0001357983 */ /* 0x002ea20000300800 */
[----:B-----5:R-:W-:-:S03]  /*3f540*/  IMAD.X R52, R52, 0x1, R0, P0 ;  /* 0x0000000134347824 */ /* 0x020fc600000e0600 */
[----:B------:R-:W-:Y:S04]  /*3f550*/  STL [R1+0x680], R45 ;  /* 0x0006802d01007387 */ /* 0x000fe80000100800 */
[----:B------:R1:W-:Y:S04]  /*3f560*/  STL [R1+0x65c], R52 ;  /* 0x00065c3401007387 */ /* 0x0003e80000100800 */
[----:B------:R4:W-:Y:S04]  /*3f570*/  LDGSTS.E [R2+0xd000], [R40.64], P3 ;  /* 0x0d00000028027fae */ /* 0x0009e80009921848 */
[----:B------:R-:W5:Y:S01]  /*3f580*/  LDL.LU R44, [R1+0x740] ;  /* 0x00074000012c7983 */ /* 0x000f620000300800 */
[----:B------:R-:W-:Y:S01]  /*3f590*/  IADD3 R43, P0, R43, R50, RZ ;  /* 0x000000322b2b7210 */ /* 0x000fe20007f1e0ff */
[----:B------:R-:W-:-:S02]  /*3f5a0*/  IMAD.X R58, R58, 0x1, R0, P1 ;  /* 0x000000013a3a7824 */ /* 0x000fc400008e0600 */
[----:B----4-:R-:W-:Y:S02]  /*3f5b0*/  IMAD.MOV.U32 R41, RZ, RZ, R52 ;  /* 0x000000ffff297224 */ /* 0x010fe400078e0034 */
[----:B-1----:R-:W4:Y:S01]  /*3f5c0*/  LDL.LU R52, [R1+0x73c] ;  /* 0x00073c0001347983 */ /* 0x002f220000300800 */
[----:B------:R-:W-:-:S03]  /*3f5d0*/  IMAD.MOV.U32 R40, RZ, RZ, R51 ;  /* 0x000000ffff287224 */ /* 0x000fc600078e0033 */
[----:B------:R-:W-:Y:S04]  /*3f5e0*/  STL [R1+0x6a0], R43 ;  /* 0x0006a02b01007387 */ /* 0x000fe80000100800 */
[----:B------:R-:W-:Y:S04]  /*3f5f0*/  STL [R1+0x67c], R58 ;  /* 0x00067c3a01007387 */ /* 0x000fe80000100800 */
[----:B------:R-:W4:Y:S04]  /*3f600*/  LDL.LU R51, [R1+0x760] ;  /* 0x0007600001337983 */ /* 0x000f280000300800 */
[----:B------:R1:W-:Y:S01]  /*3f610*/  LDGSTS.E [R2+0xd800], [R40.64], P3 ;  /* 0x0d80000028027fae */ /* 0x0003e20009921848 */
[----:B------:R-:W-:Y:S01]  /*3f620*/  IADD3 R42, P1, R42, R50, RZ ;  /* 0x000000322a2a7210 */ /* 0x000fe20007f3e0ff */
[----:B-1----:R-:W-:Y:S01]  /*3f630*/  IMAD.MOV.U32 R40, RZ, RZ, R45 ;  /* 0x000000ffff287224 */ /* 0x002fe200078e002d */
[----:B------:R-:W-:Y:S01]  /*3f640*/  MOV R41, R58 ;  /* 0x0000003a00297202 */ /* 0x000fe20000000f00 */
[----:B------:R-:W4:Y:S01]  /*3f650*/  LDL.LU R45, [R1+0x780] ;  /* 0x00078000012d7983 */ /* 0x000f220000300800 */
[----:B------:R-:W-:-:S03]  /*3f660*/  IMAD.X R56, R56, 0x1, R0, P0 ;  /* 0x0000000138387824 */ /* 0x000fc600000e0600 */
[----:B------:R1:W-:Y:S04]  /*3f670*/  LDGSTS.E [R2+0xe000], [R40.64], P3 ;  /* 0x0e00000028027fae */ /* 0x0003e80009921848 */
[----:B------:R-:W-:Y:S04]  /*3f680*/  STL [R1+0x6c0], R42 ;  /* 0x0006c02a01007387 */ /* 0x000fe80000100800 */
[----:B------:R1:W-:Y:S02]  /*3f690*/  STL [R1+0x69c], R56 ;  /* 0x00069c3801007387 */ /* 0x0003e40000100800 */
[----:B-1----:R-:W-:-:S02]  /*3f6a0*/  IMAD.MOV.U32 R40, RZ, RZ, R43 ;  /* 0x000000ffff287224 */ /* 0x002fc400078e002b */
[----:B------:R-:W-:Y:S02]  /*3f6b0*/  IMAD.MOV.U32 R41, RZ, RZ, R56 ;  /* 0x000000ffff297224 */ /* 0x000fe400078e0038 */
[----:B------:R-:W-:Y:S01]  /*3f6c0*/  IMAD.X R54, R54, 0x1, R0, P1 ;  /* 0x0000000136367824 */ /* 0x000fe200008e0600 */
[----:B------:R-:W4:Y:S01]  /*3f6d0*/  LDL.LU R56, [R1+0x75c] ;  /* 0x00075c0001387983 */ /* 0x000f220000300800 */
[----:B------:R-:W-:-:S03]  /*3f6e0*/  IADD3 R49, P0, R49, R50, RZ ;  /* 0x0000003231317210 */ /* 0x000fc60007f1e0ff */
[----:B------:R1:W-:Y:S04]  /*3f6f0*/  LDGSTS.E [R2+0xe800], [R40.64], P3 ;  /* 0x0e80000028027fae */ /* 0x0003e80009921848 */
[----:B------:R-:W-:Y:S04]  /*3f700*/  STL [R1+0x6e0], R49 ;  /* 0x0006e03101007387 */ /* 0x000fe80000100800 */
[----:B------:R1:W-:Y:S04]  /*3f710*/  STL [R1+0x6bc], R54 ;  /* 0x0006bc3601007387 */ /* 0x0003e80000100800 */
[----:B------:R-:W4:Y:S01]  /*3f720*/  LDL.LU R43, [R1+0x7a0] ;  /* 0x0007a000012b7983 */ /* 0x000f220000300800 */
[----:B-1----:R-:W-:-:S03]  /*3f730*/  IMAD.MOV.U32 R41, RZ, RZ, R54 ;  /* 0x000000ffff297224 */ /* 0x002fc600078e0036 */
[----:B------:R-:W4:Y:S01]  /*3f740*/  LDL.LU R54, [R1+0x77c] ;  /* 0x00077c0001367983 */ /* 0x000f220000300800 */
[----:B------:R-:W-:Y:S02]  /*3f750*/  IMAD.X R57, R57, 0x1, R0, P0 ;  /* 0x0000000139397824 */ /* 0x000fe400000e0600 */
[----:B------:R-:W-:-:S05]  /*3f760*/  IMAD.MOV.U32 R40, RZ, RZ, R42 ;  /* 0x000000ffff287224 */ /* 0x000fca00078e002a */
[----:B------:R1:W-:Y:S02]  /*3f770*/  LDGSTS.E [R2+0xf000], [R40.64], P3 ;  /* 0x0f00000028027fae */ /* 0x0003e40009921848 */
[----:B-1----:R-:W-:Y:S02]  /*3f780*/  IMAD.MOV.U32 R41, RZ, RZ, R57 ;  /* 0x000000ffff297224 */ /* 0x002fe400078e0039 */
[----:B------:R-:W-:-:S05]  /*3f790*/  IMAD.MOV.U32 R40, RZ, RZ, R49 ;  /* 0x000000ffff287224 */ /* 0x000fca00078e0031 */
[----:B------:R1:W-:Y:S01]  /*3f7a0*/  LDGSTS.E [R2+0xf800], [R40.64], P3 ;  /* 0x0f80000028027fae */ /* 0x0003e20009921848 */
[----:B------:R-:W-:-:S05]  /*3f7b0*/  IADD3 R46, P1, R46, R50, RZ ;  /* 0x000000322e2e7210 */ /* 0x000fca0007f3e0ff */
[----:B------:R-:W-:Y:S01]  /*3f7c0*/  STL [R1+0x700], R46 ;  /* 0x0007002e01007387 */ /* 0x000fe20000100800 */
[----:B------:R-:W-:-:S03]  /*3f7d0*/  IMAD.X R55, R55, 0x1, R0, P1 ;  /* 0x0000000137377824 */ /* 0x000fc600008e0600 */
[----:B------:R1:W-:Y:S04]  /*3f7e0*/  STL [R1+0x6dc], R57 ;  /* 0x0006dc3901007387 */ /* 0x0003e80000100800 */
[----:B------:R-:W4:Y:S04]  /*3f7f0*/  LDL.LU R42, [R1+0x7c0] ;  /* 0x0007c000012a7983 */ /* 0x000f280000300800 */
[----:B-1----:R-:W4:Y:S01]  /*3f800*/  LDL.LU R57, [R1+0x79c] ;  /* 0x00079c0001397983 */ /* 0x002f220000300800 */
[----:B------:R-:W-:Y:S01]  /*3f810*/  MOV R40, R46 ;  /* 0x0000002e00287202 */ /* 0x000fe20000000f00 */
[----:B------:R-:W-:-:S05]  /*3f820*/  IMAD.MOV.U32 R41, RZ, RZ, R55 ;  /* 0x000000ffff297224 */ /* 0x000fca00078e0037 */
[----:B------:R1:W-:Y:S01]  /*3f830*/  LDGSTS.E [R2+0x10000], [R40.64], P3 ;  /* 0x1000000028027fae */ /* 0x0003e20009921848 */
[----:B---3--:R-:W-:-:S05]  /*3f840*/  IADD3 R48, P0, R48, R50, RZ ;  /* 0x0000003230307210 */ /* 0x008fca0007f1e0ff */
[----:B------:R-:W-:Y:S04]  /*3f850*/  STL [R1+0x720], R48 ;  /* 0x0007203001007387 */ /* 0x000fe80000100800 */
[----:B------:R3:W-:Y:S04]  /*3f860*/  STL [R1+0x6fc], R55 ;  /* 0x0006fc3701007387 */ /* 0x0007e80000100800 */
[----:B------:R-:W4:Y:S01]  /*3f870*/  LDL.LU R49, [R1+0x7e0] ;  /* 0x0007e00001317983 */ /* 0x000f220000300800 */
[----:B--2---:R-:W-:-:S03]  /*3f880*/  IMAD.X R53, R53, 0x1, R0, P0 ;  /* 0x0000000135357824 */ /* 0x004fc600000e0600 */
[----:B------:R-:W2:Y:S01]  /*3f890*/  LDL.LU R58, [R1+0x7bc] ;  /* 0x0007bc00013a7983 */ /* 0x000ea20000300800 */
[----:B-----5:R-:W-:-:S05]  /*3f8a0*/  IADD3 R44, P1, R44, R50, RZ ;  /* 0x000000322c2c7210 */ /* 0x020fca0007f3e0ff */
[----:B------:R-:W-:Y:S04]  /*3f8b0*/  STL [R1+0x740], R44 ;  /* 0x0007402c01007387 */ /* 0x000fe80000100800 */
[----:B------:R5:W-:Y:S01]  /*3f8c0*/  STL [R1+0x71c], R53 ;  /* 0x00071c3501007387 */ /* 0x000be20000100800 */
[----:B----4-:R-:W-:-:S03]  /*3f8d0*/  IMAD.X R52, R52, 0x1, R0, P1 ;  /* 0x0000000134347824 */ /* 0x010fc600008e0600 */
[----:B------:R-:W4:Y:S01]  /*3f8e0*/  LDL.LU R46, [R1+0x980] ;  /* 0x00098000012e7983 */ /* 0x000f220000300800 */
[----:B-1----:R-:W-:-:S03]  /*3f8f0*/  IMAD.MOV.U32 R41, RZ, RZ, R53 ;  /* 0x000000ffff297224 */ /* 0x002fc600078e0035 */
[----:B---3--:R-:W3:Y:S01]  /*3f900*/  LDL.LU R55, [R1+0x7dc] ;  /* 0x0007dc0001377983 */ /* 0x008ee20000300800 */
[----:B------:R-:W-:Y:S01]  /*3f910*/  IADD3 R51, P0, R51, R50, RZ ;  /* 0x0000003233337210 */ /* 0x000fe20007f1e0ff */
[----:B------:R-:W-:-:S04]  /*3f920*/  IMAD.MOV.U32 R40, RZ, RZ, R48 ;  /* 0x000000ffff287224 */ /* 0x000fc800078e0030 */
[----:B------:R-:W-:Y:S04]  /*3f930*/  STL [R1+0x760], R51 ;  /* 0x0007603301007387 */ /* 0x000fe80000100800 */
[----:B------:R1:W-:Y:S04]  /*3f940*/  STL [R1+0x73c], R52 ;  /* 0x00073c3401007387 */ /* 0x0003e80000100800 */
[----:B-----5:R-:W5:Y:S04]  /*3f950*/  LDL.LU R53, [R1+0x97c] ;  /* 0x00097c0001357983 */ /* 0x020f680000300800 */
[----:B------:R-:W5:Y:S01]  /*3f960*/  LDL.LU R48, [R1+0xa48] ;  /* 0x000a480001307983 */ /* 0x000f620000300800 */
[----:B------:R-:W-:-:S03]  /*3f970*/  IADD3 R45, P1, R45, R50, RZ ;  /* 0x000000322d2d7210 */ /* 0x000fc60007f3e0ff */
[----:B------:R1:W-:Y:S02]  /*3f980*/  LDGSTS.E [R2+0x10800], [R40.64], P3 ;  /* 0x1080000028027fae */ /* 0x0003e40009921848 */
[----:B-1----:R-:W-:Y:S02]  /*3f990*/  IMAD.MOV.U32 R40, RZ, RZ, R44 ;  /* 0x000000ffff287224 */ /* 0x002fe400078e002c */
[----:B------:R-:W-:Y:S02]  /*3f9a0*/  IMAD.MOV.U32 R41, RZ, RZ, R52 ;  /* 0x000000ffff297224 */ /* 0x000fe400078e0034 */
[----:B------:R-:W5:Y:S01]  /*3f9b0*/  LDL.LU R52, [R1+0xa44] ;  /* 0x000a440001347983 */ /* 0x000f620000300800 */
[----:B------:R-:W-:-:S03]  /*3f9c0*/  IMAD.X R56, R56, 0x1, R0, P0 ;  /* 0x0000000138387824 */ /* 0x000fc600000e0600 */
[----:B------:R-:W-:Y:S04]  /*3f9d0*/  STL [R1+0x780], R45 ;  /* 0x0007802d01007387 */ /* 0x000fe80000100800 */
[----:B------:R1:W-:Y:S04]  /*3f9e0*/  STL [R1+0x75c], R56 ;  /* 0x00075c3801007387 */ /* 0x0003e80000100800 */
[----:B------:R1:W-:Y:S04]  /*3f9f0*/  LDGSTS.E [R2+0x11000], [R40.64], P3 ;  /* 0x1100000028027fae */ /* 0x0003e80009921848 */
[----:B------:R-:W5:Y:S01]  /*3fa00*/  LDL.LU R44, [R1+0xa50] ;  /* 0x000a5000012c7983 */ /* 0x000f620000300800 */
[----:B------:R-:W-:Y:S01]  /*3fa10*/  IADD3 R43, P0, R43, R50, RZ ;  /* 0x000000322b2b7210 */ /* 0x000fe20007f1e0ff */
[----:B------:R-:W-:-:S02]  /*3fa20*/  IMAD.X R54, R54, 0x1, R0, P1 ;  /* 0x0000000136367824 */ /* 0x000fc400008e0600 */
[----:B-1----:R-:W-:Y:S02]  /*3fa30*/  IMAD.MOV.U32 R41, RZ, RZ, R56 ;  /* 0x000000ffff297224 */ /* 0x002fe400078e0038 */
[----:B------:R-:W5:Y:S01]  /*3fa40*/  LDL.LU R56, [R1+0xa4c] ;  /* 0x000a4c0001387983 */ /* 0x000f620000300800 */
[----:B------:R-:W-:-:S03]  /*3fa50*/  IMAD.MOV.U32 R40, RZ, RZ, R51 ;  /* 0x000000ffff287224 */ /* 0x000fc600078e0033 */
[----:B------:R-:W-:Y:S04]  /*3fa60*/  STL [R1+0x7a0], R43 ;  /* 0x0007a02b01007387 */ /* 0x000fe80000100800 */
[----:B------:R1:W-:Y:S04]  /*3fa70*/  STL [R1+0x77c], R54 ;  /* 0x00077c3601007387 */ /* 0x0003e80000100800 */
[----:B------:R-:W5:Y:S04]  /*3fa80*/  LDL.LU R51, [R1+0xa58] ;  /* 0x000a580001337983 */ /* 0x000f680000300800 */
[----:B------:R1:W-:Y:S02]  /*3fa90*/  LDGSTS.E [R2+0x11800], [R40.64], P3 ;  /* 0x1180000028027fae */ /* 0x0003e40009921848 */
[----:B-1----:R-:W-:-:S02]  /*3faa0*/  IMAD.MOV.U32 R40, RZ, RZ, R45 ;  /* 0x000000ffff287224 */ /* 0x002fc400078e002d */
[----:B------:R-:W-:Y:S02]  /*3fab0*/  IMAD.MOV.U32 R41, RZ, RZ, R54 ;  /* 0x000000ffff297224 */ /* 0x000fe400078e0036 */
[----:B------:R-:W5:Y:S04]  /*3fac0*/  LDL.LU R54, [R1+0xa54] ;  /* 0x000a540001367983 */ /* 0x000f680000300800 */
[----:B------:R1:W-:Y:S02]  /*3fad0*/  LDGSTS.E [R2+0x12000], [R40.64], P3 ;  /* 0x1200000028027fae */ /* 0x0003e40009921848 */
[----:B-1----:R-:W-:Y:S01]  /*3fae0*/  IMAD.MOV.U32 R40, RZ, RZ, R43 ;  /* 0x000000ffff287224 */ /* 0x002fe200078e002b */
[----:B------:R-:W-:Y:S02]  /*3faf0*/  IADD3 R42, P1, R42, R50, RZ ;  /* 0x000000322a2a7210 */ /* 0x000fe40007f3e0ff */
[----:B------:R-:W-:-:S03]  /*3fb00*/  IADD3.X R57, R57, R0, RZ, P0, !PT ;  /* 0x0000000039397210 */ /* 0x000fc600007fe4ff */
[----:B------:R-:W-:Y:S04]  /*3fb10*/  STL [R1+0x7c0], R42 ;  /* 0x0007c02a01007387 */ /* 0x000fe80000100800 */
[----:B------:R1:W-:Y:S01]  /*3fb20*/  STL [R1+0x79c], R57 ;  /* 0x00079c3901007387 */ /* 0x0003e20000100800 */
[----:B------:R-:W-:-:S03]  /*3fb30*/  IMAD.MOV.U32 R41, RZ, RZ, R57 ;  /* 0x000000ffff297224 */ /* 0x000fc600078e0039 */
[----:B------:R-:W5:Y:S04]  /*3fb40*/  LDL.LU R45, [R1+0xa60] ;  /* 0x000a6000012d7983 */ /* 0x000f680000300800 */
[----:B------:R1:W-:Y:S04]  /*3fb50*/  LDGSTS.E [R2+0x12800], [R40.64], P3 ;  /* 0x1280000028027fae */ /* 0x0003e80009921848 */
[----:B-1----:R-:W5:Y:S01]  /*3fb60*/  LDL.LU R57, [R1+0xa5c] ;  /* 0x000a5c0001397983 */ /* 0x002f620000300800 */
[----:B------:R-:W-:Y:S01]  /*3fb70*/  IMAD.MOV.U32 R40, RZ, RZ, R42 ;  /* 0x000000ffff287224 */ /* 0x000fe200078e002a */
[----:B------:R-:W-:Y:S01]  /*3fb80*/  IADD3 R49, P0, R49, R50, RZ ;  /* 0x0000003231317210 */ /* 0x000fe20007f1e0ff */
[----:B--2---:R-:W-:-:S04]  /*3fb90*/  IMAD.X R58, R58, 0x1, R0, P1 ;  /* 0x000000013a3a7824 */ /* 0x004fc800008e0600 */
[----:B------:R-:W-:Y:S04]  /*3fba0*/  STL [R1+0x7e0], R49 ;  /* 0x0007e03101007387 */ /* 0x000fe80000100800 */
[----:B------:R-:W-:Y:S01]  /*3fbb0*/  STL [R1+0x7bc], R58 ;  /* 0x0007bc3a01007387 */ /* 0x000fe20000100800 */
[----:B------:R-:W-:-:S03]  /*3fbc0*/  IMAD.MOV.U32 R41, RZ, RZ, R58 ;  /* 0x000000ffff297224 */ /* 0x000fc600078e003a */
[----:B------:R-:W2:Y:S04]  /*3fbd0*/  LDL.LU R43, [R1+0xa68] ;  /* 0x000a6800012b7983 */ /* 0x000ea80000300800 */
[----:B------:R1:W-:Y:S04]  /*3fbe0*/  LDGSTS.E [R2+0x13000], [R40.64], P3 ;  /* 0x1300000028027fae */ /* 0x0003e80009921848 */
[----:B------:R-:W2:Y:S01]  /*3fbf0*/  LDL.LU R42, [R1+0xa70] ;  /* 0x000a7000012a7983 */ /* 0x000ea20000300800 */
[----:B----4-:R-:W-:Y:S01]  /*3fc00*/  IADD3 R46, P1, R46, R50, RZ ;  /* 0x000000322e2e7210 */ /* 0x010fe20007f3e0ff */
[----:B---3--:R-:W-:-:S04]  /*3fc10*/  IMAD.X R55, R55, 0x1, R0, P0 ;  /* 0x0000000137377824 */ /* 0x008fc800000e0600 */
[----:B------:R-:W-:Y:S01]  /*3fc20*/  STL [R1+0x980], R46 ;  /* 0x0009802e01007387 */ /* 0x000fe20000100800 */
[----:B-1----:R-:W-:Y:S01]  /*3fc30*/  IMAD.MOV.U32 R40, RZ, RZ, R49 ;  /* 0x000000ffff287224 */ /* 0x002fe200078e0031 */
[----:B------:R-:W-:Y:S02]  /*3fc40*/  MOV R41, R55 ;  /* 0x0000003700297202 */ /* 0x000fe40000000f00 */
[----:B------:R1:W-:Y:S04]  /*3fc50*/  STL [R1+0x7dc], R55 ;  /* 0x0007dc3701007387 */ /* 0x0003e80000100800 */
[----:B------:R3:W-:Y:S04]  /*3fc60*/  LDGSTS.E [R2+0x13800], [R40.64], P3 ;  /* 0x1380000028027fae */ /* 0x0007e80009921848 */
[----:B-1----:R-:W4:Y:S01]  /*3fc70*/  LDL.LU R55, [R1+0xa64] ;  /* 0x000a640001377983 */ /* 0x002f220000300800 */
[----:B-----5:R-:W-:Y:S01]  /*3fc80*/  IMAD.X R53, R53, 0x1, R0, P1 ;  /* 0x0000000135357824 */ /* 0x020fe200008e0600 */
[----:B------:R-:W-:-:S03]  /*3fc90*/  IADD3 R48, P0, R48, R50, RZ ;  /* 0x0000003230307210 */ /* 0x000fc60007f1e0ff */
[----:B---3--:R-:W-:Y:S02]  /*3fca0*/  IMAD.MOV.U32 R41, RZ, RZ, R53 ;  /* 0x000000ffff297224 */ /* 0x008fe400078e0035 */
[----:B------:R-:W-:Y:S04]  /*3fcb0*/  STL [R1+0xa48], R48 ;  /* 0x000a483001007387 */ /* 0x000fe80000100800 */
[----:B------:R1:W-:Y:S04]  /*3fcc0*/  STL [R1+0x97c], R53 ;  /* 0x00097c3501007387 */ /* 0x0003e80000100800 */
[----:B------:R-:W3:Y:S01]  /*3fcd0*/  LDL.LU R49, [R1+0xa78] ;  /* 0x000a780001317983 */ /* 0x000ee20000300800 */
[----:B------:R-:W-:-:S03]  /*3fce0*/  IMAD.MOV.U32 R40, RZ, RZ, R46 ;  /* 0x000000ffff287224 */ /* 0x000fc600078e002e */
[----:B-1----:R-:W5:Y:S01]  /*3fcf0*/  LDL.LU R53, [R1+0xa6c] ;  /* 0x000a6c0001357983 */ /* 0x002f620000300800 */
[----:B------:R-:W-:-:S03]  /*3fd00*/  IMAD.X R52, R52, 0x1, R0, P0 ;  /* 0x0000000134347824 */ /* 0x000fc600000e0600 */
[----:B------:R1:W-:Y:S01]  /*3fd10*/  LDGSTS.E [R2+0x14000], [R40.64], P3 ;  /* 0x1400000028027fae */ /* 0x0003e20009921848 */
[----:B------:R-:W-:Y:S01]  /*3fd20*/  IADD3 R44, P1, R44, R50, RZ ;  /* 0x000000322c2c7210 */ /* 0x000fe20007f3e0ff */
[----:B-1----:R-:W-:-:S04]  /*3fd30*/  IMAD.MOV.U32 R41, RZ, RZ, R52 ;  /* 0x000000ffff297224 */ /* 0x002fc800078e0034 */
[----:B------:R-:W-:Y:S04]  /*3fd40*/  STL [R1+0xa50], R44 ;  /* 0x000a502c01007387 */ /* 0x000fe80000100800 */
[----:B------:R1:W-:Y:S01]  /*3fd50*/  STL [R1+0xa44], R52 ;  /* 0x000a443401007387 */ /* 0x0003e20000100800 */
[----:B------:R-:W-:-:S03]  /*3fd60*/  IMAD.X R56, R56, 0x1, R0, P1 ;  /* 0x0000000138387824 */ /* 0x000fc600008e0600 */
[----:B------:R-:W5:Y:S01]  /*3fd70*/  LDL.LU R46, [R1+0xa80] ;  /* 0x000a8000012e7983 */ /* 0x000f620000300800 */
[----:B------:R-:W-:-:S03]  /*3fd80*/  IMAD.MOV.U32 R40, RZ, RZ, R48 ;  /* 0x000000ffff287224 */ /* 0x000fc600078e0030 */
[----:B-1----:R-:W5:Y:S04]  /*3fd90*/  LDL.LU R52, [R1+0xa74] ;  /* 0x000a740001347983 */ /* 0x002f680000300800 */
[----:B------:R1:W-:Y:S01]  /*3fda0*/  LDGSTS.E [R2+0x14800], [R40.64], P3 ;  /* 0x1480000028027fae */ /* 0x0003e20009921848 */
[----:B------:R-:W-:-:S05]  /*3fdb0*/  IADD3 R51, P0, R51, R50, RZ ;  /* 0x0000003233337210 */ /* 0x000fca0007f1e0ff */
[----:B------:R-:W-:Y:S04]  /*3fdc0*/  STL [R1+0xa58], R51 ;  /* 0x000a583301007387 */ /* 0x000fe80000100800 */
[----:B------:R-:W-:Y:S04]  /*3fdd0*/  STL [R1+0xa4c], R56 ;  /* 0x000a4c3801007387 */ /* 0x000fe80000100800 */
[----:B------:R-:W5:Y:S04]  /*3fde0*/  LDL.LU R48, [R1+0xa88] ;  /* 0x000a880001307983 */ /* 0x000f680000300800 */
[----:B------:R-:W5:Y:S01]  /*3fdf0*/  LDL.LU R58, [R1+0xa7c] ;  /* 0x000a7c00013a7983 */ /* 0x000f620000300800 */
[----:B-1----:R-:W-:-:S02]  /*3fe00*/  IMAD.MOV.U32 R40, RZ, RZ, R44 ;  /* 0x000000ffff287224 */ /* 0x002fc400078e002c */
[----:B------:R-:W-:Y:S02]  /*3fe10*/  IMAD.X R54, R54, 0x1, R0, P0 ;  /* 0x0000000136367824 */ /* 0x000fe400000e0600 */
[----:B------:R-:W-:-:S05]  /*3fe20*/  IMAD.MOV.U32 R41, RZ, RZ, R56 ;  /* 0x000000ffff297224 */ /* 0x000fca00078e0038 */
[----:B------:R1:W-:Y:S02]  /*3fe30*/  LDGSTS.E [R2+0x15000], [R40.64], P3 ;  /* 0x1500000028027fae */ /* 0x0003e40009921848 */
[----:B-1----:R-:W-:Y:S01]  /*3fe40*/  IMAD.MOV.U32 R41, RZ, RZ, R54 ;  /* 0x000000ffff297224 */ /* 0x002fe200078e0036 */
[----:B------:R-:W-:-:S05]  /*3fe50*/  MOV R40, R51 ;  /* 0x0000003300287202 */ /* 0x000fca0000000f00 */
[----:B------:R1:W-:Y:S01]  /*3fe60*/  LDGSTS.E [R2+0x15800], [R40.64], P3 ;  /* 0x1580000028027fae */ /* 0x0003e20009921848 */
[----:B------:R-:W-:-:S05]  /*3fe70*/  IADD3 R45, P1, R45, R50, RZ ;  /* 0x000000322d2d7210 */ /* 0x000fca0007f3e0ff */
[----:B------:R-:W-:Y:S01]  /*3fe80*/  STL [R1+0xa60], R45 ;  /* 0x000a602d01007387 */ /* 0x000fe20000100800 */
[----:B------:R-:W-:-:S03]  /*3fe90*/  IMAD.X R57, R57, 0x1, R0, P1 ;  /* 0x0000000139397824 */ /* 0x000fc600008e0600 */
[----:B------:R1:W-:Y:S04]  /*3fea0*/  STL [R1+0xa54], R54 ;  /* 0x000a543601007387 */ /* 0x0003e80000100800 */
[----:B------:R-:W5:Y:S04]  /*3feb0*/  LDL.LU R44, [R1+0xa90] ;  /* 0x000a9000012c7983 */ /* 0x000f680000300800 */
[----:B-1----:R-:W5:Y:S01]  /*3fec0*/  LDL.LU R54, [R1+0xa84] ;  /* 0x000a840001367983 */ /* 0x002f620000300800 */
[----:B------:R-:W-:Y:S02]  /*3fed0*/  IMAD.MOV.U32 R40, RZ, RZ, R45 ;  /* 0x000000ffff287224 */ /* 0x000fe400078e002d */
[----:B------:R-:W-:-:S05]  /*3fee0*/  IMAD.MOV.U32 R41, RZ, RZ, R57 ;  /* 0x000000ffff297224 */ /* 0x000fca00078e0039 */
[----:B------:R1:W-:Y:S01]  /*3fef0*/  LDGSTS.E [R2+0x16000], [R40.64], P3 ;  /* 0x1600000028027fae */ /* 0x0003e20009921848 */
[----:B--2---:R-:W-:-:S05]  /*3ff00*/  IADD3 R43, P0, R43, R50, RZ ;  /* 0x000000322b2b7210 */ /* 0x004fca0007f1e0ff */
[----:B------:R-:W-:Y:S04]  /*3ff10*/  STL [R1+0xa68], R43 ;  /* 0x000a682b01007387 */ /* 0x000fe80000100800 */
[----:B------:R2:W-:Y:S04]  /*3ff20*/  STL [R1+0xa5c], R57 ;  /* 0x000a5c3901007387 */ /* 0x0005e80000100800 */
[----:B------:R-:W5:Y:S01]  /*3ff30*/  LDL.LU R56, [R1+0xa8c] ;  /* 0x000a8c0001387983 */ /* 0x000f620000300800 */
[----:B------:R-:W-:-:S03]  /*3ff40*/  IADD3 R42, P1, R42, R50, RZ ;  /* 0x000000322a2a7210 */ /* 0x000fc60007f3e0ff */
[----:B------:R-:W5:Y:S04]  /*3ff50*/  LDL.LU R51, [R1+0xa98] ;  /* 0x000a980001337983 */ /* 0x000f680000300800 */
[----:B--2---:R-:W2:Y:S04]  /*3ff60*/  LDL.LU R57, [R1+0xa94] ;  /* 0x000a940001397983 */ /* 0x004ea80000300800 */
[----:B------:R-:W-:Y:S01]  /*3ff70*/  STL [R1+0xa70], R42 ;  /* 0x000a702a01007387 */ /* 0x000fe20000100800 */
[----:B----4-:R-:W-:-:S04]  /*3ff80*/  IMAD.X R55, R55, 0x1, R0, P0 ;  /* 0x0000000137377824 */ /* 0x010fc800000e0600 */
[----:B-1----:R-:W-:Y:S01]  /*3ff90*/  IMAD.MOV.U32 R41, RZ, RZ, R55 ;  /* 0x000000ffff297224 */ /* 0x002fe200078e0037 */
[----:B------:R1:W-:Y:S01]  /*3ffa0*/  STL [R1+0xa64], R55 ;  /* 0x000a643701007387 */ /* 0x0003e20000100800 */
[----:B------:R-:W-:-:S03]  /*3ffb0*/  IMAD.MOV.U32 R40, RZ, RZ, R43 ;  /* 0x000000ffff287224 */ /* 0x000fc600078e002b */
[----:B------:R-:W4:Y:S04]  /*3ffc0*/  LDL.LU R45, [R1+0xaa0] ;  /* 0x000aa000012d7983 */ /* 0x000f280000300800 */
[----:B------:R5:W-:Y:S04]  /*3ffd0*/  LDGSTS.E [R2+0x16800], [R40.64], P3 ;  /* 0x1680000028027fae */ /* 0x000be80009921848 */
[----:B-1----:R-:W4:Y:S01]  /*3ffe0*/  LDL.LU R55, [R1+0xa9c] ;  /* 0x000a9c0001377983 */ /* 0x002f220000300800 */
[----:B---3--:R-:W-:Y:S01]  /*3fff0*/  IADD3 R49, P0, R49, R50, RZ ;  /* 0x0000003231317210 */ /* 0x008fe20007f1e0ff */
[----:B-----5:R-:W-:-:S04]  /*40000*/  IMAD.X R53, R53, 0x1, R0, P1 ;  /* 0x0000000135357824 */ /* 0x020fc800008e0600 */
[----:B------:R-:W-:Y:S04]  /*40010*/  STL [R1+0xa78], R49 ;  /* 0x000a783101007387 */ /* 0x000fe80000100800 */
[----:B------:R1:W-:Y:S04]  /*40020*/  STL [R1+0xa6c], R53 ;  /* 0x000a6c3501007387 */ /* 0x0003e80000100800 */
[----:B------:R-:W3:Y:S01]  /*40030*/  LDL.LU R43, [R1+0xaa8] ;  /* 0x000aa800012b7983 */ /* 0x000ee20000300800 */
[----:B------:R-:W-:Y:S02]  /*40040*/  IMAD.MOV.U32 R40, RZ, RZ, R42 ;  /* 0x000000ffff287224 */ /* 0x000fe400078e002a */
[----:B------:R-:W-:-:S02]  /*40050*/  IMAD.MOV.U32 R41, RZ, RZ, R53 ;  /* 0x000000ffff297224 */ /* 0x000fc400078e0035 */
[----:B-1----:R-:W5:Y:S04]  /*40060*/  LDL.LU R53, [R1+0xaa4] ;  /* 0x000aa40001357983 */ /* 0x002f680000300800 */
[----:B------:R1:W-:Y:S01]  /*40070*/  LDGSTS.E [R2+0x17000], [R40.64], P3 ;  /* 0x1700000028027fae */ /* 0x0003e20009921848 */
[----:B------:R-:W-:Y:S01]  /*40080*/  IADD3 R46, P1, R46, R50, RZ ;  /* 0x000000322e2e7210 */ /* 0x000fe20007f3e0ff */
[----:B------:R-:W-:-:S04]  /*40090*/  IMAD.X R52, R52, 0x1, R0, P0 ;  /* 0x0000000134347824 */ /* 0x000fc800000e0600 */
[----:B------:R-:W-:Y:S01]  /*400a0*/  STL [R1+0xa80], R46 ;  /* 0x000a802e01007387 */ /* 0x000fe20000100800 */
[----:B-1----:R-:W-:-:S03]  /*400b0*/  IMAD.MOV.U32 R41, RZ, RZ, R52 ;  /* 0x000000ffff297224 */ /* 0x002fc600078e0034 */
[----:B------:R1:W-:Y:S01]  /*400c0*/  STL [R1+0xa74], R52 ;  /* 0x000a743401007387 */ /* 0x0003e20000100800 */
[----:B------:R-:W-:-:S03]  /*400d0*/  IMAD.MOV.U32 R40, RZ, RZ, R49 ;  /* 0x000000ffff287224 */ /* 0x000fc600078e0031 */
[----:B------:R-:W5:Y:S04]  /*400e0*/  LDL.LU R42, [R1+0xab0] ;  /* 0x000ab000012a7983 */ /* 0x000f680000300800 */
[----:B------:R1:W-:Y:S04]  /*400f0*/  LDGSTS.E [R2+0x17800], [R40.64], P3 ;  /* 0x1780000028027fae */ /* 0x0003e80009921848 */
[----:B-1----:R-:W5:Y:S01]  /*40100*/  LDL.LU R52, [R1+0xaac] ;  /* 0x000aac0001347983 */ /* 0x002f620000300800 */
[----:B------:R-:W-:Y:S02]  /*40110*/  IADD3 R48, P0, R48, R50, RZ ;  /* 0x0000003230307210 */ /* 0x000fe40007f1e0ff */
[----:B------:R-:W-:-:S03]  /*40120*/  IADD3.X R58, R58, R0, RZ, P1, !PT ;  /* 0x000000003a3a7210 */ /* 0x000fc60000ffe4ff */
[----:B------:R-:W-:Y:S04]  /*40130*/  STL [R1+0xa88], R48 ;  /* 0x000a883001007387 */ /* 0x000fe80000100800 */
[----:B------:R-:W-:Y:S04]  /*40140*/  STL [R1+0xa7c], R58 ;  /* 0x000a7c3a01007387 */ /* 0x000fe80000100800 */
[----:B------:R-:W5:Y:S01]  /*40150*/  LDL.LU R49, [R1+0xab8] ;  /* 0x000ab80001317983 */ /* 0x000f620000300800 */
[----:B------:R-:W-:Y:S02]  /*40160*/  IMAD.MOV.U32 R40, RZ, RZ, R46 ;  /* 0x000000ffff287224 */ /* 0x000fe400078e002e */
[----:B------:R-:W-:Y:S01]  /*40170*/  IMAD.MOV.U32 R41, RZ, RZ, R58 ;  /* 0x000000ffff297224 */ /* 0x000fe200078e003a */
[----:B------:R-:W5:Y:S04]  /*40180*/  LDL.LU R46, [R1+0xac0] ;  /* 0x000ac000012e7983 */ /* 0x000f680000300800 */
[----:B------:R1:W-:Y:S02]  /*40190*/  LDGSTS.E [R2+0x18000], [R40.64], P3 ;  /* 0x1800000028027fae */ /* 0x0003e40009921848 */
[----:B-1----:R-:W-:Y:S01]  /*401a0*/  IMAD.MOV.U32 R40, RZ, RZ, R48 ;  /* 0x000000ffff287224 */ /* 0x002fe200078e0030 */
[----:B------:R-:W-:Y:S01]  /*401b0*/  IADD3 R44, P1, R44, R50, RZ ;  /* 0x000000322c2c7210 */ /* 0x000fe20007f3e0ff */
[----:B------:R-:W-:-:S04]  /*401c0*/  IMAD.X R54, R54, 0x1, R0, P0 ;  /* 0x0000000136367824 */ /* 0x000fc800000e0600 */
[----:B------:R-:W-:Y:S01]  /*401d0*/  STL [R1+0xa90], R44 ;  /* 0x000a902c01007387 */ /* 0x000fe20000100800 */
[----:B------:R-:W-:-:S03]  /*401e0*/  IMAD.MOV.U32 R41, RZ, RZ, R54 ;  /* 0x000000ffff297224 */ /* 0x000fc600078e0036 */
[----:B------:R1:W-:Y:S04]  /*401f0*/  STL [R1+0xa84], R54 ;  /* 0x000a843601007387 */ /* 0x0003e80000100800 */
[----:B------:R1:W-:Y:S04]  /*40200*/  LDGSTS.E [R2+0x18800], [R40.64], P3 ;  /* 0x1880000028027fae */ /* 0x0003e80009921848 */
[----:B-1----:R-:W5:Y:S01]  /*40210*/  LDL.LU R54, [R1+0xab4] ;  /* 0x000ab40001367983 */ /* 0x002f620000300800 */
[----:B------:R-:W-:Y:S02]  /*40220*/  IMAD.MOV.U32 R40, RZ, RZ, R44 ;  /* 0x000000ffff287224 */ /* 0x000fe400078e002c */
[----:B------:R-:W-:Y:S01]  /*40230*/  IMAD.X R56, R56, 0x1, R0, P1 ;  /* 0x0000000138387824 */ /* 0x000fe200008e0600 */
[----:B------:R-:W-:-:S04]  /*40240*/  IADD3 R51, P0, R51, R50, RZ ;  /* 0x0000003233337210 */ /* 0x000fc80007f1e0ff */
[----:B------:R-:W-:Y:S01]  /*40250*/  MOV R41, R56 ;  /* 0x0000003800297202 */ /* 0x000fe20000000f00 */
[----:B------:R-:W-:Y:S04]  /*40260*/  STL [R1+0xa98], R51 ;  /* 0x000a983301007387 */ /* 0x000fe80000100800 */
[----:B------:R1:W-:Y:S04]  /*40270*/  STL [R1+0xa8c], R56 ;  /* 0x000a8c3801007387 */ /* 0x0003e80000100800 */
[----:B------:R-:W5:Y:S01]  /*40280*/  LDL.LU R48, [R1+0xac8] ;  /* 0x000ac80001307983 */ /* 0x000f620000300800 */
[----:B--2---:R-:W-:-:S03]  /*40290*/  IMAD.X R57, R57, 0x1, R0, P0 ;  /* 0x0000000139397824 */ /* 0x004fc600000e0600 */
[----:B------:R2:W-:Y:S04]  /*402a0*/  LDGSTS.E [R2+0x19000], [R40.64], P3 ;  /* 0x1900000028027fae */ /* 0x0005e80009921848 */
[----:B-1----:R-:W5:Y:S01]  /*402b0*/  LDL.LU R56, [R1+0xabc] ;  /* 0x000abc0001387983 */ /* 0x002f620000300800 */
[----:B----4-:R-:W-:-:S05]  /*402c0*/  IADD3 R45, P1, R45, R50, RZ ;  /* 0x000000322d2d7210 */ /* 0x010fca0007f3e0ff */
[----:B------:R-:W-:Y:S01]  /*402d0*/  STL [R1+0xaa0], R45 ;  /* 0x000aa02d01007387 */ /* 0x000fe20000100800 */
[----:B------:R-:W-:-:S03]  /*402e0*/  IMAD.X R55, R55, 0x1, R0, P1 ;  /* 0x0000000137377824 */ /* 0x000fc600008e0600 */
[----:B------:R1:W-:Y:S01]  /*402f0*/  STL [R1+0xa94], R57 ;  /* 0x000a943901007387 */ /* 0x0003e20000100800 */
[----:B--2---:R-:W-:-:S03]  /*40300*/  IMAD.MOV.U32 R40, RZ, RZ, R51 ;  /* 0x000000ffff287224 */ /* 0x004fc600078e0033 */
[----:B------:R-:W2:Y:S01]  /*40310*/  LDL.LU R44, [R1+0xad0] ;  /* 0x000ad000012c7983 */ /* 0x000ea20000300800 */
[----:B------:R-:W-:-:S03]  /*40320*/  IMAD.MOV.U32 R41, RZ, RZ, R57 ;  /* 0x000000ffff297224 */ /* 0x000fc600078e0039 */
[----:B------:R-:W4:Y:S04]  /*40330*/  LDL.LU R58, [R1+0xac4] ;  /* 0x000ac400013a7983 */ /* 0x000f280000300800 */
[----:B------:R1:W-:Y:S01]  /*40340*/  LDGSTS.E [R2+0x19800], [R40.64], P3 ;  /* 0x1980000028027fae */ /* 0x0003e20009921848 */
[----:B---3--:R-:W-:-:S05]  /*40350*/  IADD3 R43, P0, R43, R50, RZ ;  /* 0x000000322b2b7210 */ /* 0x008fca0007f1e0ff */
[----:B------:R-:W-:Y:S04]  /*40360*/  STL [R1+0xaa8], R43 ;  /* 0x000aa82b01007387 */ /* 0x000fe80000100800 */
[----:B------:R-:W-:Y:S04]  /*40370*/  STL [R1+0xa9c], R55 ;  /* 0x000a9c3701007387 */ /* 0x000fe80000100800 */
[----:B------:R-:W3:Y:S04]  /*40380*/  LDL.LU R51, [R1+0xad8] ;  /* 0x000ad80001337983 */ /* 0x000ee80000300800 */
[----:B-1----:R-:W3:Y:S01]  /*40390*/  LDL.LU R57, [R1+0xacc] ;  /* 0x000acc0001397983 */ /* 0x002ee20000300800 */
[----:B-----5:R-:W-:-:S02]  /*403a0*/  IMAD.X R53, R53, 0x1, R0, P0 ;  /* 0x0000000135357824 */ /* 0x020fc400000e0600 */
[----:B------:R-:W-:Y:S02]  /*403b0*/  IMAD.MOV.U32 R40, RZ, RZ, R45 ;  /* 0x000000ffff287224 */ /* 0x000fe400078e002d */
[----:B------:R-:W-:-:S05]  /*403c0*/  IMAD.MOV.U32 R41, RZ, RZ, R55 ;  /* 0x000000ffff297224 */ /* 0x000fca00078e0037 */
[----:B------:R1:W-:Y:S01]  /*403d0*/  LDGSTS.E [R2+0x1a000], [R40.64], P3 ;  /* 0x1a00000028027fae */ /* 0x0003e20009921848 */
[----:B------:R-:W-:Y:S01]  /*403e0*/  IADD3 R42, P1, R42, R50, RZ ;  /* 0x000000322a2a7210 */ /* 0x000fe20007f3e0ff */
[----:B-1----:R-:W-:-:S04]  /*403f0*/  IMAD.MOV.U32 R41, RZ, RZ, R53 ;  /* 0x000000ffff297224 */ /* 0x002fc800078e0035 */
[----:B------:R-:W-:Y:S01]  /*40400*/  STL [R1+0xab0], R42 ;  /* 0x000ab02a01007387 */ /* 0x000fe20000100800 */
[----:B------:R-:W-:-:S03]  /*40410*/  IMAD.X R52, R52, 0x1, R0, P1 ;  /* 0x0000000134347824 */ /* 0x000fc600008e0600 */
[----:B------:R1:W-:Y:S04]  /*40420*/  STL [R1+0xaa4], R53 ;  /* 0x000aa43501007387 */ /* 0x0003e80000100800 */
[----:B------:R-:W5:Y:S01]  /*40430*/  LDL.LU R45, [R1+0xae0] ;  /* 0x000ae000012d7983 */ /* 0x000f620000300800 */
[----:B------:R-:W-:-:S03]  /*40440*/  IMAD.MOV.U32 R40, RZ, RZ, R43 ;  /* 0x000000ffff287224 */ /* 0x000fc600078e002b */
[----:B-1----:R-:W5:Y:S01]  /*40450*/  LDL.LU R53, [R1+0xad4] ;  /* 0x000ad40001357983 */ /* 0x002f620000300800 */
[----:B------:R-:W-:-:S03]  /*40460*/  IADD3 R49, P0, R49, R50, RZ ;  /* 0x0000003231317210 */ /* 0x000fc60007f1e0ff */
[----:B------:R1:W-:Y:S04]  /*40470*/  LDGSTS.E [R2+0x1a800], [R40.64], P3 ;  /* 0x1a80000028027fae */ /* 0x0003e80009921848 */
[----:B------:R-:W-:Y:S04]  /*40480*/  STL [R1+0xab8], R49 ;  /* 0x000ab83101007387 */ /* 0x000fe80000100800 */
[----:B------:R1:W-:Y:S04]  /*40490*/  STL [R1+0xaac], R52 ;  /* 0x000aac3401007387 */ /* 0x0003e80000100800 */
[----:B------:R-:W5:Y:S04]  /*404a0*/  LDL.LU R55, [R1+0xadc] ;  /* 0x000adc0001377983 */ /* 0x000f680000300800 */
[----:B------:R-:W5:Y:S01]  /*404b0*/  LDL.LU R43, [R1+0xae8] ;  /* 0x000ae800012b7983 */ /* 0x000f620000300800 */
[----:B------:R-:W-:Y:S01]  /*404c0*/  IADD3 R46, P1, R46, R50, RZ ;  /* 0x000000322e2e7210 */ /* 0x000fe20007f3e0ff */
[----:B-1----:R-:W-:Y:S01]  /*404d0*/  IMAD.MOV.U32 R41, RZ, RZ, R52 ;  /* 0x000000ffff297224 */ /* 0x002fe200078e0034 */
[----:B------:R-:W-:Y:S01]  /*404e0*/  MOV R40, R42 ;  /* 0x0000002a00287202 */ /* 0x000fe20000000f00 */
        /* <DEDUP_REMOVED lines=11> */
[----:B------:R-:W-:Y:S01]  /*405a0*/  IADD3 R48, P0, R48, R50, RZ ;  /* 0x0000003230307210 */ /* 0x000fe20007f1e0ff */
[----:B------:R-:W-:-:S04]  /*405b0*/  IMAD.X R56, R56, 0x1, R0, P1 ;  /* 0x0000000138387824 */ /* 0x000fc800008e0600 */
[----:B------:R-:W-:Y:S04]  /*405c0*/  STL [R1+0xac8], R48 ;  /* 0x000ac83001007387 */ /* 0x000fe80000100800 */
[----:B------:R1:W-:Y:S04]  /*405d0*/  STL [R1+0xabc], R56 ;  /* 0x000abc3801007387 */ /* 0x0003e80000100800 */
[----:B------:R-:W5:Y:S01]  /*405e0*/  LDL.LU R49, [R1+0xaf8] ;  /* 0x000af80001317983 */ /* 0x000f620000300800 */
[----:B------:R-:W-:Y:S01]  /*405f0*/  IMAD.MOV.U32 R41, RZ, RZ, R56 ;  /* 0x000000ffff297224 */ /* 0x000fe200078e0038 */
[----:B--2---:R-:W-:-:S02]  /*40600*/  IADD3 R44, P1, R44, R50, RZ ;  /* 0x000000322c2c7210 */ /* 0x004fc40007f3e0ff */
[----:B-1----:R-:W2:Y:S01]  /*40610*/  LDL.LU R56, [R1+0xaf4] ;  /* 0x000af40001387983 */ /* 0x002ea20000300800 */
[----:B----4-:R-:W-:-:S03]  /*40620*/  IMAD.X R58, R58, 0x1, R0, P0 ;  /* 0x000000013a3a7824 */ /* 0x010fc600000e0600 */
[----:B------:R-:W-:Y:S04]  /*40630*/  STL [R1+0xad0], R44 ;  /* 0x000ad02c01007387 */ /* 0x000fe80000100800 */
[----:B------:R1:W-:Y:S04]  /*40640*/  STL [R1+0xac4], R58 ;  /* 0x000ac43a01007387 */ /* 0x0003e80000100800 */
[----:B------:R4:W-:Y:S04]  /*40650*/  LDGSTS.E [R2+0x1c000], [R40.64], P3 ;  /* 0x1c00000028027fae */ /* 0x0009e80009921848 */
[----:B------:R-:W2:Y:S01]  /*40660*/  LDL.LU R46, [R1+0x3b8] ;  /* 0x0003b800012e7983 */ /* 0x000ea20000300800 */
[----:B---3--:R-:W-:Y:S01]  /*40670*/  IADD3 R51, P0, R51, R50, RZ ;  /* 0x0000003233337210 */ /* 0x008fe20007f1e0ff */
[----:B----4-:R-:W-:-:S02]  /*40680*/  IMAD.MOV.U32 R41, RZ, RZ, R58 ;  /* 0x000000ffff297224 */ /* 0x010fc400078e003a */
[----:B-1----:R-:W3:Y:S01]  /*40690*/  LDL.LU R58, [R1+0x3b4] ;  /* 0x0003b400013a7983 */ /* 0x002ee20000300800 */
[----:B------:R-:W-:Y:S02]  /*406a0*/  IMAD.X R57, R57, 0x1, R0, P1 ;  /* 0x0000000139397824 */ /* 0x000fe400008e0600 */
[----:B------:R-:W-:Y:S01]  /*406b0*/  IMAD.MOV.U32 R40, RZ, RZ, R48 ;  /* 0x000000ffff287224 */ /* 0x000fe200078e0030 */
[----:B------:R-:W-:Y:S04]  /*406c0*/  STL [R1+0xad8], R51 ;  /* 0x000ad83301007387 */ /* 0x000fe80000100800 */
[----:B------:R-:W-:Y:S04]  /*406d0*/  STL [R1+0xacc], R57 ;  /* 0x000acc3901007387 */ /* 0x000fe80000100800 */
[----:B------:R-:W4:Y:S04]  /*406e0*/  LDL.LU R48, [R1+0x3d0] ;  /* 0x0003d00001307983 */ /* 0x000f280000300800 */
[----:B------:R1:W-:Y:S02]  /*406f0*/  LDGSTS.E [R2+0x1c800], [R40.64], P3 ;  /* 0x1c80000028027fae */ /* 0x0003e40009921848 */
[----:B-1----:R-:W-:-:S02]  /*40700*/  IMAD.MOV.U32 R40, RZ, RZ, R44 ;  /* 0x000000ffff287224 */ /* 0x002fc400078e002c */
[----:B------:R-:W-:Y:S01]  /*40710*/  IMAD.MOV.U32 R41, RZ, RZ, R57 ;  /* 0x000000ffff297224 */ /* 0x000fe200078e0039 */
[----:B------:R-:W4:Y:S01]  /*40720*/  LDL.LU R44, [R1+0x3e8] ;  /* 0x0003e800012c7983 */ /* 0x000f220000300800 */
[----:B-----5:R-:W-:-:S03]  /*40730*/  IADD3 R45, P1, R45, R50, RZ ;  /* 0x000000322d2d7210 */ /* 0x020fc60007f3e0ff */
[----:B------:R1:W-:Y:S01]  /*40740*/  LDGSTS.E [R2+0x1d000], [R40.64], P3 ;  /* 0x1d00000028027fae */ /* 0x0003e20009921848 */
[----:B------:R-:W-:-:S03]  /*40750*/  IADD3.X R53, R53, R0, RZ, P0, !PT ;  /* 0x0000000035357210 */ /* 0x000fc600007fe4ff */
[----:B------:R-:W-:Y:S04]  /*40760*/  STL [R1+0xae0], R45 ;  /* 0x000ae02d01007387 */ /* 0x000fe80000100800 */
[----:B------:R5:W-:Y:S01]  /*40770*/  STL [R1+0xad4], R53 ;  /* 0x000ad43501007387 */ /* 0x000be20000100800 */
[----:B-1----:R-:W-:Y:S02]  /*40780*/  IMAD.MOV.U32 R40, RZ, RZ, R51 ;  /* 0x000000ffff287224 */ /* 0x002fe400078e0033 */
[----:B------:R-:W-:Y:S02]  /*40790*/  IMAD.MOV.U32 R41, RZ, RZ, R53 ;  /* 0x000000ffff297224 */ /* 0x000fe400078e0035 */
[----:B-----5:R-:W5:Y:S01]  /*407a0*/  LDL.LU R53, [R1+0x3cc] ;  /* 0x0003cc0001357983 */ /* 0x020f620000300800 */
[----:B------:R-:W-:-:S03]  /*407b0*/  IMAD.X R55, R55, 0x1, R0, P1 ;  /* 0x0000000137377824 */ /* 0x000fc600008e0600 */
[----:B------:R1:W-:Y:S01]  /*407c0*/  LDGSTS.E [R2+0x1d800], [R40.64], P3 ;  /* 0x1d80000028027fae */ /* 0x0003e20009921848 */
[----:B------:R-:W-:-:S05]  /*407d0*/  IADD3 R43, P0, R43, R50, RZ ;  /* 0x000000322b2b7210 */ /* 0x000fca0007f1e0ff */
[----:B------:R-:W-:Y:S04]  /*407e0*/  STL [R1+0xae8], R43 ;  /* 0x000ae82b01007387 */ /* 0x000fe80000100800 */
[----:B------:R1:W-:Y:S02]  /*407f0*/  STL [R1+0xadc], R55 ;  /* 0x000adc3701007387 */ /* 0x0003e40000100800 */
[----:B-1----:R-:W-:Y:S02]  /*40800*/  IMAD.MOV.U32 R41, RZ, RZ, R55 ;  /* 0x000000ffff297224 */ /* 0x002fe400078e0037 */
[----:B------:R-:W5:Y:S04]  /*40810*/  LDL.LU R51, [R1+0x400] ;  /* 0x0004000001337983 */ /* 0x000f680000300800 */
[----:B------:R-:W5:Y:S01]  /*40820*/  LDL.LU R55, [R1+0x3e4] ;  /* 0x0003e40001377983 */ /* 0x000f620000300800 */
[----:B------:R-:W-:-:S02]  /*40830*/  IMAD.X R52, R52, 0x1, R0, P0 ;  /* 0x0000000134347824 */ /* 0x000fc400000e0600 */
[----:B------:R-:W-:-:S05]  /*40840*/  IMAD.MOV.U32 R40, RZ, RZ, R45 ;  /* 0x000000ffff287224 */ /* 0x000fca00078e002d */
[----:B------:R1:W-:Y:S02]  /*40850*/  LDGSTS.E [R2+0x1e000], [R40.64], P3 ;  /* 0x1e00000028027fae */ /* 0x0003e40009921848 */
[----:B-1----:R-:W-:Y:S01]  /*40860*/  MOV R41, R52 ;  /* 0x0000003400297202 */ /* 0x002fe20000000f00 */
[----:B------:R-:W-:-:S05]  /*40870*/  IMAD.MOV.U32 R40, RZ, RZ, R43 ;  /* 0x000000ffff287224 */ /* 0x000fca00078e002b */
        /* <DEDUP_REMOVED lines=8> */
[----:B------:R-:W-:Y:S01]  /*40900*/  IMAD.MOV.U32 R41, RZ, RZ, R54 ;  /* 0x000000ffff297224 */ /* 0x000fe200078e0036 */
[----:B------:R-:W-:-:S04]  /*40910*/  LOP3.LUT R42, R3, 0x20, RZ, 0x3c, !PT ;  /* 0x00000020032a7812 */ /* 0x000fc800078e3cff */
[----:B------:R1:W-:Y:S01]  /*40920*/  LDGSTS.E [R2+0x1f000], [R40.64], P3 ;  /* 0x1f00000028027fae */ /* 0x0003e20009921848 */
[----:B------:R-:W-:Y:S01]  /*40930*/  IMAD R42, R47, 0x20000, R42 ;  /* 0x000200002f2a7824 */ /* 0x000fe200078e022a */
[----:B------:R-:W-:-:S05]  /*40940*/  IADD3 R49, P2, R49, R50, RZ ;  /* 0x0000003231317210 */ /* 0x000fca0007f5e0ff */
[----:B------:R-:W-:Y:S04]  /*40950*/  STL [R1+0xaf8], R49 ;  /* 0x000af83101007387 */ /* 0x000fe80000100800 */
[----:B------:R1:W-:Y:S04]  /*40960*/  STL [R1+0xaec], R54 ;  /* 0x000aec3601007387 */ /* 0x0003e80000100800 */
[----:B------:R-:W5:Y:S04]  /*40970*/  LDL.LU R43, [R1+0x430] ;  /* 0x00043000012b7983 */ /* 0x000f680000300800 */
[----:B------:R-:W5:Y:S01]  /*40980*/  LDL.LU R57, [R1+0x414] ;  /* 0x0004140001397983 */ /* 0x000f620000300800 */
[----:B--2---:R-:W-:Y:S01]  /*40990*/  IMAD.X R56, R56, 0x1, R0, P2 ;  /* 0x0000000138387824 */ /* 0x004fe200010e0600 */
[----:B------:R-:W-:Y:S01]  /*409a0*/  IADD3 R46, P0, R46, R50, RZ ;  /* 0x000000322e2e7210 */ /* 0x000fe20007f1e0ff */
[----:B-1----:R-:W-:-:S04]  /*409b0*/  IMAD.MOV.U32 R40, RZ, RZ, R49 ;  /* 0x000000ffff287224 */ /* 0x002fc800078e0031 */
[----:B------:R-:W-:Y:S01]  /*409c0*/  STL [R1+0x3b8], R46 ;  /* 0x0003b82e01007387 */ /* 0x000fe20000100800 */
[----:B------:R-:W-:-:S03]  /*409d0*/  IMAD.MOV.U32 R41, RZ, RZ, R56 ;  /* 0x000000ffff297224 */ /* 0x000fc600078e0038 */
[----:B------:R1:W-:Y:S01]  /*409e0*/  STL [R1+0xaf4], R56 ;  /* 0x000af43801007387 */ /* 0x0003e20000100800 */
[----:B---3--:R-:W-:-:S03]  /*409f0*/  IMAD.X R58, R58, 0x1, R0, P0 ;  /* 0x000000013a3a7824 */ /* 0x008fc600000e0600 */
[----:B------:R-:W2:Y:S04]  /*40a00*/  LDL.LU R54, [R1+0x448] ;  /* 0x0004480001367983 */ /* 0x000ea80000300800 */
[----:B------:R3:W-:Y:S01]  /*40a10*/  LDGSTS.E [R2+0x1f800], [R40.64], P3 ;  /* 0x1f80000028027fae */ /* 0x0007e20009921848 */
[----:B----4-:R-:W-:-:S05]  /*40a20*/  IADD3 R48, P1, R48, R50, RZ ;  /* 0x0000003230307210 */ /* 0x010fca0007f3e0ff */
[----:B------:R-:W-:Y:S04]  /*40a30*/  STL [R1+0x3d0], R48 ;  /* 0x0003d03001007387 */ /* 0x000fe80000100800 */
[----:B------:R-:W-:Y:S04]  /*40a40*/  STL [R1+0x3b4], R58 ;  /* 0x0003b43a01007387 */ /* 0x000fe80000100800 */
[----:B-1----:R-:W4:Y:S01]  /*40a50*/  LDL.LU R56, [R1+0x42c] ;  /* 0x00042c0001387983 */ /* 0x002f220000300800 */
[----:B---3--:R-:W-:-:S03]  /*40a60*/  IMAD.MOV.U32 R40, RZ, RZ, R46 ;  /* 0x000000ffff287224 */ /* 0x008fc600078e002e */
[----:B------:R-:W3:Y:S01]  /*40a70*/  LDL.LU R49, [R1+0x460] ;  /* 0x0004600001317983 */ /* 0x000ee20000300800 */
[----:B------:R-:W-:Y:S01]  /*40a80*/  IMAD.MOV.U32 R41, RZ, RZ, R58 ;  /* 0x000000ffff297224 */ /* 0x000fe200078e003a */
[----:B------:R-:W-:Y:S02]  /*40a90*/  IADD3 R44, P0, R44, R50, RZ ;  /* 0x000000322c2c7210 */ /* 0x000fe40007f1e0ff */
[----:B------:R-:W3:Y:S04]  /*40aa0*/  LDL.LU R2, [R1+0x444] ;  /* 0x0004440001027983 */ /* 0x000ee80000300800 */
[----:B------:R-:W-:Y:S04]  /*40ab0*/  STL [R1+0x3e8], R44 ;  /* 0x0003e82c01007387 */ /* 0x000fe80000100800 */
[----:B------:R1:W-:Y:S01]  /*40ac0*/  LDGSTS.E [R42+0x200], [R40.64], P3 ;  /* 0x00200000282a7fae */ /* 0x0003e20009921848 */
[----:B-----5:R-:W-:-:S04]  /*40ad0*/  IMAD.X R53, R53, 0x1, R0, P1 ;  /* 0x0000000135357824 */ /* 0x020fc800008e0600 */
[----:B-1----:R-:W-:Y:S01]  /*40ae0*/  IMAD.MOV.U32 R41, RZ, RZ, R53 ;  /* 0x000000ffff297224 */ /* 0x002fe200078e0035 */
        /* <DEDUP_REMOVED lines=8> */
[----:B------:R1:W-:Y:S04]  /*40b70*/  STL [R1+0x3e4], R55 ;  /* 0x0003e43701007387 */ /* 0x0003e80000100800 */
[----:B------:R-:W5:Y:S04]  /*40b80*/  LDL.LU R48, [R1+0x490] ;  /* 0x0004900001307983 */ /* 0x000f680000300800 */
[----:B------:R-:W5:Y:S01]  /*40b90*/  LDL.LU R58, [R1+0x474] ;  /* 0x00047400013a7983 */ /* 0x000f620000300800 */
[----:B------:R-:W-:-:S02]  /*40ba0*/  IMAD.MOV.U32 R40, RZ, RZ, R44 ;  /* 0x000000ffff287224 */ /* 0x000fc400078e002c */
[----:B------:R-:W-:-:S05]  /*40bb0*/  IMAD.MOV.U32 R41, RZ, RZ, R55 ;  /* 0x000000ffff297224 */ /* 0x000fca00078e0037 */
[----:B------:R1:W-:Y:S02]  /*40bc0*/  LDGSTS.E [R42+0x1200], [R40.64], P3 ;  /* 0x01200000282a7fae */ /* 0x0003e40009921848 */
[----:B-1----:R-:W-:Y:S01]  /*40bd0*/  IMAD.MOV.U32 R40, RZ, RZ, R51 ;  /* 0x000000ffff287224 */ /* 0x002fe200078e0033 */
[----:B------:R-:W-:Y:S01]  /*40be0*/  IADD3 R45, P0, R45, R50, RZ ;  /* 0x000000322d2d7210 */ /* 0x000fe20007f1e0ff */
[----:B------:R-:W-:-:S04]  /*40bf0*/  IMAD.X R52, R52, 0x1, R0, P1 ;  /* 0x0000000134347824 */ /* 0x000fc800008e0600 */
[----:B------:R-:W-:Y:S04]  /*40c00*/  STL [R1+0x418], R45 ;  /* 0x0004182d01007387 */ /* 0x000fe80000100800 */
[----:B------:R1:W-:Y:S01]  /*40c10*/  STL [R1+0x3fc], R52 ;  /* 0x0003fc3401007387 */ /* 0x0003e20000100800 */
[----:B------:R-:W-:-:S03]  /*40c20*/  IMAD.MOV.U32 R41, RZ, RZ, R52 ;  /* 0x000000ffff297224 */ /* 0x000fc600078e0034 */
[----:B------:R-:W5:Y:S04]  /*40c30*/  LDL.LU R44, [R1+0x4a8] ;  /* 0x0004a800012c7983 */ /* 0x000f680000300800 */
[----:B------:R-:W5:Y:S04]  /*40c40*/  LDL.LU R55, [R1+0x48c] ;  /* 0x00048c0001377983 */ /* 0x000f680000300800 */
[----:B------:R1:W-:Y:S02]  /*40c50*/  LDGSTS.E [R42+0x1a00], [R40.64], P3 ;  /* 0x01a00000282a7fae */ /* 0x0003e40009921848 */
[----:B-1----:R-:W-:Y:S01]  /*40c60*/  IMAD.MOV.U32 R40, RZ, RZ, R45 ;  /* 0x000000ffff287224 */ /* 0x002fe200078e002d */
[----:B------:R-:W-:Y:S01]  /*40c70*/  IADD3 R43, P1, R43, R50, RZ ;  /* 0x000000322b2b7210 */ /* 0x000fe20007f3e0ff */
[----:B------:R-:W-:-:S04]  /*40c80*/  IMAD.X R57, R57, 0x1, R0, P0 ;  /* 0x0000000139397824 */ /* 0x000fc800000e0600 */
[----:B------:R-:W-:Y:S04]  /*40c90*/  STL [R1+0x430], R43 ;  /* 0x0004302b01007387 */ /* 0x000fe80000100800 */
[----:B------:R1:W-:Y:S04]  /*40ca0*/  STL [R1+0x414], R57 ;  /* 0x0004143901007387 */ /* 0x0003e80000100800 */
[----:B------:R-:W5:Y:S04]  /*40cb0*/  LDL.LU R52, [R1+0x4a4] ;  /* 0x0004a40001347983 */ /* 0x000f680000300800 */
[----:B------:R-:W5:Y:S01]  /*40cc0*/  LDL.LU R51, [R1+0x4c0] ;  /* 0x0004c00001337983 */ /* 0x000f620000300800 */
[----:B------:R-:W-:-:S03]  /*40cd0*/  MOV R41, R57 ;  /* 0x0000003900297202 */ /* 0x000fc60000000f00 */
[----:B-1----:R-:W5:Y:S01]  /*40ce0*/  LDL.LU R57, [R1+0x4bc] ;  /* 0x0004bc0001397983 */ /* 0x002f620000300800 */
[----:B--2---:R-:W-:-:S03]  /*40cf0*/  IADD3 R54, P0, R54, R50, RZ ;  /* 0x0000003236367210 */ /* 0x004fc60007f1e0ff */
[----:B------:R1:W-:Y:S04]  /*40d00*/  LDGSTS.E [R42+0x2200], [R40.64], P3 ;  /* 0x02200000282a7fae */ /* 0x0003e80009921848 */
[----:B------:R-:W-:Y:S01]  /*40d10*/  STL [R1+0x448], R54 ;  /* 0x0004483601007387 */ /* 0x000fe20000100800 */
[----:B-1----:R-:W-:Y:S02]  /*40d20*/  IMAD.MOV.U32 R40, RZ, RZ, R43 ;  /* 0x000000ffff287224 */ /* 0x002fe400078e002b */
[----:B----4-:R-:W-:Y:S01]  /*40d30*/  IMAD.X R56, R56, 0x1, R0, P1 ;  /* 0x0000000138387824 */ /* 0x010fe200008e0600 */
[----:B---3--:R-:W-:-:S04]  /*40d40*/  IADD3 R49, P1, R49, R50, RZ ;  /* 0x0000003231317210 */ /* 0x008fc80007f3e0ff */
[----:B------:R1:W-:Y:S01]  /*40d50*/  STL [R1+0x42c], R56 ;  /* 0x00042c3801007387 */ /* 0x0003e20000100800 */
[----:B------:R-:W-:Y:S02]  /*40d60*/  IMAD.MOV.U32 R41, RZ, RZ, R56 ;  /* 0x000000ffff297224 */ /* 0x000fe400078e0038 */
[----:B------:R-:W-:Y:S01]  /*40d70*/  IMAD.X R2, R2, 0x1, R0, P0 ;  /* 0x0000000102027824 */ /* 0x000fe200000e0600 */
[----:B------:R-:W2:Y:S04]  /*40d80*/  LDL.LU R45, [R1+0x4d8] ;  /* 0x0004d800012d7983 */ /* 0x000ea80000300800 */
[----:B------:R3:W-:Y:S04]  /*40d90*/  LDGSTS.E [R42+0x2a00], [R40.64], P3 ;  /* 0x02a00000282a7fae */ /* 0x0007e80009921848 */
[----:B-1----:R-:W4:Y:S04]  /*40da0*/  LDL.LU R56, [R1+0x4d4] ;  /* 0x0004d40001387983 */ /* 0x002f280000300800 */
[----:B------:R-:W-:Y:S04]  /*40db0*/  STL [R1+0x460], R49 ;  /* 0x0004603101007387 */ /* 0x000fe80000100800 */
[----:B------:R1:W-:Y:S01]  /*40dc0*/  STL [R1+0x444], R2 ;  /* 0x0004440201007387 */ /* 0x0003e20000100800 */
[----:B---3--:R-:W-:-:S03]  /*40dd0*/  IMAD.MOV.U32 R40, RZ, RZ, R54 ;  /* 0x000000ffff287224 */ /* 0x008fc600078e0036 */
[----:B------:R-:W3:Y:S01]  /*40de0*/  LDL.LU R43, [R1+0x4f0] ;  /* 0x0004f000012b7983 */ /* 0x000ee20000300800 */
[----:B------:R-:W-:-:S03]  /*40df0*/  IMAD.MOV.U32 R41, RZ, RZ, R2 ;  /* 0x000000ffff297224 */ /* 0x000fc600078e0002 */
[----:B------:R-:W3:Y:S04]  /*40e00*/  LDL.LU R54, [R1+0x4ec] ;  /* 0x0004ec0001367983 */ /* 0x000ee80000300800 */
[----:B------:R1:W-:Y:S01]  /*40e10*/  LDGSTS.E [R42+0x3200], [R40.64], P3 ;  /* 0x03200000282a7fae */ /* 0x0003e20009921848 */
[----:B-----5:R-:W-:Y:S01]  /*40e20*/  IADD3 R46, P0, R46, R50, RZ ;  /* 0x000000322e2e7210 */ /* 0x020fe20007f1e0ff */
[----:B------:R-:W-:-:S04]  /*40e30*/  IMAD.X R53, R53, 0x1, R0, P1 ;  /* 0x0000000135357824 */ /* 0x000fc800008e0600 */
[----:B------:R-:W-:Y:S01]  /*40e40*/  STL [R1+0x478], R46 ;  /* 0x0004782e01007387 */ /* 0x000fe20000100800 */
[----:B-1----:R-:W-:-:S03]  /*40e50*/  IMAD.MOV.U32 R41, RZ, RZ, R53 ;  /* 0x000000ffff297224 */ /* 0x002fc600078e0035 */
[----:B------:R1:W-:Y:S01]  /*40e60*/  STL [R1+0x45c], R53 ;  /* 0x00045c3501007387 */ /* 0x0003e20000100800 */
[----:B------:R-:W-:-:S03]  /*40e70*/  IMAD.MOV.U32 R40, RZ, RZ, R49 ;  /* 0x000000ffff287224 */ /* 0x000fc600078e0031 */
[----:B------:R-:W5:Y:S04]  /*40e80*/  LDL.LU R2, [R1+0x508] ;  /* 0x0005080001027983 */ /* 0x000f680000300800 */
[----:B------:R1:W-:Y:S01]  /*40e90*/  LDGSTS.E [R42+0x3a00], [R40.64], P3 ;  /* 0x03a00000282a7fae */ /* 0x0003e20009921848 */
[----:B------:R-:W-:-:S03]  /*40ea0*/  IADD3 R48, P1, R48, R50, RZ ;  /* 0x0000003230307210 */ /* 0x000fc60007f3e0ff */
[----:B-1----:R-:W5:Y:S01]  /*40eb0*/  LDL.LU R53, [R1+0x504] ;  /* 0x0005040001357983 */ /* 0x002f620000300800 */
[----:B------:R-:W-:-:S03]  /*40ec0*/  IMAD.X R58, R58, 0x1, R0, P0 ;  /* 0x000000013a3a7824 */ /* 0x000fc600000e0600 */
[----:B------:R-:W-:Y:S04]  /*40ed0*/  STL [R1+0x490], R48 ;  /* 0x0004903001007387 */ /* 0x000fe80000100800 */
[----:B------:R-:W-:Y:S04]  /*40ee0*/  STL [R1+0x474], R58 ;  /* 0x0004743a01007387 */ /* 0x000fe80000100800 */
[----:B------:R-:W5:Y:S01]  /*40ef0*/  LDL.LU R49, [R1+0x520] ;  /* 0x0005200001317983 */ /* 0x000f620000300800 */
[----:B------:R-:W-:Y:S01]  /*40f00*/  MOV R40, R46 ;  /* 0x0000002e00287202 */ /* 0x000fe20000000f00 */
[----:B------:R-:W-:-:S02]  /*40f10*/  IMAD.MOV.U32 R41, RZ, RZ, R58 ;  /* 0x000000ffff297224 */ /* 0x000fc400078e003a */
        /* <DEDUP_REMOVED lines=12> */
[----:B------:R-:W-:-:S03]  /*40fe0*/  IADD3 R51, P1, R51, R50, RZ ;  /* 0x0000003233337210 */ /* 0x000fc60007f3e0ff */
[----:B------:R-:W-:Y:S02]  /*40ff0*/  IMAD.MOV.U32 R41, RZ, RZ, R52 ;  /* 0x000000ffff297224 */ /* 0x000fe400078e0034 */
[----:B------:R-:W-:Y:S04]  /*41000*/  STL [R1+0x4c0], R51 ;  /* 0x0004c03301007387 */ /* 0x000fe80000100800 */
[----:B------:R1:W-:Y:S04]  /*41010*/  STL [R1+0x4a4], R52 ;  /* 0x0004a43401007387 */ /* 0x0003e80000100800 */
[----:B------:R-:W5:Y:S01]  /*41020*/  LDL.LU R48, [R1+0x550] ;  /* 0x0005500001307983 */ /* 0x000f620000300800 */
[----:B------:R-:W-:-:S03]  /*41030*/  IMAD.X R57, R57, 0x1, R0, P1 ;  /* 0x0000000139397824 */ /* 0x000fc600008e0600 */
[----:B------:R1:W-:Y:S04]  /*41040*/  LDGSTS.E [R42+0x5200], [R40.64], P3 ;  /* 0x05200000282a7fae */ /* 0x0003e80009921848 */
[----:B-1----:R-:W5:Y:S01]  /*41050*/  LDL.LU R52, [R1+0x534] ;  /* 0x0005340001347983 */ /* 0x002f620000300800 */
[----:B------:R-:W-:Y:S01]  /*41060*/  IMAD.MOV.U32 R41, RZ, RZ, R57 ;  /* 0x000000ffff297224 */ /* 0x000fe200078e0039 */
[----:B--2---:R-:W-:-:S05]  /*41070*/  IADD3 R45, P0, R45, R50, RZ ;  /* 0x000000322d2d7210 */ /* 0x004fca0007f1e0ff */
[----:B------:R-:W-:Y:S01]  /*41080*/  STL [R1+0x4d8], R45 ;  /* 0x0004d82d01007387 */ /* 0x000fe20000100800 */
[----:B----4-:R-:W-:-:S03]  /*41090*/  IMAD.X R56, R56, 0x1, R0, P0 ;  /* 0x0000000138387824 */ /* 0x010fc600000e0600 */
[----:B------:R1:W-:Y:S01]  /*410a0*/  STL [R1+0x4bc], R57 ;  /* 0x0004bc3901007387 */ /* 0x0003e20000100800 */
[----:B------:R-:W-:-:S03]  /*410b0*/  IMAD.MOV.U32 R40, RZ, RZ, R51 ;  /* 0x000000ffff287224 */ /* 0x000fc600078e0033 */
[----:B------:R-:W2:Y:S04]  /*410c0*/  LDL.LU R44, [R1+0x568] ;  /* 0x00056800012c7983 */ /* 0x000ea80000300800 */
[----:B------:R4:W-:Y:S01]  /*410d0*/  LDGSTS.E [R42+0x5a00], [R40.64], P3 ;  /* 0x05a00000282a7fae */ /* 0x0009e20009921848 */
[----:B---3--:R-:W-:-:S03]  /*410e0*/  IADD3 R43, P1, R43, R50, RZ ;  /* 0x000000322b2b7210 */ /* 0x008fc60007f3e0ff */
[----:B-1----:R-:W3:Y:S04]  /*410f0*/  LDL.LU R57, [R1+0x54c] ;  /* 0x00054c0001397983 */ /* 0x002ee80000300800 */
[----:B------:R-:W-:Y:S04]  /*41100*/  STL [R1+0x4f0], R43 ;  /* 0x0004f02b01007387 */ /* 0x000fe80000100800 */
[----:B------:R1:W-:Y:S01]  /*41110*/  STL [R1+0x4d4], R56 ;  /* 0x0004d43801007387 */ /* 0x0003e20000100800 */
[----:B------:R-:W-:-:S03]  /*41120*/  IADD3.X R54, R54, R0, RZ, P1, !PT ;  /* 0x0000000036367210 */ /* 0x000fc60000ffe4ff */
[----:B------:R-:W3:Y:S04]  /*41130*/  LDL.LU R51, [R1+0x580] ;  /* 0x0005800001337983 */ /* 0x000ee80000300800 */
[----:B------:R-:W3:Y:S01]  /*41140*/  LDL.LU R58, [R1+0x564] ;  /* 0x00056400013a7983 */ /* 0x000ee20000300800 */
[----:B----4-:R-:W-:Y:S02]  /*41150*/  IMAD.MOV.U32 R40, RZ, RZ, R45 ;  /* 0x000000ffff287224 */ /* 0x010fe400078e002d */
[----:B------:R-:W-:-:S05]  /*41160*/  IMAD.MOV.U32 R41, RZ, RZ, R56 ;  /* 0x000000ffff297224 */ /* 0x000fca00078e0038 */
[----:B------:R4:W-:Y:S01]  /*41170*/  LDGSTS.E [R42+0x6200], [R40.64], P3 ;  /* 0x06200000282a7fae */ /* 0x0009e20009921848 */
[----:B-----5:R-:W-:-:S05]  /*41180*/  IADD3 R2, P0, R2, R50, RZ ;  /* 0x0000003202027210 */ /* 0x020fca0007f1e0ff */
[----:B------:R-:W-:Y:S01]  /*41190*/  STL [R1+0x508], R2 ;  /* 0x0005080201007387 */ /* 0x000fe20000100800 */
[----:B------:R-:W-:-:S03]  /*411a0*/  IMAD.X R53, R53, 0x1, R0, P0 ;  /* 0x0000000135357824 */ /* 0x000fc600000e0600 */
[----:B------:R5:W-:Y:S01]  /*411b0*/  STL [R1+0x4ec], R54 ;  /* 0x0004ec3601007387 */ /* 0x000be20000100800 */
[----:B----4-:R-:W-:-:S03]  /*411c0*/  IMAD.MOV.U32 R41, RZ, RZ, R54 ;  /* 0x000000ffff297224 */ /* 0x010fc600078e0036 */
[----:B------:R-:W4:Y:S01]  /*411d0*/  LDL.LU R45, [R1+0x598] ;  /* 0x00059800012d7983 */ /* 0x000f220000300800 */
[----:B------:R-:W-:-:S03]  /*411e0*/  IADD3 R49, P1, R49, R50, RZ ;  /* 0x0000003231317210 */ /* 0x000fc60007f3e0ff */
[----:B-1----:R-:W4:Y:S01]  /*411f0*/  LDL.LU R56, [R1+0x57c] ;  /* 0x00057c0001387983 */ /* 0x002f220000300800 */
[----:B------:R-:W-:-:S03]  /*41200*/  IMAD.MOV.U32 R40, RZ, RZ, R43 ;  /* 0x000000ffff287224 */ /* 0x000fc600078e002b */
        /* <DEDUP_REMOVED lines=8> */
[----:B------:R-:W5:Y:S04]  /*41290*/  LDL.LU R53, [R1+0x5ac] ;  /* 0x0005ac0001357983 */ /* 0x000f680000300800 */
[----:B------:R-:W-:Y:S04]  /*412a0*/  STL [R1+0x538], R46 ;  /* 0x0005382e01007387 */ /* 0x000fe80000100800 */
[----:B------:R1:W-:Y:S02]  /*412b0*/  LDGSTS.E [R42+0x7200], [R40.64], P3 ;  /* 0x07200000282a7fae */ /* 0x0003e40009921848 */
[----:B-1----:R-:W-:-:S02]  /*412c0*/  IMAD.MOV.U32 R40, RZ, RZ, R49 ;  /* 0x000000ffff287224 */ /* 0x002fc400078e0031 */
[----:B------:R-:W-:-:S05]  /*412d0*/  IMAD.X R55, R55, 0x1, R0, P1 ;  /* 0x0000000137377824 */ /* 0x000fca00008e0600 */
[----:B------:R1:W-:Y:S01]  /*412e0*/  STL [R1+0x51c], R55 ;  /* 0x00051c3701007387 */ /* 0x0003e20000100800 */
[----:B------:R-:W-:-:S03]  /*412f0*/  MOV R41, R55 ;  /* 0x0000003700297202 */ /* 0x000fc60000000f00 */
        /* <DEDUP_REMOVED lines=9> */
[----:B------:R-:W-:-:S03]  /*41390*/  IMAD.MOV.U32 R41, RZ, RZ, R52 ;  /* 0x000000ffff297224 */ /* 0x000fc600078e0034 */
[----:B-1----:R-:W5:Y:S04]  /*413a0*/  LDL.LU R52, [R1+0x5e4] ;  /* 0x0005e40001347983 */ /* 0x002f680000300800 */
[----:B------:R1:W-:Y:S01]  /*413b0*/  LDGSTS.E [R42+0x8200], [R40.64], P3 ;  /* 0x08200000282a7fae */ /* 0x0003e20009921848 */
[----:B--2---:R-:W-:Y:S01]  /*413c0*/  IADD3 R44, P0, R44, R50, RZ ;  /* 0x000000322c2c7210 */ /* 0x004fe20007f1e0ff */
[----:B-1----:R-:W-:Y:S02]  /*413d0*/  IMAD.MOV.U32 R40, RZ, RZ, R48 ;  /* 0x000000ffff287224 */ /* 0x002fe400078e0030 */
[----:B---3--:R-:W-:Y:S02]  /*413e0*/  IMAD.X R57, R57, 0x1, R0, P1 ;  /* 0x0000000139397824 */ /* 0x008fe400008e0600 */
[----:B------:R-:W-:Y:S02]  /*413f0*/  STL [R1+0x568], R44 ;  /* 0x0005682c01007387 */ /* 0x000fe40000100800 */
[----:B------:R-:W-:-:S02]  /*41400*/  IMAD.MOV.U32 R41, RZ, RZ, R57 ;  /* 0x000000ffff297224 */ /* 0x000fc400078e0039 */
[----:B------:R1:W-:Y:S04]  /*41410*/  STL [R1+0x54c], R57 ;  /* 0x00054c3901007387 */ /* 0x0003e80000100800 */
[----:B------:R-:W2:Y:S01]  /*41420*/  LDL.LU R46, [R1+0x608] ;  /* 0x00060800012e7983 */ /* 0x000ea20000300800 */
[----:B------:R-:W-:-:S03]  /*41430*/  IADD3 R51, P1, R51, R50, RZ ;  /* 0x0000003233337210 */ /* 0x000fc60007f3e0ff */
[----:B------:R3:W-:Y:S01]  /*41440*/  LDGSTS.E [R42+0x8a00], [R40.64], P3 ;  /* 0x08a00000282a7fae */ /* 0x0007e20009921848 */
[----:B------:R-:W-:-:S03]  /*41450*/  IMAD.X R58, R58, 0x1, R0, P0 ;  /* 0x000000013a3a7824 */ /* 0x000fc600000e0600 */
[----:B-1----:R-:W2:Y:S04]  /*41460*/  LDL.LU R57, [R1+0x604] ;  /* 0x0006040001397983 */ /* 0x002ea80000300800 */
[----:B------:R-:W-:Y:S04]  /*41470*/  STL [R1+0x580], R51 ;  /* 0x0005803301007387 */ /* 0x000fe80000100800 */
[----:B------:R-:W-:Y:S01]  /*41480*/  STL [R1+0x564], R58 ;  /* 0x0005643a01007387 */ /* 0x000fe20000100800 */
[----:B---3--:R-:W-:-:S03]  /*41490*/  IMAD.MOV.U32 R40, RZ, RZ, R44 ;  /* 0x000000ffff287224 */ /* 0x008fc600078e002c */
[----:B------:R-:W3:Y:S01]  /*414a0*/  LDL.LU R48, [R1+0x628] ;  /* 0x0006280001307983 */ /* 0x000ee20000300800 */
[----:B------:R-:W-:-:S03]  /*414b0*/  IMAD.MOV.U32 R41, RZ, RZ, R58 ;  /* 0x000000ffff297224 */ /* 0x000fc600078e003a */
[----:B------:R-:W3:Y:S04]  /*414c0*/  LDL.LU R44, [R1+0x648] ;  /* 0x00064800012c7983 */ /* 0x000ee80000300800 */
[----:B------:R1:W-:Y:S01]  /*414d0*/  LDGSTS.E [R42+0x9200], [R40.64], P3 ;  /* 0x09200000282a7fae */ /* 0x0003e20009921848 */
[----:B----4-:R-:W-:Y:S01]  /*414e0*/  IADD3 R45, P0, R45, R50, RZ ;  /* 0x000000322d2d7210 */ /* 0x010fe20007f1e0ff */
[----:B------:R-:W-:-:S04]  /*414f0*/  IMAD.X R56, R56, 0x1, R0, P1 ;  /* 0x0000000138387824 */ /* 0x000fc800008e0600 */
[----:B------:R-:W-:Y:S01]  /*41500*/  STL [R1+0x598], R45 ;  /* 0x0005982d01007387 */ /* 0x000fe20000100800 */
[----:B-1----:R-:W-:Y:S01]  /*41510*/  MOV R40, R51 ;  /* 0x0000003300287202 */ /* 0x002fe20000000f00 */
[----:B------:R-:W-:Y:S02]  /*41520*/  IMAD.MOV.U32 R41, RZ, RZ, R56 ;  /* 0x000000ffff297224 */ /* 0x000fe400078e0038 */
[----:B------:R1:W-:Y:S04]  /*41530*/  STL [R1+0x57c], R56 ;  /* 0x00057c3801007387 */ /* 0x0003e80000100800 */
[----:B------:R4:W-:Y:S01]  /*41540*/  LDGSTS.E [R42+0x9a00], [R40.64], P3 ;  /* 0x09a00000282a7fae */ /* 0x0009e20009921848 */
[----:B-----5:R-:W-:-:S03]  /*41550*/  IMAD.X R54, R54, 0x1, R0, P0 ;  /* 0x0000000136367824 */ /* 0x020fc600000e0600 */
[----:B-1----:R-:W5:Y:S01]  /*41560*/  LDL.LU R56, [R1+0x624] ;  /* 0x0006240001387983 */ /* 0x002f620000300800 */
[----:B------:R-:W-:-:S05]  /*41570*/  IADD3 R43, P1, R43, R50, RZ ;  /* 0x000000322b2b7210 */ /* 0x000fca0007f3e0ff */
[----:B------:R-:W-:Y:S01]  /*41580*/  STL [R1+0x5b0], R43 ;  /* 0x0005b02b01007387 */ /* 0x000fe20000100800 */
[----:B----4-:R-:W-:-:S03]  /*41590*/  IMAD.MOV.U32 R41, RZ, RZ, R54 ;  /* 0x000000ffff297224 */ /* 0x010fc600078e0036 */
[----:B------:R1:W-:Y:S04]  /*415a0*/  STL [R1+0x594], R54 ;  /* 0x0005943601007387 */ /* 0x0003e80000100800 */
[----:B------:R-:W5:Y:S04]  /*415b0*/  LDL.LU R51, [R1+0x668] ;  /* 0x0006680001337983 */ /* 0x000f680000300800 */
[----:B-1----:R-:W5:Y:S01]  /*415c0*/  LDL.LU R54, [R1+0x644] ;  /* 0x0006440001367983 */ /* 0x002f620000300800 */
        /* <DEDUP_REMOVED lines=15> */
[----:B------:R-:W-:-:S05]  /*416c0*/  IADD3 R49, P1, R49, R50, RZ ;  /* 0x0000003231317210 */ /* 0x000fca0007f3e0ff */
[----:B------:R-:W-:Y:S04]  /*416d0*/  STL [R1+0x5e8], R49 ;  /* 0x0005e83101007387 */ /* 0x000fe80000100800 */
[----:B------:R1:W-:Y:S04]  /*416e0*/  STL [R1+0x5c4], R55 ;  /* 0x0005c43701007387 */ /* 0x0003e80000100800 */
[----:B------:R-:W4:Y:S04]  /*416f0*/  LDL.LU R43, [R1+0x6a8] ;  /* 0x0006a800012b7983 */ /* 0x000f280000300800 */
[----:B------:R-:W4:Y:S01]  /*41700*/  LDL.LU R58, [R1+0x684] ;  /* 0x00068400013a7983 */ /* 0x000f220000300800 */
[----:B------:R-:W-:-:S02]  /*41710*/  IMAD.X R52, R52, 0x1, R0, P1 ;  /* 0x0000000134347824 */ /* 0x000fc400008e0600 */
[----:B-1----:R-:W-:Y:S02]  /*41720*/  IMAD.MOV.U32 R40, RZ, RZ, R49 ;  /* 0x000000ffff287224 */ /* 0x002fe400078e0031 */
[----:B------:R-:W-:-:S05]  /*41730*/  IMAD.MOV.U32 R41, RZ, RZ, R52 ;  /* 0x000000ffff297224 */ /* 0x000fca00078e0034 */
[----:B------:R1:W-:Y:S01]  /*41740*/  LDGSTS.E [R42+0xba00], [R40.64], P3 ;  /* 0x0ba00000282a7fae */ /* 0x0003e20009921848 */
[----:B--2---:R-:W-:-:S05]  /*41750*/  IADD3 R46, P0, R46, R50, RZ ;  /* 0x000000322e2e7210 */ /* 0x004fca0007f1e0ff */
[----:B------:R-:W-:Y:S01]  /*41760*/  STL [R1+0x608], R46 ;  /* 0x0006082e01007387 */ /* 0x000fe20000100800 */
[----:B------:R-:W-:-:S03]  /*41770*/  IADD3.X R57, R57, R0, RZ, P0, !PT ;  /* 0x0000000039397210 */ /* 0x000fc600007fe4ff */
[----:B------:R2:W-:Y:S04]  /*41780*/  STL [R1+0x5e4], R52 ;  /* 0x0005e43401007387 */ /* 0x0005e80000100800 */
[----:B------:R-:W4:Y:S04]  /*41790*/  LDL.LU R2, [R1+0x6c8] ;  /* 0x0006c80001027983 */ /* 0x000f280000300800 */
[----:B------:R-:W4:Y:S01]  /*417a0*/  LDL.LU R55, [R1+0x6a4] ;  /* 0x0006a40001377983 */ /* 0x000f220000300800 */
[----:B---3--:R-:W-:-:S05]  /*417b0*/  IADD3 R48, P1, R48, R50, RZ ;  /* 0x0000003230307210 */ /* 0x008fca0007f3e0ff */
[----:B------:R-:W-:Y:S04]  /*417c0*/  STL [R1+0x628], R48 ;  /* 0x0006283001007387 */ /* 0x000fe80000100800 */
[----:B------:R3:W-:Y:S01]  /*417d0*/  STL [R1+0x604], R57 ;  /* 0x0006043901007387 */ /* 0x0007e20000100800 */
[----:B------:R-:W-:-:S03]  /*417e0*/  IADD3 R44, P0, R44, R50, RZ ;  /* 0x000000322c2c7210 */ /* 0x000fc60007f1e0ff */
[----:B--2---:R-:W2:Y:S01]  /*417f0*/  LDL.LU R52, [R1+0x6c4] ;  /* 0x0006c40001347983 */ /* 0x004ea20000300800 */
[----:B-1----:R-:W-:-:S03]  /*41800*/  IMAD.MOV.U32 R40, RZ, RZ, R46 ;  /* 0x000000ffff287224 */ /* 0x002fc600078e002e */
[----:B------:R-:W2:Y:S01]  /*41810*/  LDL.LU R49, [R1+0x6e8] ;  /* 0x0006e80001317983 */ /* 0x000ea20000300800 */
[----:B------:R-:W-:-:S03]  /*41820*/  IMAD.MOV.U32 R41, RZ, RZ, R57 ;  /* 0x000000ffff297224 */ /* 0x000fc600078e0039 */
[----:B---3--:R-:W3:Y:S04]  /*41830*/  LDL.LU R57, [R1+0x6e4] ;  /* 0x0006e40001397983 */ /* 0x008ee80000300800 */
[----:B------:R-:W-:Y:S04]  /*41840*/  STL [R1+0x648], R44 ;  /* 0x0006482c01007387 */ /* 0x000fe80000100800 */
[----:B------:R1:W-:Y:S01]  /*41850*/  LDGSTS.E [R42+0xc200], [R40.64], P3 ;  /* 0x0c200000282a7fae */ /* 0x0003e20009921848 */
[----:B-----5:R-:W-:-:S05]  /*41860*/  IMAD.X R56, R56, 0x1, R0, P1 ;  /* 0x0000000138387824 */ /* 0x020fca00008e0600 */
[----:B------:R5:W-:Y:S01]  /*41870*/  STL [R1+0x624], R56 ;  /* 0x0006243801007387 */ /* 0x000be20000100800 */
[----:B-1----:R-:W-:-:S03]  /*41880*/  IMAD.MOV.U32 R41, RZ, RZ, R56 ;  /* 0x000000ffff297224 */ /* 0x002fc600078e0038 */
[----:B------:R-:W3:Y:S01]  /*41890*/  LDL.LU R46, [R1+0x708] ;  /* 0x00070800012e7983 */ /* 0x000ee20000300800 */
[----:B------:R-:W-:-:S03]  /*418a0*/  IADD3 R51, P1, R51, R50, RZ ;  /* 0x0000003233337210 */ /* 0x000fc60007f3e0ff */
[----:B-----5:R-:W5:Y:S01]  /*418b0*/  LDL.LU R56, [R1+0x704] ;  /* 0x0007040001387983 */ /* 0x020f620000300800 */
[----:B------:R-:W-:-:S03]  /*418c0*/  IMAD.X R54, R54, 0x1, R0, P0 ;  /* 0x0000000136367824 */ /* 0x000fc600000e0600 */
[----:B------:R-:W-:Y:S01]  /*418d0*/  STL [R1+0x668], R51 ;  /* 0x0006683301007387 */ /* 0x000fe20000100800 */
[----:B------:R-:W-:-:S03]  /*418e0*/  IMAD.MOV.U32 R40, RZ, RZ, R48 ;  /* 0x000000ffff287224 */ /* 0x000fc600078e0030 */
[----:B------:R1:W-:Y:S04]  /*418f0*/  STL [R1+0x644], R54 ;  /* 0x0006443601007387 */ /* 0x0003e80000100800 */
[----:B------:R-:W5:Y:S04]  /*41900*/  LDL.LU R48, [R1+0x728] ;  /* 0x0007280001307983 */ /* 0x000f680000300800 */
[----:B------:R1:W-:Y:S02]  /*41910*/  LDGSTS.E [R42+0xca00], [R40.64], P3 ;  /* 0x0ca00000282a7fae */ /* 0x0003e40009921848 */
[----:B-1----:R-:W-:Y:S01]  /*41920*/  IMAD.MOV.U32 R40, RZ, RZ, R44 ;  /* 0x000000ffff287224 */ /* 0x002fe200078e002c */
[----:B------:R-:W-:-:S02]  /*41930*/  MOV R41, R54 ;  /* 0x0000003600297202 */ /* 0x000fc40000000f00 */
        /* <DEDUP_REMOVED lines=12> */
[----:B----4-:R-:W-:Y:S01]  /*41a00*/  IADD3 R43, P1, R43, R50, RZ ;  /* 0x000000322b2b7210 */ /* 0x010fe20007f3e0ff */
[----:B------:R-:W-:-:S04]  /*41a10*/  IMAD.X R58, R58, 0x1, R0, P0 ;  /* 0x000000013a3a7824 */ /* 0x000fc800000e0600 */
[----:B------:R-:W-:Y:S04]  /*41a20*/  STL [R1+0x6a8], R43 ;  /* 0x0006a82b01007387 */ /* 0x000fe80000100800 */
[----:B------:R-:W-:Y:S04]  /*41a30*/  STL [R1+0x684], R58 ;  /* 0x0006843a01007387 */ /* 0x000fe80000100800 */
[----:B------:R-:W4:Y:S01]  /*41a40*/  LDL.LU R51, [R1+0x768] ;  /* 0x0007680001337983 */ /* 0x000f220000300800 */
[----:B------:R-:W-:-:S03]  /*41a50*/  IMAD.MOV.U32 R41, RZ, RZ, R58 ;  /* 0x000000ffff297224 */ /* 0x000fc600078e003a */
[----:B------:R-:W4:Y:S04]  /*41a60*/  LDL.LU R45, [R1+0x788] ;  /* 0x00078800012d7983 */ /* 0x000f280000300800 */
        /* <DEDUP_REMOVED lines=8> */
[----:B-1----:R-:W4:Y:S01]  /*41af0*/  LDL.LU R55, [R1+0x764] ;  /* 0x0007640001377983 */ /* 0x002f220000300800 */
[----:B--2---:R-:W-:Y:S01]  /*41b00*/  IMAD.X R52, R52, 0x1, R0, P0 ;  /* 0x0000000134347824 */ /* 0x004fe200000e0600 */
[----:B------:R-:W-:-:S03]  /*41b10*/  IADD3 R49, P1, R49, R50, RZ ;  /* 0x0000003231317210 */ /* 0x000fc60007f3e0ff */
[----:B------:R-:W-:Y:S02]  /*41b20*/  IMAD.MOV.U32 R41, RZ, RZ, R52 ;  /* 0x000000ffff297224 */ /* 0x000fe400078e0034 */
[----:B------:R-:W-:Y:S04]  /*41b30*/  STL [R1+0x6e8], R49 ;  /* 0x0006e83101007387 */ /* 0x000fe80000100800 */
[----:B------:R1:W-:Y:S01]  /*41b40*/  STL [R1+0x6c4], R52 ;  /* 0x0006c43401007387 */ /* 0x0003e20000100800 */
[----:B---3--:R-:W-:-:S03]  /*41b50*/  IMAD.X R57, R57, 0x1, R0, P1 ;  /* 0x0000000139397824 */ /* 0x008fc600008e0600 */
[----:B------:R-:W2:Y:S01]  /*41b60*/  LDL.LU R43, [R1+0x7a8] ;  /* 0x0007a800012b7983 */ /* 0x000ea20000300800 */
[----:B------:R-:W-:-:S03]  /*41b70*/  MOV R40, R2 ;  /* 0x0000000200287202 */ /* 0x000fc60000000f00 */
[----:B-1----:R-:W3:Y:S04]  /*41b80*/  LDL.LU R52, [R1+0x784] ;  /* 0x0007840001347983 */ /* 0x002ee80000300800 */
[----:B------:R1:W-:Y:S01]  /*41b90*/  LDGSTS.E [R42+0xf200], [R40.64], P3 ;  /* 0x0f200000282a7fae */ /* 0x0003e20009921848 */
[----:B------:R-:W-:-:S05]  /*41ba0*/  IADD3 R46, P0, R46, R50, RZ ;  /* 0x000000322e2e7210 */ /* 0x000fca0007f1e0ff */
[----:B------:R-:W-:Y:S01]  /*41bb0*/  STL [R1+0x708], R46 ;  /* 0x0007082e01007387 */ /* 0x000fe20000100800 */
[----:B-----5:R-:W-:-:S03]  /*41bc0*/  IMAD.X R56, R56, 0x1, R0, P0 ;  /* 0x0000000138387824 */ /* 0x020fc600000e0600 */
[----:B------:R5:W-:Y:S01]  /*41bd0*/  STL [R1+0x6e4], R57 ;  /* 0x0006e43901007387 */ /* 0x000be20000100800 */
[----:B-1----:R-:W-:-:S03]  /*41be0*/  IMAD.MOV.U32 R41, RZ, RZ, R57 ;  /* 0x000000ffff297224 */ /* 0x002fc600078e0039 */
[----:B------:R-:W3:Y:S01]  /*41bf0*/  LDL.LU R2, [R1+0x7c8] ;  /* 0x0007c80001027983 */ /* 0x000ee20000300800 */
[----:B------:R-:W-:-:S03]  /*41c00*/  IMAD.MOV.U32 R40, RZ, RZ, R49 ;  /* 0x000000ffff287224 */ /* 0x000fc600078e0031 */
[----:B-----5:R-:W5:Y:S01]  /*41c10*/  LDL.LU R57, [R1+0x7a4] ;  /* 0x0007a40001397983 */ /* 0x020f620000300800 */
        /* <DEDUP_REMOVED lines=18> */
[----:B------:R-:W5:Y:S01]  /*41d40*/  LDL.LU R56, [R1+0x7e4] ;  /* 0x0007e40001387983 */ /* 0x000f620000300800 */
[----:B-1----:R-:W-:Y:S02]  /*41d50*/  IMAD.MOV.U32 R40, RZ, RZ, R44 ;  /* 0x000000ffff287224 */ /* 0x002fe400078e002c */
[----:B------:R-:W-:-:S05]  /*41d60*/  IMAD.MOV.U32 R41, RZ, RZ, R53 ;  /* 0x000000ffff297224 */ /* 0x000fca00078e0035 */
[----:B------:R1:W-:Y:S01]  /*41d70*/  LDGSTS.E [R42+0x11200], [R40.64], P3 ;  /* 0x11200000282a7fae */ /* 0x0003e20009921848 */
[----:B----4-:R-:W-:-:S05]  /*41d80*/  IADD3 R51, P1, R51, R50, RZ ;  /* 0x0000003233337210 */ /* 0x010fca0007f3e0ff */
[----:B------:R-:W-:Y:S04]  /*41d90*/  STL [R1+0x768], R51 ;  /* 0x0007683301007387 */ /* 0x000fe80000100800 */
[----:B------:R4:W-:Y:S04]  /*41da0*/  STL [R1+0x744], R53 ;  /* 0x0007443501007387 */ /* 0x0009e80000100800 */
[----:B------:R-:W5:Y:S04]  /*41db0*/  LDL.LU R54, [R1+0x984] ;  /* 0x0009840001367983 */ /* 0x000f680000300800 */
[----:B------:R-:W5:Y:S01]  /*41dc0*/  LDL.LU R48, [R1+0xa40] ;  /* 0x000a400001307983 */ /* 0x000f620000300800 */
[----:B------:R-:W-:-:S03]  /*41dd0*/  IADD3 R45, P0, R45, R50, RZ ;  /* 0x000000322d2d7210 */ /* 0x000fc60007f1e0ff */
[----:B----4-:R-:W4:Y:S01]  /*41de0*/  LDL.LU R53, [R1+0xa3c] ;  /* 0x000a3c0001357983 */ /* 0x010f220000300800 */
[----:B-1----:R-:W-:-:S03]  /*41df0*/  IMAD.MOV.U32 R40, RZ, RZ, R51 ;  /* 0x000000ffff287224 */ /* 0x002fc600078e0033 */
[----:B------:R-:W-:Y:S01]  /*41e00*/  STL [R1+0x788], R45 ;  /* 0x0007882d01007387 */ /* 0x000fe20000100800 */
[----:B------:R-:W-:-:S05]  /*41e10*/  IADD3.X R55, R55, R0, RZ, P1, !PT ;  /* 0x0000000037377210 */ /* 0x000fca0000ffe4ff */
[----:B------:R1:W-:Y:S01]  /*41e20*/  STL [R1+0x764], R55 ;  /* 0x0007643701007387 */ /* 0x0003e20000100800 */
[----:B------:R-:W-:-:S03]  /*41e30*/  IMAD.MOV.U32 R41, RZ, RZ, R55 ;  /* 0x000000ffff297224 */ /* 0x000fc600078e0037 */
[----:B------:R-:W4:Y:S04]  /*41e40*/  LDL.LU R44, [R1+0xa38] ;  /* 0x000a3800012c7983 */ /* 0x000f280000300800 */
[----:B------:R3:W-:Y:S04]  /*41e50*/  LDGSTS.E [R42+0x11a00], [R40.64], P3 ;  /* 0x11a00000282a7fae */ /* 0x0007e80009921848 */
[----:B-1----:R-:W4:Y:S01]  /*41e60*/  LDL.LU R55, [R1+0xa34] ;  /* 0x000a340001377983 */ /* 0x002f220000300800 */
[----:B--2---:R-:W-:Y:S01]  /*41e70*/  IADD3 R43, P1, R43, R50, RZ ;  /* 0x000000322b2b7210 */ /* 0x004fe20007f3e0ff */
[----:B---3--:R-:W-:-:S04]  /*41e80*/  IMAD.X R52, R52, 0x1, R0, P0 ;  /* 0x0000000134347824 */ /* 0x008fc800000e0600 */
[----:B------:R-:W-:Y:S04]  /*41e90*/  STL [R1+0x7a8], R43 ;  /* 0x0007a82b01007387 */ /* 0x000fe80000100800 */
[----:B------:R1:W-:Y:S01]  /*41ea0*/  STL [R1+0x784], R52 ;  /* 0x0007843401007387 */ /* 0x0003e20000100800 */
[----:B------:R-:W-:-:S03]  /*41eb0*/  IMAD.MOV.U32 R40, RZ, RZ, R45 ;  /* 0x000000ffff287224 */ /* 0x000fc600078e002d */
[----:B------:R-:W2:Y:S01]  /*41ec0*/  LDL.LU R51, [R1+0xa30] ;  /* 0x000a300001337983 */ /* 0x000ea20000300800 */
[----:B------:R-:W-:-:S03]  /*41ed0*/  IMAD.MOV.U32 R41, RZ, RZ, R52 ;  /* 0x000000ffff297224 */ /* 0x000fc600078e0034 */
[----:B-1----:R-:W3:Y:S01]  /*41ee0*/  LDL.LU R52, [R1+0xa2c] ;  /* 0x000a2c0001347983 */ /* 0x002ee20000300800 */
[----:B------:R-:W-:-:S03]  /*41ef0*/  IADD3 R2, P0, R2, R50, RZ ;  /* 0x0000003202027210 */ /* 0x000fc60007f1e0ff */
[----:B------:R1:W-:Y:S01]  /*41f00*/  LDGSTS.E [R42+0x12200], [R40.64], P3 ;  /* 0x12200000282a7fae */ /* 0x0003e20009921848 */
[----:B-----5:R-:W-:-:S03]  /*41f10*/  IMAD.X R57, R57, 0x1, R0, P1 ;  /* 0x0000000139397824 */ /* 0x020fc600008e0600 */
[----:B------:R-:W-:Y:S04]  /*41f20*/  STL [R1+0x7c8], R2 ;  /* 0x0007c80201007387 */ /* 0x000fe80000100800 */
[----:B------:R5:W-:Y:S01]  /*41f30*/  STL [R1+0x7a4], R57 ;  /* 0x0007a43901007387 */ /* 0x000be20000100800 */
[----:B-1----:R-:W-:-:S03]  /*41f40*/  MOV R41, R57 ;  /* 0x0000003900297202 */ /* 0x002fc60000000f00 */
[----:B------:R-:W3:Y:S01]  /*41f50*/  LDL.LU R45, [R1+0xa28] ;  /* 0x000a2800012d7983 */ /* 0x000ee20000300800 */
[----:B------:R-:W-:-:S03]  /*41f60*/  IMAD.MOV.U32 R40, RZ, RZ, R43 ;  /* 0x000000ffff287224 */ /* 0x000fc600078e002b */
[----:B-----5:R-:W5:Y:S01]  /*41f70*/  LDL.LU R57, [R1+0xa24] ;  /* 0x000a240001397983 */ /* 0x020f620000300800 */
[----:B------:R-:W-:-:S03]  /*41f80*/  IADD3 R49, P1, R49, R50, RZ ;  /* 0x0000003231317210 */ /* 0x000fc60007f3e0ff */
[----:B------:R1:W-:Y:S01]  /*41f90*/  LDGSTS.E [R42+0x12a00], [R40.64], P3 ;  /* 0x12a00000282a7fae */ /* 0x0003e20009921848 */
[----:B------:R-:W-:-:S03]  /*41fa0*/  IMAD.X R58, R58, 0x1, R0, P0 ;  /* 0x000000013a3a7824 */ /* 0x000fc600000e0600 */
[----:B------:R-:W-:Y:S04]  /*41fb0*/  STL [R1+0x978], R49 ;  /* 0x0009783101007387 */ /* 0x000fe80000100800 */
[----:B------:R-:W-:Y:S04]  /*41fc0*/  STL [R1+0x7c4], R58 ;  /* 0x0007c43a01007387 */ /* 0x000fe80000100800 */
[----:B------:R-:W5:Y:S01]  /*41fd0*/  LDL.LU R43, [R1+0xa20] ;  /* 0x000a2000012b7983 */ /* 0x000f620000300800 */
[----:B-1----:R-:W-:Y:S02]  /*41fe0*/  IMAD.MOV.U32 R40, RZ, RZ, R2 ;  /* 0x000000ffff287224 */ /* 0x002fe400078e0002 */
        /* <DEDUP_REMOVED lines=18> */
[----:B----4-:R-:W-:-:S03]  /*42110*/  IMAD.X R53, R53, 0x1, R0, P1 ;  /* 0x0000000135357824 */ /* 0x010fc600008e0600 */
[----:B------:R4:W-:Y:S04]  /*42120*/  LDGSTS.E [R42+0x14200], [R40.64], P3 ;  /* 0x14200000282a7fae */ /* 0x0009e80009921848 */
[----:B-1----:R-:W5:Y:S01]  /*42130*/  LDL.LU R54, [R1+0xa14] ;  /* 0x000a140001367983 */ /* 0x002f620000300800 */
[----:B----4-:R-:W-:Y:S01]  /*42140*/  IMAD.MOV.U32 R41, RZ, RZ, R53 ;  /* 0x000000ffff297224 */ /* 0x010fe200078e0035 */
[----:B------:R-:W-:Y:S01]  /*42150*/  IADD3 R44, P0, R44, R50, RZ ;  /* 0x000000322c2c7210 */ /* 0x000fe20007f1e0ff */
[----:B------:R-:W-:-:S04]  /*42160*/  IMAD.MOV.U32 R40, RZ, RZ, R48 ;  /* 0x000000ffff287224 */ /* 0x000fc800078e0030 */
[----:B------:R-:W-:Y:S01]  /*42170*/  STL [R1+0xa38], R44 ;  /* 0x000a382c01007387 */ /* 0x000fe20000100800 */
[----:B------:R-:W-:-:S03]  /*42180*/  IADD3.X R55, R55, R0, RZ, P0, !PT ;  /* 0x0000000037377210 */ /* 0x000fc600007fe4ff */
[----:B------:R1:W-:Y:S04]  /*42190*/  STL [R1+0xa3c], R53 ;  /* 0x000a3c3501007387 */ /* 0x0003e80000100800 */
[----:B------:R-:W4:Y:S04]  /*421a0*/  LDL.LU R46, [R1+0xa08] ;  /* 0x000a0800012e7983 */ /* 0x000f280000300800 */
[----:B------:R3:W-:Y:S04]  /*421b0*/  LDGSTS.E [R42+0x14a00], [R40.64], P3 ;  /* 0x14a00000282a7fae */ /* 0x0007e80009921848 */
[----:B-1----:R-:W4:Y:S01]  /*421c0*/  LDL.LU R53, [R1+0xa0c] ;  /* 0x000a0c0001357983 */ /* 0x002f220000300800 */
[----:B--2---:R-:W-:-:S05]  /*421d0*/  IADD3 R51, P1, R51, R50, RZ ;  /* 0x0000003233337210 */ /* 0x004fca0007f3e0ff */
[----:B------:R-:W-:Y:S04]  /*421e0*/  STL [R1+0xa30], R51 ;  /* 0x000a303301007387 */ /* 0x000fe80000100800 */
[----:B------:R-:W-:Y:S01]  /*421f0*/  STL [R1+0xa34], R55 ;  /* 0x000a343701007387 */ /* 0x000fe20000100800 */
[----:B---3--:R-:W-:-:S03]  /*42200*/  IMAD.X R52, R52, 0x1, R0, P1 ;  /* 0x0000000134347824 */ /* 0x008fc600008e0600 */
[----:B------:R-:W2:Y:S01]  /*42210*/  LDL.LU R48, [R1+0xa00] ;  /* 0x000a000001307983 */ /* 0x000ea20000300800 */
[----:B------:R-:W-:-:S03]  /*42220*/  IMAD.MOV.U32 R40, RZ, RZ, R44 ;  /* 0x000000ffff287224 */ /* 0x000fc600078e002c */
[----:B------:R-:W3:Y:S01]  /*42230*/  LDL.LU R58, [R1+0xa04] ;  /* 0x000a0400013a7983 */ /* 0x000ee20000300800 */
[----:B------:R-:W-:-:S05]  /*42240*/  IMAD.MOV.U32 R41, RZ, RZ, R55 ;  /* 0x000000ffff297224 */ /* 0x000fca00078e0037 */
        /* <DEDUP_REMOVED lines=37> */
[----:B----4-:R-:W-:Y:S01]  /*424a0*/  IADD3 R46, P0, R46, R50, RZ ;  /* 0x000000322e2e7210 */ /* 0x010fe20007f1e0ff */
[----:B-1----:R-:W-:Y:S02]  /*424b0*/  IMAD.MOV.U32 R40, RZ, RZ, R49 ;  /* 0x000000ffff287224 */ /* 0x002fe400078e0031 */
[----:B------:R-:W-:Y:S02]  /*424c0*/  IMAD.X R53, R53, 0x1, R0, P1 ;  /* 0x0000000135357824 */ /* 0x000fe400008e0600 */
[----:B------:R-:W-:Y:S04]  /*424d0*/  STL [R1+0xa08], R46 ;  /* 0x000a082e01007387 */ /* 0x000fe80000100800 */
[----:B------:R1:W-:Y:S01]  /*424e0*/  STL [R1+0xa0c], R53 ;  /* 0x000a0c3501007387 */ /* 0x0003e20000100800 */
[----:B------:R-:W-:-:S03]  /*424f0*/  MOV R41, R53 ;  /* 0x0000003500297202 */ /* 0x000fc60000000f00 */
[----:B------:R-:W4:Y:S04]  /*42500*/  LDL.LU R2, [R1+0x9d8] ;  /* 0x0009d80001027983 */ /* 0x000f280000300800 */
[----:B------:R3:W-:Y:S01]  /*42510*/  LDGSTS.E [R42+0x17a00], [R40.64], P3 ;  /* 0x17a00000282a7fae */ /* 0x0007e20009921848 */
[----:B--2---:R-:W-:-:S03]  /*42520*/  IADD3 R48, P1, R48, R50, RZ ;  /* 0x0000003230307210 */ /* 0x004fc60007f3e0ff */
[----:B-1----:R-:W2:Y:S01]  /*42530*/  LDL.LU R53, [R1+0x9d4] ;  /* 0x0009d40001357983 */ /* 0x002ea20000300800 */
[----:B---3--:R-:W-:-:S03]  /*42540*/  IMAD.X R58, R58, 0x1, R0, P0 ;  /* 0x000000013a3a7824 */ /* 0x008fc600000e0600 */
[----:B------:R-:W-:Y:S04]  /*42550*/  STL [R1+0xa00], R48 ;  /* 0x000a003001007387 */ /* 0x000fe80000100800 */
[----:B------:R-:W-:Y:S01]  /*42560*/  STL [R1+0xa04], R58 ;  /* 0x000a043a01007387 */ /* 0x000fe20000100800 */
[----:B------:R-:W-:-:S03]  /*42570*/  IMAD.MOV.U32 R40, RZ, RZ, R46 ;  /* 0x000000ffff287224 */ /* 0x000fc600078e002e */
[----:B------:R-:W3:Y:S01]  /*42580*/  LDL.LU R49, [R1+0x9d0] ;  /* 0x0009d00001317983 */ /* 0x000ee20000300800 */
[----:B------:R-:W-:-:S03]  /*42590*/  IMAD.MOV.U32 R41, RZ, RZ, R58 ;  /* 0x000000ffff297224 */ /* 0x000fc600078e003a */
[----:B------:R-:W3:Y:S04]  /*425a0*/  LDL.LU R46, [R1+0x9c8] ;  /* 0x0009c800012e7983 */ /* 0x000ee80000300800 */
[----:B------:R1:W-:Y:S01]  /*425b0*/  LDGSTS.E [R42+0x18200], [R40.64], P3 ;  /* 0x18200000282a7fae */ /* 0x0003e20009921848 */
[----:B------:R-:W-:Y:S01]  /*425c0*/  IADD3 R44, P0, R44, R50, RZ ;  /* 0x000000322c2c7210 */ /* 0x000fe20007f1e0ff */
[----:B-----5:R-:W-:-:S04]  /*425d0*/  IMAD.X R52, R52, 0x1, R0, P1 ;  /* 0x0000000134347824 */ /* 0x020fc800008e0600 */
[----:B------:R-:W-:Y:S01]  /*425e0*/  STL [R1+0x9f8], R44 ;  /* 0x0009f82c01007387 */ /* 0x000fe20000100800 */
[----:B-1----:R-:W-:Y:S02]  /*425f0*/  IMAD.MOV.U32 R40, RZ, RZ, R48 ;  /* 0x000000ffff287224 */ /* 0x002fe400078e0030 */
[----:B------:R-:W-:Y:S01]  /*42600*/  IMAD.MOV.U32 R41, RZ, RZ, R52 ;  /* 0x000000ffff297224 */ /* 0x000fe200078e0034 */
[----:B------:R1:W-:Y:S04]  /*42610*/  STL [R1+0x9fc], R52 ;  /* 0x0009fc3401007387 */ /* 0x0003e80000100800 */
[----:B------:R5:W-:Y:S04]  /*42620*/  LDGSTS.E [R42+0x18a00], [R40.64], P3 ;  /* 0x18a00000282a7fae */ /* 0x000be80009921848 */
[----:B-1----:R-:W3:Y:S01]  /*42630*/  LDL.LU R52, [R1+0x9cc] ;  /* 0x0009cc0001347983 */ /* 0x002ee20000300800 */
[----:B------:R-:W-:Y:S01]  /*42640*/  IMAD.X R55, R55, 0x1, R0, P0 ;  /* 0x0000000137377824 */ /* 0x000fe200000e0600 */
[----:B------:R-:W-:-:S03]  /*42650*/  IADD3 R51, P1, R51, R50, RZ ;  /* 0x0000003233337210 */ /* 0x000fc60007f3e0ff */
[----:B-----5:R-:W-:Y:S02]  /*42660*/  IMAD.MOV.U32 R41, RZ, RZ, R55 ;  /* 0x000000ffff297224 */ /* 0x020fe400078e0037 */
[----:B------:R-:W-:Y:S04]  /*42670*/  STL [R1+0x9f0], R51 ;  /* 0x0009f03301007387 */ /* 0x000fe80000100800 */
[----:B------:R1:W-:Y:S04]  /*42680*/  STL [R1+0x9f4], R55 ;  /* 0x0009f43701007387 */ /* 0x0003e80000100800 */
[----:B------:R-:W3:Y:S04]  /*42690*/  LDL.LU R48, [R1+0x9c0] ;  /* 0x0009c00001307983 */ /* 0x000ee80000300800 */
[----:B-1----:R-:W3:Y:S01]  /*426a0*/  LDL.LU R55, [R1+0x9c4] ;  /* 0x0009c40001377983 */ /* 0x002ee20000300800 */
[----:B------:R-:W-:-:S02]  /*426b0*/  IMAD.X R57, R57, 0x1, R0, P1 ;  /* 0x0000000139397824 */ /* 0x000fc400008e0600 */
[----:B------:R-:W-:-:S05]  /*426c0*/  IMAD.MOV.U32 R40, RZ, RZ, R44 ;  /* 0x000000ffff287224 */ /* 0x000fca00078e002c */
[----:B------:R1:W-:Y:S02]  /*426d0*/  LDGSTS.E [R42+0x19200], [R40.64], P3 ;  /* 0x19200000282a7fae */ /* 0x0003e40009921848 */
[----:B-1----:R-:W-:Y:S02]  /*426e0*/  IMAD.MOV.U32 R40, RZ, RZ, R51 ;  /* 0x000000ffff287224 */ /* 0x002fe400078e0033 */
[----:B------:R-:W-:-:S05]  /*426f0*/  IMAD.MOV.U32 R41, RZ, RZ, R57 ;  /* 0x000000ffff297224 */ /* 0x000fca00078e0039 */
[----:B------:R1:W-:Y:S01]  /*42700*/  LDGSTS.E [R42+0x19a00], [R40.64], P3 ;  /* 0x19a00000282a7fae */ /* 0x0003e20009921848 */
[----:B------:R-:W-:-:S05]  /*42710*/  IADD3 R45, P0, R45, R50, RZ ;  /* 0x000000322d2d7210 */ /* 0x000fca0007f1e0ff */
[----:B------:R-:W-:Y:S01]  /*42720*/  STL [R1+0x9e8], R45 ;  /* 0x0009e82d01007387 */ /* 0x000fe20000100800 */
[----:B------:R-:W-:-:S03]  /*42730*/  IADD3.X R56, R56, R0, RZ, P0, !PT ;  /* 0x0000000038387210 */ /* 0x000fc600007fe4ff */
[----:B------:R1:W-:Y:S04]  /*42740*/  STL [R1+0x9ec], R57 ;  /* 0x0009ec3901007387 */ /* 0x0003e80000100800 */
[----:B------:R-:W3:Y:S04]  /*42750*/  LDL.LU R44, [R1+0x9b8] ;  /* 0x0009b800012c7983 */ /* 0x000ee80000300800 */
[----:B------:R-:W3:Y:S01]  /*42760*/  LDL.LU R58, [R1+0x9bc] ;  /* 0x0009bc00013a7983 */ /* 0x000ee20000300800 */
[----:B-1----:R-:W-:Y:S02]  /*42770*/  IMAD.MOV.U32 R40, RZ, RZ, R45 ;  /* 0x000000ffff287224 */ /* 0x002fe400078e002d */
[----:B------:R-:W-:-:S05]  /*42780*/  IMAD.MOV.U32 R41, RZ, RZ, R56 ;  /* 0x000000ffff297224 */ /* 0x000fca00078e0038 */
[----:B------:R1:W-:Y:S01]  /*42790*/  LDGSTS.E [R42+0x1a200], [R40.64], P3 ;  /* 0x1a200000282a7fae */ /* 0x0003e20009921848 */
[----:B------:R-:W-:-:S05]  /*427a0*/  IADD3 R43, P1, R43, R50, RZ ;  /* 0x000000322b2b7210 */ /* 0x000fca0007f3e0ff */
        /* <DEDUP_REMOVED lines=8> */
[----:B----4-:R-:W-:-:S05]  /*42830*/  IADD3 R2, P0, R2, R50, RZ ;  /* 0x0000003202027210 */ /* 0x010fca0007f1e0ff */
[----:B------:R-:W-:Y:S01]  /*42840*/  STL [R1+0x9d8], R2 ;  /* 0x0009d80201007387 */ /* 0x000fe20000100800 */
[----:B--2---:R-:W-:-:S03]  /*42850*/  IMAD.X R53, R53, 0x1, R0, P0 ;  /* 0x0000000135357824 */ /* 0x004fc600000e0600 */
        /* <DEDUP_REMOVED lines=8> */
[----:B-1----:R-:W-:-:S03]  /*428e0*/  MOV R40, R2 ;  /* 0x0000000200287202 */ /* 0x002fc60000000f00 */
[----:B------:R-:W2:Y:S01]  /*428f0*/  LDL.LU R43, [R1+0x9a0] ;  /* 0x0009a000012b7983 */ /* 0x000ea20000300800 */
[----:B------:R-:W-:-:S03]  /*42900*/  IMAD.MOV.U32 R41, RZ, RZ, R53 ;  /* 0x000000ffff297224 */ /* 0x000fc600078e0035 */
[----:B---3--:R-:W3:Y:S04]  /*42910*/  LDL.LU R53, [R1+0x99c] ;  /* 0x00099c0001357983 */ /* 0x008ee80000300800 */
[----:B------:R-:W-:Y:S04]  /*42920*/  STL [R1+0x9c8], R46 ;  /* 0x0009c82e01007387 */ /* 0x000fe80000100800 */
[----:B------:R1:W-:Y:S01]  /*42930*/  LDGSTS.E [R42+0x1b200], [R40.64], P3 ;  /* 0x1b200000282a7fae */ /* 0x0003e20009921848 */
[----:B------:R-:W-:-:S05]  /*42940*/  IMAD.X R52, R52, 0x1, R0, P1 ;  /* 0x0000000134347824 */ /* 0x000fca00008e0600 */
[----:B------:R1:W-:Y:S02]  /*42950*/  STL [R1+0x9cc], R52 ;  /* 0x0009cc3401007387 */ /* 0x0003e40000100800 */
[----:B-1----:R-:W-:Y:S02]  /*42960*/  IMAD.MOV.U32 R41, RZ, RZ, R52 ;  /* 0x000000ffff297224 */ /* 0x002fe400078e0034 */
[----:B------:R-:W3:Y:S01]  /*42970*/  LDL.LU R2, [R1+0x998] ;  /* 0x0009980001027983 */ /* 0x000ee20000300800 */
[----:B------:R-:W-:-:S03]  /*42980*/  IMAD.MOV.U32 R40, RZ, RZ, R49 ;  /* 0x000000ffff287224 */ /* 0x000fc600078e0031 */
[----:B------:R-:W3:Y:S01]  /*42990*/  LDL.LU R52, [R1+0x994] ;  /* 0x0009940001347983 */ /* 0x000ee20000300800 */
[----:B------:R-:W-:-:S03]  /*429a0*/  IADD3 R48, P1, R48, R50, RZ ;  /* 0x0000003230307210 */ /* 0x000fc60007f3e0ff */
[----:B------:R1:W-:Y:S01]  /*429b0*/  LDGSTS.E [R42+0x1ba00], [R40.64], P3 ;  /* 0x1ba00000282a7fae */ /* 0x0003e20009921848 */
[----:B------:R-:W-:-:S03]  /*429c0*/  IMAD.X R55, R55, 0x1, R0, P0 ;  /* 0x0000000137377824 */ /* 0x000fc600000e0600 */
[----:B------:R-:W-:Y:S04]  /*429d0*/  STL [R1+0x9c0], R48 ;  /* 0x0009c03001007387 */ /* 0x000fe80000100800 */
[----:B------:R1:W-:Y:S04]  /*429e0*/  STL [R1+0x9c4], R55 ;  /* 0x0009c43701007387 */ /* 0x0003e80000100800 */
[----:B------:R-:W3:Y:S01]  /*429f0*/  LDL.LU R49, [R1+0x990] ;  /* 0x0009900001317983 */ /* 0x000ee20000300800 */
[----:B-1----:R-:W-:Y:S02]  /*42a00*/  IMAD.MOV.U32 R40, RZ, RZ, R46 ;  /* 0x000000ffff287224 */ /* 0x002fe400078e002e */
[----:B------:R-:W-:-:S02]  /*42a10*/  IMAD.MOV.U32 R41, RZ, RZ, R55 ;  /* 0x000000ffff297224 */ /* 0x000fc400078e0037 */
[----:B------:R-:W3:Y:S04]  /*42a20*/  LDL.LU R55, [R1+0x98c] ;  /* 0x00098c0001377983 */ /* 0x000ee80000300800 */
[----:B------:R1:W-:Y:S02]  /*42a30*/  LDGSTS.E [R42+0x1c200], [R40.64], P3 ;  /* 0x1c200000282a7fae */ /* 0x0003e40009921848 */
[----:B-1----:R-:W-:Y:S01]  /*42a40*/  IMAD.MOV.U32 R40, RZ, RZ, R48 ;  /* 0x000000ffff287224 */ /* 0x002fe200078e0030 */
[----:B------:R-:W-:Y:S01]  /*42a50*/  IADD3 R44, P0, R44, R50, RZ ;  /* 0x000000322c2c7210 */ /* 0x000fe20007f1e0ff */
[----:B------:R-:W-:-:S04]  /*42a60*/  IMAD.X R58, R58, 0x1, R0, P1 ;  /* 0x000000013a3a7824 */ /* 0x000fc800008e0600 */
[----:B------:R-:W-:Y:S04]  /*42a70*/  STL [R1+0x9b8], R44 ;  /* 0x0009b82c01007387 */ /* 0x000fe80000100800 */
[----:B------:R1:W-:Y:S01]  /*42a80*/  STL [R1+0x9bc], R58 ;  /* 0x0009bc3a01007387 */ /* 0x0003e20000100800 */
[----:B------:R-:W-:-:S03]  /*42a90*/  MOV R41, R58 ;  /* 0x0000003a00297202 */ /* 0x000fc60000000f00 */
[----:B------:R-:W3:Y:S04]  /*42aa0*/  LDL.LU R46, [R1+0x3c0] ;  /* 0x0003c000012e7983 */ /* 0x000ee80000300800 */
[----:B------:R1:W-:Y:S04]  /*42ab0*/  LDGSTS.E [R42+0x1ca00], [R40.64], P3 ;  /* 0x1ca00000282a7fae */ /* 0x0003e80009921848 */
[----:B-1----:R-:W3:Y:S01]  /*42ac0*/  LDL.LU R58, [R1+0x3bc] ;  /* 0x0003bc00013a7983 */ /* 0x002ee20000300800 */
[----:B------:R-:W-:Y:S01]  /*42ad0*/  IMAD.MOV.U32 R40, RZ, RZ, R44 ;  /* 0x000000ffff287224 */ /* 0x000fe200078e002c */
[----:B-----5:R-:W-:Y:S01]  /*42ae0*/  IADD3 R51, P1, R51, R50, RZ ;  /* 0x0000003233337210 */ /* 0x020fe20007f3e0ff */
[----:B------:R-:W-:-:S04]  /*42af0*/  IMAD.X R57, R57, 0x1, R0, P0 ;  /* 0x0000000139397824 */ /* 0x000fc800000e0600 */
[----:B------:R-:W-:Y:S04]  /*42b00*/  STL [R1+0x9b0], R51 ;  /* 0x0009b03301007387 */ /* 0x000fe80000100800 */
[----:B------:R-:W-:Y:S04]  /*42b10*/  STL [R1+0x9b4], R57 ;  /* 0x0009b43901007387 */ /* 0x000fe80000100800 */
[----:B------:R-:W5:Y:S01]  /*42b20*/  LDL.LU R48, [R1+0x3d8] ;  /* 0x0003d80001307983 */ /* 0x000f620000300800 */
[----:B------:R-:W-:-:S03]  /*42b30*/  IMAD.MOV.U32 R41, RZ, RZ, R57 ;  /* 0x000000ffff297224 */ /* 0x000fc600078e0039 */
[----:B------:R-:W5:Y:S04]  /*42b40*/  LDL.LU R44, [R1+0x3f0] ;  /* 0x0003f000012c7983 */ /* 0x000f680000300800 */
[----:B------:R1:W-:Y:S01]  /*42b50*/  LDGSTS.E [R42+0x1d200], [R40.64], P3 ;  /* 0x1d200000282a7fae */ /* 0x0003e20009921848 */
[----:B----4-:R-:W-:Y:S01]  /*42b60*/  IADD3 R45, P0, R45, R50, RZ ;  /* 0x000000322d2d7210 */ /* 0x010fe20007f1e0ff */
[----:B------:R-:W-:-:S04]  /*42b70*/  IMAD.X R56, R56, 0x1, R0, P1 ;  /* 0x0000000138387824 */ /* 0x000fc800008e0600 */
[----:B------:R-:W-:Y:S01]  /*42b80*/  STL [R1+0x9a8], R45 ;  /* 0x0009a82d01007387 */ /* 0x000fe20000100800 */
[----:B-1----:R-:W-:Y:S02]  /*42b90*/  IMAD.MOV.U32 R40, RZ, RZ, R51 ;  /* 0x000000ffff287224 */ /* 0x002fe400078e0033 */
[----:B------:R-:W-:Y:S01]  /*42ba0*/  IMAD.MOV.U32 R41, RZ, RZ, R56 ;  /* 0x000000ffff297224 */ /* 0x000fe200078e0038 */
[----:B------:R1:W-:Y:S04]  /*42bb0*/  STL [R1+0x9ac], R56 ;  /* 0x0009ac3801007387 */ /* 0x0003e80000100800 */
[----:B------:R4:W-:Y:S04]  /*42bc0*/  LDGSTS.E [R42+0x1da00], [R40.64], P3 ;  /* 0x1da00000282a7fae */ /* 0x0009e80009921848 */
[----:B-1----:R-:W5:Y:S01]  /*42bd0*/  LDL.LU R56, [R1+0x3d4] ;  /* 0x0003d40001387983 */ /* 0x002f620000300800 */
[----:B--2---:R-:W-:Y:S01]  /*42be0*/  IMAD.X R54, R54, 0x1, R0, P0 ;  /* 0x0000000136367824 */ /* 0x004fe200000e0600 */
[----:B------:R-:W-:Y:S01]  /*42bf0*/  IADD3 R43, P1, R43, R50, RZ ;  /* 0x000000322b2b7210 */ /* 0x000fe20007f3e0ff */
[----:B----4-:R-:W-:-:S04]  /*42c00*/  IMAD.MOV.U32 R40, RZ, RZ, R45 ;  /* 0x000000ffff287224 */ /* 0x010fc800078e002d */
[----:B------:R-:W-:Y:S01]  /*42c10*/  STL [R1+0x9a0], R43 ;  /* 0x0009a02b01007387 */ /* 0x000fe20000100800 */
[----:B------:R-:W-:-:S03]  /*42c20*/  IMAD.MOV.U32 R41, RZ, RZ, R54 ;  /* 0x000000ffff297224 */ /* 0x000fc600078e0036 */
[----:B------:R1:W-:Y:S01]  /*42c30*/  STL [R1+0x9a4], R54 ;  /* 0x0009a43601007387 */ /* 0x0003e20000100800 */
[----:B---3--:R-:W-:-:S03]  /*42c40*/  IMAD.X R53, R53, 0x1, R0, P1 ;  /* 0x0000000135357824 */ /* 0x008fc600008e0600 */
[----:B------:R-:W2:Y:S04]  /*42c50*/  LDL.LU R51, [R1+0x408] ;  /* 0x0004080001337983 */ /* 0x000ea80000300800 */
[----:B------:R-:W3:Y:S04]  /*42c60*/  LDL.LU R57, [R1+0x3ec] ;  /* 0x0003ec0001397983 */ /* 0x000ee80000300800 */
[----:B------:R4:W-:Y:S01]  /*42c70*/  LDGSTS.E [R42+0x1e200], [R40.64], P3 ;  /* 0x1e200000282a7fae */ /* 0x0009e20009921848 */
[----:B------:R-:W-:-:S05]  /*42c80*/  IADD3 R2, P0, R2, R50, RZ ;  /* 0x0000003202027210 */ /* 0x000fca0007f1e0ff */
[----:B------:R-:W-:Y:S01]  /*42c90*/  STL [R1+0x998], R2 ;  /* 0x0009980201007387 */ /* 0x000fe20000100800 */
[----:B------:R-:W-:Y:S01]  /*42ca0*/  IADD3.X R52, R52, R0, RZ, P0, !PT ;  /* 0x0000000034347210 */ /* 0x000fe200007fe4ff */
[----:B----4-:R-:W-:Y:S02]  /*42cb0*/  IMAD.MOV.U32 R40, RZ, RZ, R43 ;  /* 0x000000ffff287224 */ /* 0x010fe400078e002b */
[----:B------:R-:W-:Y:S01]  /*42cc0*/  STL [R1+0x99c], R53 ;  /* 0x00099c3501007387 */ /* 0x000fe20000100800 */
[----:B------:R-:W-:-:S03]  /*42cd0*/  IMAD.MOV.U32 R41, RZ, RZ, R53 ;  /* 0x000000ffff297224 */ /* 0x000fc600078e0035 */
[----:B------:R-:W4:Y:S04]  /*42ce0*/  LDL.LU R45, [R1+0x420] ;  /* 0x00042000012d7983 */ /* 0x000f280000300800 */
[----:B-1----:R-:W4:Y:S04]  /*42cf0*/  LDL.LU R54, [R1+0x404] ;  /* 0x0004040001367983 */ /* 0x002f280000300800 */
[----:B------:R1:W-:Y:S01]  /*42d00*/  LDGSTS.E [R42+0x1ea00], [R40.64], P3 ;  /* 0x1ea00000282a7fae */ /* 0x0003e20009921848 */
[----:B------:R-:W-:-:S05]  /*42d10*/  IADD3 R49, P1, R49, R50, RZ ;  /* 0x0000003231317210 */ /* 0x000fca0007f3e0ff */
[----:B------:R-:W-:Y:S04]  /*42d20*/  STL [R1+0x990], R49 ;  /* 0x0009903101007387 */ /* 0x000fe80000100800 */
[----:B------:R1:W-:Y:S02]  /*42d30*/  STL [R1+0x994], R52 ;  /* 0x0009943401007387 */ /* 0x0003e40000100800 */
[----:B-1----:R-:W-:Y:S02]  /*42d40*/  IMAD.MOV.U32 R41, RZ, RZ, R52 ;  /* 0x000000ffff297224 */ /* 0x002fe400078e0034 */
[----:B------:R-:W4:Y:S04]  /*42d50*/  LDL.LU R43, [R1+0x438] ;  /* 0x00043800012b7983 */ /* 0x000f280000300800 */
[----:B------:R-:W4:Y:S01]  /*42d60*/  LDL.LU R52, [R1+0x41c] ;  /* 0x00041c0001347983 */ /* 0x000f220000300800 */
[----:B------:R-:W-:-:S02]  /*42d70*/  IMAD.X R55, R55, 0x1, R0, P1 ;  /* 0x0000000137377824 */ /* 0x000fc400008e0600 */
[----:B------:R-:W-:Y:S01]  /*42d80*/  IMAD.MOV.U32 R40, RZ, RZ, R2 ;  /* 0x000000ffff287224 */ /* 0x000fe200078e0002 */
[----:B------:R-:W-:-:S04]  /*42d90*/  LOP3.LUT R2, R3, 0x40, RZ, 0x3c, !PT ;  /* 0x0000004003027812 */ /* 0x000fc800078e3cff */
[----:B------:R1:W-:Y:S01]  /*42da0*/  LDGSTS.E [R42+0x1f200], [R40.64], P3 ;  /* 0x1f200000282a7fae */ /* 0x0003e20009921848 */
[----:B------:R-:W-:Y:S02]  /*42db0*/  IMAD R2, R47, 0x20000, R2 ;  /* 0x000200002f027824 */ /* 0x000fe400078e0202 */
[----:B-1----:R-:W-:Y:S02]  /*42dc0*/  IMAD.MOV.U32 R41, RZ, RZ, R55 ;  /* 0x000000ffff297224 */ /* 0x002fe400078e0037 */
[----:B------:R-:W-:-:S05]  /*42dd0*/  IMAD.MOV.U32 R40, RZ, RZ, R49 ;  /* 0x000000ffff287224 */ /* 0x000fca00078e0031 */
[----:B------:R1:W-:Y:S01]  /*42de0*/  LDGSTS.E [R42+0x1fa00], [R40.64], P3 ;  /* 0x1fa00000282a7fae */ /* 0x0003e20009921848 */
[----:B------:R-:W-:-:S05]  /*42df0*/  IADD3 R46, P0, R46, R50, RZ ;  /* 0x000000322e2e7210 */ /* 0x000fca0007f1e0ff */
[----:B------:R-:W-:Y:S01]  /*42e00*/  STL [R1+0x3c0], R46 ;  /* 0x0003c02e01007387 */ /* 0x000fe20000100800 */
[----:B------:R-:W-:-:S03]  /*42e10*/  IMAD.X R58, R58, 0x1, R0, P0 ;  /* 0x000000013a3a7824 */ /* 0x000fc600000e0600 */
[----:B------:R5:W-:Y:S04]  /*42e20*/  STL [R1+0x98c], R55 ;  /* 0x00098c3701007387 */ /* 0x000be80000100800 */
[----:B------:R-:W4:Y:S01]  /*42e30*/  LDL.LU R53, [R1+0x450] ;  /* 0x0004500001357983 */ /* 0x000f220000300800 */
[----:B-1----:R-:W-:Y:S02]  /*42e40*/  IMAD.MOV.U32 R40, RZ, RZ, R46 ;  /* 0x000000ffff287224 */ /* 0x002fe400078e002e */
[----:B------:R-:W-:-:S05]  /*42e50*/  IMAD.MOV.U32 R41, RZ, RZ, R58 ;  /* 0x000000ffff297224 */ /* 0x000fca00078e003a */
[----:B------:R1:W-:Y:S01]  /*42e60*/  LDGSTS.E [R2+0x400], [R40.64], P3 ;  /* 0x0040000028027fae */ /* 0x0003e20009921848 */
[----:B-----5:R-:W-:-:S05]  /*42e70*/  IADD3 R48, P1, R48, R50, RZ ;  /* 0x0000003230307210 */ /* 0x020fca0007f3e0ff */
[----:B------:R-:W-:Y:S04]  /*42e80*/  STL [R1+0x3d8], R48 ;  /* 0x0003d83001007387 */ /* 0x000fe80000100800 */
[----:B------:R-:W-:Y:S04]  /*42e90*/  STL [R1+0x3bc], R58 ;  /* 0x0003bc3a01007387 */ /* 0x000fe80000100800 */
[----:B------:R-:W5:Y:S01]  /*42ea0*/  LDL.LU R55, [R1+0x434] ;  /* 0x0004340001377983 */ /* 0x000f620000300800 */
[----:B------:R-:W-:-:S03]  /*42eb0*/  IADD3 R44, P0, R44, R50, RZ ;  /* 0x000000322c2c7210 */ /* 0x000fc60007f1e0ff */
[----:B------:R-:W5:Y:S04]  /*42ec0*/  LDL.LU R49, [R1+0x468] ;  /* 0x0004680001317983 */ /* 0x000f680000300800 */
[----:B------:R-:W5:Y:S04]  /*42ed0*/  LDL.LU R42, [R1+0x44c] ;  /* 0x00044c00012a7983 */ /* 0x000f680000300800 */
[----:B------:R-:W-:Y:S01]  /*42ee0*/  STL [R1+0x3f0], R44 ;  /* 0x0003f02c01007387 */ /* 0x000fe20000100800 */
[----:B-1----:R-:W-:Y:S01]  /*42ef0*/  IMAD.MOV.U32 R40, RZ, RZ, R48 ;  /* 0x000000ffff287224 */ /* 0x002fe200078e0030 */
[----:B------:R-:W-:-:S05]  /*42f00*/  IADD3.X R56, R56, R0, RZ, P1, !PT ;  /* 0x0000000038387210 */ /* 0x000fca0000ffe4ff */
[----:B------:R1:W-:Y:S01]  /*42f10*/  STL [R1+0x3d4], R56 ;  /* 0x0003d43801007387 */ /* 0x0003e20000100800 */
[----:B------:R-:W-:-:S03]  /*42f20*/  IMAD.MOV.U32 R41, RZ, RZ, R56 ;  /* 0x000000ffff297224 */ /* 0x000fc600078e0038 */
[----:B------:R-:W5:Y:S04]  /*42f30*/  LDL.LU R46, [R1+0x480] ;  /* 0x00048000012e7983 */ /* 0x000f680000300800 */
[----:B------:R3:W-:Y:S04]  /*42f40*/  LDGSTS.E [R2+0xc00], [R40.64], P3 ;  /* 0x00c0000028027fae */ /* 0x0007e80009921848 */
[----:B-1----:R-:W5:Y:S01]  /*42f50*/  LDL.LU R56, [R1+0x464] ;  /* 0x0004640001387983 */ /* 0x002f620000300800 */
[----:B--2---:R-:W-:Y:S01]  /*42f60*/  IADD3 R51, P1, R51, R50, RZ ;  /* 0x0000003233337210 */ /* 0x004fe20007f3e0ff */
[----:B---3--:R-:W-:-:S04]  /*42f70*/  IMAD.X R57, R57, 0x1, R0, P0 ;  /* 0x0000000139397824 */ /* 0x008fc800000e0600 */
[----:B------:R-:W-:Y:S04]  /*42f80*/  STL [R1+0x408], R51 ;  /* 0x0004083301007387 */ /* 0x000fe80000100800 */
[----:B------:R1:W-:Y:S04]  /*42f90*/  STL [R1+0x3ec], R57 ;  /* 0x0003ec3901007387 */ /* 0x0003e80000100800 */
[----:B------:R-:W2:Y:S04]  /*42fa0*/  LDL.LU R48, [R1+0x498] ;  /* 0x0004980001307983 */ /* 0x000ea80000300800 */
[----:B------:R-:W3:Y:S01]  /*42fb0*/  LDL.LU R58, [R1+0x47c] ;  /* 0x00047c00013a7983 */ /* 0x000ee20000300800 */
[----:B------:R-:W-:-:S02]  /*42fc0*/  IMAD.MOV.U32 R40, RZ, RZ, R44 ;  /* 0x000000ffff287224 */ /* 0x000fc400078e002c */
[----:B------:R-:W-:Y:S01]  /*42fd0*/  IMAD.MOV.U32 R41, RZ, RZ, R57 ;  /* 0x000000ffff297224 */ /* 0x000fe200078e0039 */
[----:B----4-:R-:W-:-:S04]  /*42fe0*/  IADD3 R45, P0, R45, R50, RZ ;  /* 0x000000322d2d7210 */ /* 0x010fc80007f1e0ff */
[----:B------:R4:W-:Y:S01]  /*42ff0*/  LDGSTS.E [R2+0x1400], [R40.64], P3 ;  /* 0x0140000028027fae */ /* 0x0009e20009921848 */
[----:B------:R-:W-:-:S03]  /*43000*/  IMAD.X R54, R54, 0x1, R0, P1 ;  /* 0x0000000136367824 */ /* 0x000fc600008e0600 */
[----:B------:R-:W-:Y:S04]  /*43010*/  STL [R1+0x420], R45 ;  /* 0x0004202d01007387 */ /* 0x000fe80000100800 */
[----:B------:R4:W-:Y:S04]  /*43020*/  STL [R1+0x404], R54 ;  /* 0x0004043601007387 */ /* 0x0009e80000100800 */
[----:B------:R-:W3:Y:S01]  /*43030*/  LDL.LU R44, [R1+0x4b0] ;  /* 0x0004b000012c7983 */ /* 0x000ee20000300800 */
[----:B----4-:R-:W-:-:S03]  /*43040*/  IMAD.MOV.U32 R41, RZ, RZ, R54 ;  /* 0x000000ffff297224 */ /* 0x010fc600078e0036 */
[----:B-1----:R-:W4:Y:S01]  /*43050*/  LDL.LU R57, [R1+0x494] ;  /* 0x0004940001397983 */ /* 0x002f220000300800 */
[----:B------:R-:W-:Y:S01]  /*43060*/  IADD3 R43, P1, R43, R50, RZ ;  /* 0x000000322b2b7210 */ /* 0x000fe20007f3e0ff */
[----:B------:R-:W-:-:S04]  /*43070*/  IMAD.X R52, R52, 0x1, R0, P0 ;  /* 0x0000000134347824 */ /* 0x000fc800000e0600 */
[----:B------:R-:W-:Y:S01]  /*43080*/  STL [R1+0x438], R43 ;  /* 0x0004382b01007387 */ /* 0x000fe20000100800 */
[----:B------:R-:W-:-:S03]  /*43090*/  MOV R40, R51 ;  /* 0x0000003300287202 */ /* 0x000fc60000000f00 */
[----:B------:R1:W-:Y:S04]  /*430a0*/  STL [R1+0x41c], R52 ;  /* 0x00041c3401007387 */ /* 0x0003e80000100800 */
[----:B------:R-:W4:Y:S04]  /*430b0*/  LDL.LU R54, [R1+0x4ac] ;  /* 0x0004ac0001367983 */ /* 0x000f280000300800 */
[----:B------:R-:W4:Y:S04]  /*430c0*/  LDL.LU R51, [R1+0x4c8] ;  /* 0x0004c80001337983 */ /* 0x000f280000300800 */
[----:B------:R1:W-:Y:S02]  /*430d0*/  LDGSTS.E [R2+0x1c00], [R40.64], P3 ;  /* 0x01c0000028027fae */ /* 0x0003e40009921848 */
[----:B-1----:R-:W-:-:S02]  /*430e0*/  IMAD.MOV.U32 R40, RZ, RZ, R45 ;  /* 0x000000ffff287224 */ /* 0x002fc400078e002d */
[----:B------:R-:W-:Y:S02]  /*430f0*/  IMAD.MOV.U32 R41, RZ, RZ, R52 ;  /* 0x000000ffff297224 */ /* 0x000fe400078e0034 */
[----:B------:R-:W4:Y:S04]  /*43100*/  LDL.LU R52, [R1+0x4c4] ;  /* 0x0004c40001347983 */ /* 0x000f280000300800 */
[----:B------:R1:W-:Y:S02]  /*43110*/  LDGSTS.E [R2+0x2400], [R40.64], P3 ;  /* 0x0240000028027fae */ /* 0x0003e40009921848 */
[----:B-1----:R-:W-:Y:S01]  /*43120*/  IMAD.MOV.U32 R40, RZ, RZ, R43 ;  /* 0x000000ffff287224 */ /* 0x002fe200078e002b */
[----:B------:R-:W-:-:S05]  /*43130*/  IADD3 R53, P0, R53, R50, RZ ;  /* 0x0000003235357210 */ /* 0x000fca0007f1e0ff */
[----:B------:R-:W-:Y:S01]  /*43140*/  STL [R1+0x450], R53 ;  /* 0x0004503501007387 */ /* 0x000fe20000100800 */
[----:B-----5:R-:W-:Y:S01]  /*43150*/  IMAD.X R55, R55, 0x1, R0, P1 ;  /* 0x0000000137377824 */ /* 0x020fe200008e0600 */
[----:B------:R-:W-:-:S04]  /*43160*/  IADD3 R49, P1, R49, R50, RZ ;  /* 0x0000003231317210 */ /* 0x000fc80007f3e0ff */
[----:B------:R1:W-:Y:S01]  /*43170*/  STL [R1+0x434], R55 ;  /* 0x0004343701007387 */ /* 0x0003e20000100800 */
[----:B------:R-:W-:Y:S02]  /*43180*/  IMAD.MOV.U32 R41, RZ, RZ, R55 ;  /* 0x000000ffff297224 */ /* 0x000fe400078e0037 */
[----:B------:R-:W-:Y:S01]  /*43190*/  IMAD.X R42, R42, 0x1, R0, P0 ;  /* 0x000000012a2a7824 */ /* 0x000fe200000e0600 */
[----:B------:R-:W5:Y:S04]  /*431a0*/  LDL.LU R45, [R1+0x4e0] ;  /* 0x0004e000012d7983 */ /* 0x000f680000300800 */
[----:B------:R1:W-:Y:S04]  /*431b0*/  LDGSTS.E [R2+0x2c00], [R40.64], P3 ;  /* 0x02c0000028027fae */ /* 0x0003e80009921848 */
[----:B-1----:R-:W5:Y:S04]  /*431c0*/  LDL.LU R55, [R1+0x4dc] ;  /* 0x0004dc0001377983 */ /* 0x002f680000300800 */
[----:B------:R-:W-:Y:S04]  /*431d0*/  STL [R1+0x468], R49 ;  /* 0x0004683101007387 */ /* 0x000fe80000100800 */
[----:B------:R1:W-:Y:S01]  /*431e0*/  STL [R1+0x44c], R42 ;  /* 0x00044c2a01007387 */ /* 0x0003e20000100800 */
[----:B------:R-:W-:Y:S01]  /*431f0*/  IMAD.MOV.U32 R40, RZ, RZ, R53 ;  /* 0x000000ffff287224 */ /* 0x000fe200078e0035 */
[----:B------:R-:W-:-:S02]  /*43200*/  MOV R41, R42 ;  /* 0x0000002a00297202 */ /* 0x000fc40000000f00 */
[----:B------:R-:W5:Y:S04]  /*43210*/  LDL.LU R43, [R1+0x4f8] ;  /* 0x0004f800012b7983 */ /* 0x000f680000300800 */
[----:B------:R-:W5:Y:S04]  /*43220*/  LDL.LU R53, [R1+0x4f4] ;  /* 0x0004f40001357983 */ /* 0x000f680000300800 */
[----:B------:R1:W-:Y:S01]  /*43230*/  LDGSTS.E [R2+0x3400], [R40.64], P3 ;  /* 0x0340000028027fae */ /* 0x0003e20009921848 */
[----:B------:R-:W-:Y:S01]  /*43240*/  IADD3 R46, P0, R46, R50, RZ ;  /* 0x000000322e2e7210 */ /* 0x000fe20007f1e0ff */
[----:B------:R-:W-:-:S04]  /*43250*/  IMAD.X R56, R56, 0x1, R0, P1 ;  /* 0x0000000138387824 */ /* 0x000fc800008e0600 */
[----:B------:R-:W-:Y:S01]  /*43260*/  STL [R1+0x480], R46 ;  /* 0x0004802e01007387 */ /* 0x000fe20000100800 */
[----:B-1----:R-:W-:Y:S02]  /*43270*/  IMAD.MOV.U32 R40, RZ, RZ, R49 ;  /* 0x000000ffff287224 */ /* 0x002fe400078e0031 */
[----:B------:R-:W-:Y:S01]  /*43280*/  IMAD.MOV.U32 R41, RZ, RZ, R56 ;  /* 0x000000ffff297224 */ /* 0x000fe200078e0038 */
[----:B------:R1:W-:Y:S04]  /*43290*/  STL [R1+0x464], R56 ;  /* 0x0004643801007387 */ /* 0x0003e80000100800 */
[----:B------:R-:W5:Y:S04]  /*432a0*/  LDL.LU R42, [R1+0x510] ;  /* 0x00051000012a7983 */ /* 0x000f680000300800 */
        /* <DEDUP_REMOVED lines=12> */
[----:B----4-:R-:W-:-:S04]  /*43370*/  IMAD.X R57, R57, 0x1, R0, P1 ;  /* 0x0000000139397824 */ /* 0x010fc800008e0600 */
        /* <DEDUP_REMOVED lines=8> */
[----:B----4-:R-:W-:Y:S02]  /*43400*/  IMAD.MOV.U32 R41, RZ, RZ, R54 ;  /* 0x000000ffff297224 */ /* 0x010fe400078e0036 */
[----:B------:R-:W-:Y:S04]  /*43410*/  STL [R1+0x4c8], R51 ;  /* 0x0004c83301007387 */ /* 0x000fe80000100800 */
[----:B------:R1:W-:Y:S04]  /*43420*/  STL [R1+0x4ac], R54 ;  /* 0x0004ac3601007387 */ /* 0x0003e80000100800 */
[----:B------:R-:W3:Y:S04]  /*43430*/  LDL.LU R48, [R1+0x558] ;  /* 0x0005580001307983 */ /* 0x000ee80000300800 */
[----:B-1----:R-:W3:Y:S01]  /*43440*/  LDL.LU R54, [R1+0x53c] ;  /* 0x00053c0001367983 */ /* 0x002ee20000300800 */
[----:B------:R-:W-:Y:S01]  /*43450*/  IADD3.X R52, R52, R0, RZ, P1, !PT ;  /* 0x0000000034347210 */ /* 0x000fe20000ffe4ff */
[----:B------:R-:W-:-:S05]  /*43460*/  IMAD.MOV.U32 R40, RZ, RZ, R44 ;  /* 0x000000ffff287224 */ /* 0x000fca00078e002c */
[----:B------:R1:W-:Y:S02]  /*43470*/  LDGSTS.E [R2+0x5400], [R40.64], P3 ;  /* 0x0540000028027fae */ /* 0x0003e40009921848 */
[----:B-1----:R-:W-:Y:S02]  /*43480*/  IMAD.MOV.U32 R41, RZ, RZ, R52 ;  /* 0x000000ffff297224 */ /* 0x002fe400078e0034 */
[----:B------:R-:W-:-:S05]  /*43490*/  IMAD.MOV.U32 R40, RZ, RZ, R51 ;  /* 0x000000ffff287224 */ /* 0x000fca00078e0033 */
[----:B------:R1:W-:Y:S01]  /*434a0*/  LDGSTS.E [R2+0x5c00], [R40.64], P3 ;  /* 0x05c0000028027fae */ /* 0x0003e20009921848 */
[----:B-----5:R-:W-:-:S05]  /*434b0*/  IADD3 R45, P0, R45, R50, RZ ;  /* 0x000000322d2d7210 */ /* 0x020fca0007f1e0ff */
[----:B------:R-:W-:Y:S04]  /*434c0*/  STL [R1+0x4e0], R45 ;  /* 0x0004e02d01007387 */ /* 0x000fe80000100800 */
[----:B------:R5:W-:Y:S01]  /*434d0*/  STL [R1+0x4c4], R52 ;  /* 0x0004c43401007387 */ /* 0x000be20000100800 */
[----:B------:R-:W-:-:S03]  /*434e0*/  IMAD.X R55, R55, 0x1, R0, P0 ;  /* 0x0000000137377824 */ /* 0x000fc600000e0600 */
[----:B------:R-:W4:Y:S04]  /*434f0*/  LDL.LU R44, [R1+0x570] ;  /* 0x00057000012c7983 */ /* 0x000f280000300800 */
[----:B-----5:R-:W5:Y:S01]  /*43500*/  LDL.LU R52, [R1+0x554] ;  /* 0x0005540001347983 */ /* 0x020f620000300800 */
[----:B------:R-:W-:-:S05]  /*43510*/  IADD3 R43, P1, R43, R50, RZ ;  /* 0x000000322b2b7210 */ /* 0x000fca0007f3e0ff */
[----:B------:R-:W-:Y:S01]  /*43520*/  STL [R1+0x4f8], R43 ;  /* 0x0004f82b01007387 */ /* 0x000fe20000100800 */
[----:B------:R-:W-:-:S03]  /*43530*/  IMAD.X R53, R53, 0x1, R0, P1 ;  /* 0x0000000135357824 */ /* 0x000fc600008e0600 */
[----:B------:R2:W-:Y:S01]  /*43540*/  STL [R1+0x4dc], R55 ;  /* 0x0004dc3701007387 */ /* 0x0005e20000100800 */
[----:B-1----:R-:W-:-:S03]  /*43550*/  IMAD.MOV.U32 R40, RZ, RZ, R45 ;  /* 0x000000ffff287224 */ /* 0x002fc600078e002d */
[----:B------:R-:W5:Y:S01]  /*43560*/  LDL.LU R51, [R1+0x588] ;  /* 0x0005880001337983 */ /* 0x000f620000300800 */
[----:B------:R-:W-:-:S03]  /*43570*/  IMAD.MOV.U32 R41, RZ, RZ, R55 ;  /* 0x000000ffff297224 */ /* 0x000fc600078e0037 */
[----:B------:R-:W5:Y:S04]  /*43580*/  LDL.LU R58, [R1+0x56c] ;  /* 0x00056c00013a7983 */ /* 0x000f680000300800 */
[----:B------:R1:W-:Y:S01]  /*43590*/  LDGSTS.E [R2+0x6400], [R40.64], P3 ;  /* 0x0640000028027fae */ /* 0x0003e20009921848 */
[----:B------:R-:W-:-:S05]  /*435a0*/  IADD3 R42, P0, R42, R50, RZ ;  /* 0x000000322a2a7210 */ /* 0x000fca0007f1e0ff */
[----:B------:R-:W-:Y:S01]  /*435b0*/  STL [R1+0x510], R42 ;  /* 0x0005102a01007387 */ /* 0x000fe20000100800 */
[----:B--2---:R-:W-:-:S03]  /*435c0*/  IMAD.X R56, R56, 0x1, R0, P0 ;  /* 0x0000000138387824 */ /* 0x004fc600000e0600 */
[----:B------:R2:W-:Y:S01]  /*435d0*/  STL [R1+0x4f4], R53 ;  /* 0x0004f43501007387 */ /* 0x0005e20000100800 */
[----:B-1----:R-:W-:Y:S01]  /*435e0*/  MOV R40, R43 ;  /* 0x0000002b00287202 */ /* 0x002fe20000000f00 */
[----:B------:R-:W-:Y:S02]  /*435f0*/  IMAD.MOV.U32 R41, RZ, RZ, R53 ;  /* 0x000000ffff297224 */ /* 0x000fe400078e0035 */
[----:B------:R-:W5:Y:S04]  /*43600*/  LDL.LU R45, [R1+0x5a0] ;  /* 0x0005a000012d7983 */ /* 0x000f680000300800 */
[----:B------:R-:W5:Y:S01]  /*43610*/  LDL.LU R55, [R1+0x584] ;  /* 0x0005840001377983 */ /* 0x000f620000300800 */
[----:B---3--:R-:W-:-:S03]  /*43620*/  IADD3 R49, P1, R49, R50, RZ ;  /* 0x0000003231317210 */ /* 0x008fc60007f3e0ff */
[----:B------:R1:W-:Y:S04]  /*43630*/  LDGSTS.E [R2+0x6c00], [R40.64], P3 ;  /* 0x06c0000028027fae */ /* 0x0003e80009921848 */
        /* <DEDUP_REMOVED lines=15> */
[----:B------:R-:W3:Y:S04]  /*43730*/  LDL.LU R57, [R1+0x5cc] ;  /* 0x0005cc0001397983 */ /* 0x000ee80000300800 */
[----:B------:R1:W-:Y:S01]  /*43740*/  LDGSTS.E [R2+0x7c00], [R40.64], P3 ;  /* 0x07c0000028027fae */ /* 0x0003e20009921848 */
[----:B------:R-:W-:Y:S01]  /*43750*/  IADD3 R48, P1, R48, R50, RZ ;  /* 0x0000003230307210 */ /* 0x000fe20007f3e0ff */
[----:B------:R-:W-:-:S04]  /*43760*/  IMAD.X R54, R54, 0x1, R0, P0 ;  /* 0x0000000136367824 */ /* 0x000fc800000e0600 */
[----:B------:R-:W-:Y:S04]  /*43770*/  STL [R1+0x558], R48 ;  /* 0x0005583001007387 */ /* 0x000fe80000100800 */
[----:B------:R1:W-:Y:S04]  /*43780*/  STL [R1+0x53c], R54 ;  /* 0x00053c3601007387 */ /* 0x0003e80000100800 */
[----:B------:R-:W3:Y:S01]  /*43790*/  LDL.LU R49, [R1+0x5f0] ;  /* 0x0005f00001317983 */ /* 0x000ee20000300800 */
[----:B-1----:R-:W-:Y:S01]  /*437a0*/  IMAD.MOV.U32 R40, RZ, RZ, R46 ;  /* 0x000000ffff287224 */ /* 0x002fe200078e002e */
[----:B------:R-:W-:-:S02]  /*437b0*/  MOV R41, R54 ;  /* 0x0000003600297202 */ /* 0x000fc40000000f00 */
[----:B------:R-:W3:Y:S04]  /*437c0*/  LDL.LU R54, [R1+0x5ec] ;  /* 0x0005ec0001367983 */ /* 0x000ee80000300800 */
[----:B------:R1:W-:Y:S02]  /*437d0*/  LDGSTS.E [R2+0x8400], [R40.64], P3 ;  /* 0x0840000028027fae */ /* 0x0003e40009921848 */
[----:B-1----:R-:W-:Y:S01]  /*437e0*/  IMAD.MOV.U32 R40, RZ, RZ, R48 ;  /* 0x000000ffff287224 */ /* 0x002fe200078e0030 */
[----:B----4-:R-:W-:Y:S01]  /*437f0*/  IADD3 R44, P0, R44, R50, RZ ;  /* 0x000000322c2c7210 */ /* 0x010fe20007f1e0ff */
[----:B-----5:R-:W-:-:S04]  /*43800*/  IMAD.X R52, R52, 0x1, R0, P1 ;  /* 0x0000000134347824 */ /* 0x020fc800008e0600 */
[----:B------:R-:W-:Y:S04]  /*43810*/  STL [R1+0x570], R44 ;  /* 0x0005702c01007387 */ /* 0x000fe80000100800 */
[----:B------:R1:W-:Y:S01]  /*43820*/  STL [R1+0x554], R52 ;  /* 0x0005543401007387 */ /* 0x0003e20000100800 */
[----:B------:R-:W-:-:S03]  /*43830*/  IMAD.MOV.U32 R41, RZ, RZ, R52 ;  /* 0x000000ffff297224 */ /* 0x000fc600078e0034 */
[----:B------:R-:W4:Y:S04]  /*43840*/  LDL.LU R46, [R1+0x610] ;  /* 0x00061000012e7983 */ /* 0x000f280000300800 */
[----:B------:R5:W-:Y:S01]  /*43850*/  LDGSTS.E [R2+0x8c00], [R40.64], P3 ;  /* 0x08c0000028027fae */ /* 0x000be20009921848 */
[----:B------:R-:W-:-:S03]  /*43860*/  IADD3 R51, P1, R51, R50, RZ ;  /* 0x0000003233337210 */ /* 0x000fc60007f3e0ff */
[----:B-1----:R-:W4:Y:S01]  /*43870*/  LDL.LU R52, [R1+0x60c] ;  /* 0x00060c0001347983 */ /* 0x002f220000300800 */
[----:B------:R-:W-:-:S03]  /*43880*/  IMAD.X R58, R58, 0x1, R0, P0 ;  /* 0x000000013a3a7824 */ /* 0x000fc600000e0600 */
[----:B------:R-:W-:Y:S04]  /*43890*/  STL [R1+0x588], R51 ;  /* 0x0005883301007387 */ /* 0x000fe80000100800 */
[----:B------:R-:W-:Y:S01]  /*438a0*/  STL [R1+0x56c], R58 ;  /* 0x00056c3a01007387 */ /* 0x000fe20000100800 */
[----:B-----5:R-:W-:Y:S02]  /*438b0*/  IMAD.MOV.U32 R40, RZ, RZ, R44 ;  /* 0x000000ffff287224 */ /* 0x020fe400078e002c */
[----:B------:R-:W-:Y:S01]  /*438c0*/  IMAD.MOV.U32 R41, RZ, RZ, R58 ;  /* 0x000000ffff297224 */ /* 0x000fe200078e003a */
[----:B------:R-:W5:Y:S04]  /*438d0*/  LDL.LU R48, [R1+0x630] ;  /* 0x0006300001307983 */ /* 0x000f680000300800 */
[----:B------:R1:W-:Y:S04]  /*438e0*/  LDGSTS.E [R2+0x9400], [R40.64], P3 ;  /* 0x0940000028027fae */ /* 0x0003e80009921848 */
[----:B------:R-:W5:Y:S01]  /*438f0*/  LDL.LU R44, [R1+0x650] ;  /* 0x00065000012c7983 */ /* 0x000f620000300800 */
[----:B------:R-:W-:Y:S01]  /*43900*/  IADD3 R45, P0, R45, R50, RZ ;  /* 0x000000322d2d7210 */ /* 0x000fe20007f1e0ff */
        /* <DEDUP_REMOVED lines=8> */
[----:B------:R-:W-:-:S03]  /*43990*/  IADD3 R43, P1, R43, R50, RZ ;  /* 0x000000322b2b7210 */ /* 0x000fc60007f3e0ff */
[----:B------:R-:W-:Y:S02]  /*439a0*/  IMAD.MOV.U32 R41, RZ, RZ, R53 ;  /* 0x000000ffff297224 */ /* 0x000fe400078e0035 */
[----:B------:R-:W-:Y:S04]  /*439b0*/  STL [R1+0x5b8], R43 ;  /* 0x0005b82b01007387 */ /* 0x000fe80000100800 */
[----:B------:R1:W-:Y:S01]  /*439c0*/  STL [R1+0x59c], R53 ;  /* 0x00059c3501007387 */ /* 0x0003e20000100800 */
[----:B---3--:R-:W-:-:S03]  /*439d0*/  IADD3.X R56, R56, R0, RZ, P1, !PT ;  /* 0x0000000038387210 */ /* 0x008fc60000ffe4ff */
[----:B------:R-:W2:Y:S01]  /*439e0*/  LDL.LU R51, [R1+0x670] ;  /* 0x0006700001337983 */ /* 0x000ea20000300800 */
[----:B------:R-:W-:-:S03]  /*439f0*/  IMAD.MOV.U32 R40, RZ, RZ, R45 ;  /* 0x000000ffff287224 */ /* 0x000fc600078e002d */
[----:B-1----:R-:W2:Y:S04]  /*43a00*/  LDL.LU R53, [R1+0x64c] ;  /* 0x00064c0001357983 */ /* 0x002ea80000300800 */
[----:B------:R1:W-:Y:S01]  /*43a10*/  LDGSTS.E [R2+0xa400], [R40.64], P3 ;  /* 0x0a40000028027fae */ /* 0x0003e20009921848 */
[----:B------:R-:W-:-:S05]  /*43a20*/  IADD3 R42, P0, R42, R50, RZ ;  /* 0x000000322a2a7210 */ /* 0x000fca0007f1e0ff */
[----:B------:R-:W-:Y:S01]  /*43a30*/  STL [R1+0x5d0], R42 ;  /* 0x0005d02a01007387 */ /* 0x000fe20000100800 */
[----:B------:R-:W-:-:S03]  /*43a40*/  IMAD.X R57, R57, 0x1, R0, P0 ;  /* 0x0000000139397824 */ /* 0x000fc600000e0600 */
[----:B------:R1:W-:Y:S02]  /*43a50*/  STL [R1+0x5b4], R56 ;  /* 0x0005b43801007387 */ /* 0x0003e40000100800 */
[----:B-1----:R-:W-:Y:S02]  /*43a60*/  IMAD.MOV.U32 R41, RZ, RZ, R56 ;  /* 0x000000ffff297224 */ /* 0x002fe400078e0038 */
[----:B------:R-:W2:Y:S01]  /*43a70*/  LDL.LU R45, [R1+0x690] ;  /* 0x00069000012d7983 */ /* 0x000ea20000300800 */
[----:B------:R-:W-:-:S03]  /*43a80*/  IMAD.MOV.U32 R40, RZ, RZ, R43 ;  /* 0x000000ffff287224 */ /* 0x000fc600078e002b */
[----:B------:R-:W2:Y:S04]  /*43a90*/  LDL.LU R56, [R1+0x66c] ;  /* 0x00066c0001387983 */ /* 0x000ea80000300800 */
[----:B------:R1:W-:Y:S01]  /*43aa0*/  LDGSTS.E [R2+0xac00], [R40.64], P3 ;  /* 0x0ac0000028027fae */ /* 0x0003e20009921848 */
[----:B------:R-:W-:-:S05]  /*43ab0*/  IADD3 R49, P1, R49, R50, RZ ;  /* 0x0000003231317210 */ /* 0x000fca0007f3e0ff */
[----:B------:R-:W-:Y:S04]  /*43ac0*/  STL [R1+0x5f0], R49 ;  /* 0x0005f03101007387 */ /* 0x000fe80000100800 */
[----:B------:R1:W-:Y:S04]  /*43ad0*/  STL [R1+0x5cc], R57 ;  /* 0x0005cc3901007387 */ /* 0x0003e80000100800 */
[----:B------:R-:W2:Y:S04]  /*43ae0*/  LDL.LU R43, [R1+0x6b0] ;  /* 0x0006b000012b7983 */ /* 0x000ea80000300800 */
[----:B------:R-:W2:Y:S01]  /*43af0*/  LDL.LU R58, [R1+0x68c] ;  /* 0x00068c00013a7983 */ /* 0x000ea20000300800 */
[----:B------:R-:W-:-:S02]  /*43b00*/  IMAD.X R54, R54, 0x1, R0, P1 ;  /* 0x0000000136367824 */ /* 0x000fc400008e0600 */
[----:B-1----:R-:W-:Y:S02]  /*43b10*/  IMAD.MOV.U32 R40, RZ, RZ, R42 ;  /* 0x000000ffff287224 */ /* 0x002fe400078e002a */
[----:B------:R-:W-:-:S05]  /*43b20*/  IMAD.MOV.U32 R41, RZ, RZ, R57 ;  /* 0x000000ffff297224 */ /* 0x000fca00078e0039 */
[----:B------:R1:W-:Y:S02]  /*43b30*/  LDGSTS.E [R2+0xb400], [R40.64], P3 ;  /* 0x0b40000028027fae */ /* 0x0003e40009921848 */
[----:B-1----:R-:W-:Y:S01]  /*43b40*/  MOV R40, R49 ;  /* 0x0000003100287202 */ /* 0x002fe20000000f00 */
[----:B------:R-:W-:-:S05]  /*43b50*/  IMAD.MOV.U32 R41, RZ, RZ, R54 ;  /* 0x000000ffff297224 */ /* 0x000fca00078e0036 */
[----:B------:R1:W-:Y:S01]  /*43b60*/  LDGSTS.E [R2+0xbc00], [R40.64], P3 ;  /* 0x0bc0000028027fae */ /* 0x0003e20009921848 */
[----:B----4-:R-:W-:-:S05]  /*43b70*/  IADD3 R46, P0, R46, R50, RZ ;  /* 0x000000322e2e7210 */ /* 0x010fca0007f1e0ff */
[----:B------:R-:W-:Y:S04]  /*43b80*/  STL [R1+0x610], R46 ;  /* 0x0006102e01007387 */ /* 0x000fe80000100800 */
[----:B------:R4:W-:Y:S01]  /*43b90*/  STL [R1+0x5ec], R54 ;  /* 0x0005ec3601007387 */ /* 0x0009e20000100800 */
[----:B------:R-:W-:-:S03]  /*43ba0*/  IMAD.X R52, R52, 0x1, R0, P0 ;  /* 0x0000000134347824 */ /* 0x000fc600000e0600 */
[----:B------:R-:W3:Y:S04]  /*43bb0*/  LDL.LU R42, [R1+0x6d0] ;  /* 0x0006d000012a7983 */ /* 0x000ee80000300800 */
[----:B------:R-:W3:Y:S01]  /*43bc0*/  LDL.LU R57, [R1+0x6ac] ;  /* 0x0006ac0001397983 */ /* 0x000ee20000300800 */
[----:B-----5:R-:W-:Y:S01]  /*43bd0*/  IADD3 R48, P1, R48, R50, RZ ;  /* 0x0000003230307210 */ /* 0x020fe20007f3e0ff */
[----:B-1----:R-:W-:-:S04]  /*43be0*/  IMAD.MOV.U32 R40, RZ, RZ, R46 ;  /* 0x000000ffff287224 */ /* 0x002fc800078e002e */
[----:B------:R-:W-:Y:S01]  /*43bf0*/  STL [R1+0x630], R48 ;  /* 0x0006303001007387 */ /* 0x000fe20000100800 */
[----:B------:R-:W-:-:S03]  /*43c00*/  IMAD.MOV.U32 R41, RZ, RZ, R52 ;  /* 0x000000ffff297224 */ /* 0x000fc600078e0034 */
[----:B------:R1:W-:Y:S01]  /*43c10*/  STL [R1+0x60c], R52 ;  /* 0x00060c3401007387 */ /* 0x0003e20000100800 */
[----:B------:R-:W-:-:S03]  /*43c20*/  IADD3 R44, P0, R44, R50, RZ ;  /* 0x000000322c2c7210 */ /* 0x000fc60007f1e0ff */
[----:B----4-:R-:W4:Y:S04]  /*43c30*/  LDL.LU R54, [R1+0x6cc] ;  /* 0x0006cc0001367983 */ /* 0x010f280000300800 */
[----:B------:R-:W5:Y:S04]  /*43c40*/  LDL.LU R49, [R1+0x6f0] ;  /* 0x0006f00001317983 */ /* 0x000f680000300800 */
[----:B-1----:R-:W5:Y:S04]  /*43c50*/  LDL.LU R52, [R1+0x6ec] ;  /* 0x0006ec0001347983 */ /* 0x002f680000300800 */
[----:B------:R-:W-:Y:S04]  /*43c60*/  STL [R1+0x650], R44 ;  /* 0x0006502c01007387 */ /* 0x000fe80000100800 */
[----:B------:R1:W-:Y:S01]  /*43c70*/  LDGSTS.E [R2+0xc400], [R40.64], P3 ;  /* 0x0c40000028027fae */ /* 0x0003e20009921848 */
[----:B------:R-:W-:-:S05]  /*43c80*/  IMAD.X R55, R55, 0x1, R0, P1 ;  /* 0x0000000137377824 */ /* 0x000fca00008e0600 */
[----:B------:R2:W-:Y:S04]  /*43c90*/  STL [R1+0x62c], R55 ;  /* 0x00062c3701007387 */ /* 0x0005e80000100800 */
[----:B------:R-:W5:Y:S01]  /*43ca0*/  LDL.LU R46, [R1+0x710] ;  /* 0x00071000012e7983 */ /* 0x000f620000300800 */
[----:B-1----:R-:W-:Y:S02]  /*43cb0*/  IMAD.MOV.U32 R41, RZ, RZ, R55 ;  /* 0x000000ffff297224 */ /* 0x002fe400078e0037 */
[----:B------:R-:W-:Y:S01]  /*43cc0*/  IMAD.MOV.U32 R40, RZ, RZ, R48 ;  /* 0x000000ffff287224 */ /* 0x000fe200078e0030 */
[----:B--2---:R-:W5:Y:S01]  /*43cd0*/  LDL.LU R55, [R1+0x70c] ;  /* 0x00070c0001377983 */ /* 0x004f620000300800 */
[----:B------:R-:W-:-:S03]  /*43ce0*/  IADD3 R51, P1, R51, R50, RZ ;  /* 0x0000003233337210 */ /* 0x000fc60007f3e0ff */
[----:B------:R1:W-:Y:S01]  /*43cf0*/  LDGSTS.E [R2+0xcc00], [R40.64], P3 ;  /* 0x0cc0000028027fae */ /* 0x0003e20009921848 */
[----:B------:R-:W-:-:S03]  /*43d00*/  IMAD.X R53, R53, 0x1, R0, P0 ;  /* 0x0000000135357824 */ /* 0x000fc600000e0600 */
[----:B------:R-:W-:Y:S04]  /*43d10*/  STL [R1+0x670], R51 ;  /* 0x0006703301007387 */ /* 0x000fe80000100800 */
[----:B------:R1:W-:Y:S04]  /*43d20*/  STL [R1+0x64c], R53 ;  /* 0x00064c3501007387 */ /* 0x0003e80000100800 */
[----:B------:R-:W5:Y:S01]  /*43d30*/  LDL.LU R48, [R1+0x730] ;  /* 0x0007300001307983 */ /* 0x000f620000300800 */
[----:B-1----:R-:W-:Y:S01]  /*43d40*/  IMAD.MOV.U32 R40, RZ, RZ, R44 ;  /* 0x000000ffff287224 */ /* 0x002fe200078e002c */
[----:B------:R-:W-:-:S02]  /*43d50*/  MOV R41, R53 ;  /* 0x0000003500297202 */ /* 0x000fc40000000f00 */
[----:B------:R-:W5:Y:S01]  /*43d60*/  LDL.LU R53, [R1+0x72c] ;  /* 0x00072c0001357983 */ /* 0x000f620000300800 */
[----:B------:R-:W-:-:S03]  /*43d70*/  IADD3 R45, P0, R45, R50, RZ ;  /* 0x000000322d2d7210 */ /* 0x000fc60007f1e0ff */
[----:B------:R1:W-:Y:S01]  /*43d80*/  LDGSTS.E [R2+0xd400], [R40.64], P3 ;  /* 0x0d40000028027fae */ /* 0x0003e20009921848 */
[----:B------:R-:W-:-:S03]  /*43d90*/  IMAD.X R56, R56, 0x1, R0, P1 ;  /* 0x0000000138387824 */ /* 0x000fc600008e0600 */
[----:B------:R-:W-:Y:S04]  /*43da0*/  STL [R1+0x690], R45 ;  /* 0x0006902d01007387 */ /* 0x000fe80000100800 */
[----:B------:R1:W-:Y:S02]  /*43db0*/  STL [R1+0x66c], R56 ;  /* 0x00066c3801007387 */ /* 0x0003e40000100800 */
[----:B-1----:R-:W-:Y:S02]  /*43dc0*/  IMAD.MOV.U32 R41, RZ, RZ, R56 ;  /* 0x000000ffff297224 */ /* 0x002fe400078e0038 */
[----:B------:R-:W5:Y:S01]  /*43dd0*/  LDL.LU R44, [R1+0x750] ;  /* 0x00075000012c7983 */ /* 0x000f620000300800 */
[----:B------:R-:W-:-:S03]  /*43de0*/  IMAD.MOV.U32 R40, RZ, RZ, R51 ;  /* 0x000000ffff287224 */ /* 0x000fc600078e0033 */
[----:B------:R-:W5:Y:S04]  /*43df0*/  LDL.LU R56, [R1+0x74c] ;  /* 0x00074c0001387983 */ /* 0x000f680000300800 */
[----:B------:R1:W-:Y:S01]  /*43e00*/  LDGSTS.E [R2+0xdc00], [R40.64], P3 ;  /* 0x0dc0000028027fae */ /* 0x0003e20009921848 */
[----:B------:R-:W-:Y:S01]  /*43e10*/  IADD3 R43, P1, R43, R50, RZ ;  /* 0x000000322b2b7210 */ /* 0x000fe20007f3e0ff */
[----:B------:R-:W-:-:S04]  /*43e20*/  IMAD.X R58, R58, 0x1, R0, P0 ;  /* 0x000000013a3a7824 */ /* 0x000fc800000e0600 */
        /* <DEDUP_REMOVED lines=8> */
[----:B---3--:R-:W-:Y:S01]  /*43eb0*/  IADD3 R42, P0, R42, R50, RZ ;  /* 0x000000322a2a7210 */ /* 0x008fe20007f1e0ff */
[----:B------:R-:W-:-:S04]  /*43ec0*/  IMAD.X R57, R57, 0x1, R0, P1 ;  /* 0x0000000139397824 */ /* 0x000fc800008e0600 */
[----:B------:R-:W-:Y:S01]  /*43ed0*/  STL [R1+0x6d0], R42 ;  /* 0x0006d02a01007387 */ /* 0x000fe20000100800 */
[----:B------:R-:W-:-:S03]  /*43ee0*/  IMAD.MOV.U32 R41, RZ, RZ, R57 ;  /* 0x000000ffff297224 */ /* 0x000fc600078e0039 */
[----:B------:R1:W-:Y:S04]  /*43ef0*/  STL [R1+0x6ac], R57 ;  /* 0x0006ac3901007387 */ /* 0x0003e80000100800 */
[----:B------:R3:W-:Y:S04]  /*43f00*/  LDGSTS.E [R2+0xec00], [R40.64], P3 ;  /* 0x0ec0000028027fae */ /* 0x0007e80009921848 */
[----:B-1----:R-:W2:Y:S01]  /*43f10*/  LDL.LU R57, [R1+0x76c] ;  /* 0x00076c0001397983 */ /* 0x002ea20000300800 */
[----:B----4-:R-:W-:Y:S01]  /*43f20*/  IMAD.X R54, R54, 0x1, R0, P0 ;  /* 0x0000000136367824 */ /* 0x010fe200000e0600 */
[----:B-----5:R-:W-:-:S03]  /*43f30*/  IADD3 R49, P1, R49, R50, RZ ;  /* 0x0000003231317210 */ /* 0x020fc60007f3e0ff */
[----:B---3--:R-:W-:Y:S02]  /*43f40*/  IMAD.MOV.U32 R41, RZ, RZ, R54 ;  /* 0x000000ffff297224 */ /* 0x008fe400078e0036 */
[----:B------:R-:W-:Y:S01]  /*43f50*/  STL [R1+0x6f0], R49 ;  /* 0x0006f03101007387 */ /* 0x000fe20000100800 */
[----:B------:R-:W-:Y:S01]  /*43f60*/  IADD3.X R52, R52, R0, RZ, P1, !PT ;  /* 0x0000000034347210 */ /* 0x000fe20000ffe4ff */
[----:B------:R-:W-:Y:S02]  /*43f70*/  IMAD.MOV.U32 R40, RZ, RZ, R42 ;  /* 0x000000ffff287224 */ /* 0x000fe400078e002a */
[----:B------:R1:W-:Y:S04]  /*43f80*/  STL [R1+0x6cc], R54 ;  /* 0x0006cc3601007387 */ /* 0x0003e80000100800 */
[----:B------:R-:W3:Y:S04]  /*43f90*/  LDL.LU R43, [R1+0x7b0] ;  /* 0x0007b000012b7983 */ /* 0x000ee80000300800 */
[----:B------:R4:W-:Y:S04]  /*43fa0*/  LDGSTS.E [R2+0xf400], [R40.64], P3 ;  /* 0x0f40000028027fae */ /* 0x0009e80009921848 */
[----:B-1----:R-:W5:Y:S01]  /*43fb0*/  LDL.LU R54, [R1+0x78c] ;  /* 0x00078c0001367983 */ /* 0x002f620000300800 */
[----:B------:R-:W-:-:S05]  /*43fc0*/  IADD3 R46, P0, R46, R50, RZ ;  /* 0x000000322e2e7210 */ /* 0x000fca0007f1e0ff */
[----:B------:R-:W-:Y:S01]  /*43fd0*/  STL [R1+0x710], R46 ;  /* 0x0007102e01007387 */ /* 0x000fe20000100800 */
[----:B------:R-:W-:Y:S02]  /*43fe0*/  IMAD.X R55, R55, 0x1, R0, P0 ;  /* 0x0000000137377824 */ /* 0x000fe400000e0600 */
[----:B----4-:R-:W-:Y:S01]  /*43ff0*/  IMAD.MOV.U32 R41, RZ, RZ, R52 ;  /* 0x000000ffff297224 */ /* 0x010fe200078e0034 */
[----:B------:R1:W-:Y:S01]  /*44000*/  STL [R1+0x6ec], R52 ;  /* 0x0006ec3401007387 */ /* 0x0003e20000100800 */
[----:B------:R-:W-:-:S03]  /*44010*/  IMAD.MOV.U32 R40, RZ, RZ, R49 ;  /* 0x000000ffff287224 */ /* 0x000fc600078e0031 */
[----:B------:R-:W4:Y:S04]  /*44020*/  LDL.LU R42, [R1+0x7d0] ;  /* 0x0007d000012a7983 */ /* 0x000f280000300800 */
[----:B------:R1:W-:Y:S04]  /*44030*/  LDGSTS.E [R2+0xfc00], [R40.64], P3 ;  /* 0x0fc0000028027fae */ /* 0x0003e80009921848 */
[----:B-1----:R-:W4:Y:S01]  /*44040*/  LDL.LU R52, [R1+0x7ac] ;  /* 0x0007ac0001347983 */ /* 0x002f220000300800 */
[----:B------:R-:W-:-:S05]  /*44050*/  IADD3 R48, P1, R48, R50, RZ ;  /* 0x0000003230307210 */ /* 0x000fca0007f3e0ff */
[----:B------:R-:W-:Y:S04]  /*44060*/  STL [R1+0x730], R48 ;  /* 0x0007303001007387 */ /* 0x000fe80000100800 */
[----:B------:R1:W-:Y:S01]  /*44070*/  STL [R1+0x70c], R55 ;  /* 0x00070c3701007387 */ /* 0x0003e20000100800 */
[----:B------:R-:W-:-:S03]  /*44080*/  IMAD.X R53, R53, 0x1, R0, P1 ;  /* 0x0000000135357824 */ /* 0x000fc600008e0600 */
[----:B------:R-:W4:Y:S04]  /*44090*/  LDL.LU R49, [R1+0x7ec] ;  /* 0x0007ec0001317983 */ /* 0x000f280000300800 */
[----:B------:R-:W4:Y:S01]  /*440a0*/  LDL.LU R58, [R1+0x7cc] ;  /* 0x0007cc00013a7983 */ /* 0x000f220000300800 */
[----:B------:R-:W-:Y:S02]  /*440b0*/  IMAD.MOV.U32 R40, RZ, RZ, R46 ;  /* 0x000000ffff287224 */ /* 0x000fe400078e002e */
[----:B------:R-:W-:Y:S01]  /*440c0*/  IMAD.MOV.U32 R41, RZ, RZ, R55 ;  /* 0x000000ffff297224 */ /* 0x000fe200078e0037 */
[----:B------:R-:W-:-:S04]  /*440d0*/  IADD3 R44, P0, R44, R50, RZ ;  /* 0x000000322c2c7210 */ /* 0x000fc80007f1e0ff */
[----:B------:R1:W-:Y:S04]  /*440e0*/  LDGSTS.E [R2+0x10400], [R40.64], P3 ;  /* 0x1040000028027fae */ /* 0x0003e80009921848 */
[----:B------:R-:W-:Y:S01]  /*440f0*/  STL [R1+0x750], R44 ;  /* 0x0007502c01007387 */ /* 0x000fe20000100800 */
[----:B------:R-:W-:-:S03]  /*44100*/  IMAD.X R56, R56, 0x1, R0, P0 ;  /* 0x0000000138387824 */ /* 0x000fc600000e0600 */
[----:B------:R1:W-:Y:S04]  /*44110*/  STL [R1+0x72c], R53 ;  /* 0x00072c3501007387 */ /* 0x0003e80000100800 */
[----:B------:R-:W4:Y:S01]  /*44120*/  LDL.LU R46, [R1+0x7fc] ;  /* 0x0007fc00012e7983 */ /* 0x000f220000300800 */
[----:B-1----:R-:W-:-:S03]  /*44130*/  IMAD.MOV.U32 R41, RZ, RZ, R53 ;  /* 0x000000ffff297224 */ /* 0x002fc600078e0035 */
[----:B------:R-:W4:Y:S01]  /*44140*/  LDL.LU R55, [R1+0x7e8] ;  /* 0x0007e80001377983 */ /* 0x000f220000300800 */
[----:B------:R-:W-:Y:S02]  /*44150*/  IADD3 R51, P1, R51, R50, RZ ;  /* 0x0000003233337210 */ /* 0x000fe40007f3e0ff */
[----:B------:R-:W-:-:S03]  /*44160*/  MOV R40, R48 ;  /* 0x0000003000287202 */ /* 0x000fc60000000f00 */
[----:B------:R-:W-:Y:S04]  /*44170*/  STL [R1+0x770], R51 ;  /* 0x0007703301007387 */ /* 0x000fe80000100800 */
[----:B------:R1:W-:Y:S04]  /*44180*/  STL [R1+0x74c], R56 ;  /* 0x00074c3801007387 */ /* 0x0003e80000100800 */
[----:B------:R-:W4:Y:S04]  /*44190*/  LDL.LU R53, [R1+0x7f8] ;  /* 0x0007f80001357983 */ /* 0x000f280000300800 */
[----:B------:R-:W4:Y:S01]  /*441a0*/  LDL.LU R48, [R1+0x80c] ;  /* 0x00080c0001307983 */ /* 0x000f220000300800 */
[----:B------:R-:W-:-:S03]  /*441b0*/  IADD3 R45, P0, R45, R50, RZ ;  /* 0x000000322d2d7210 */ /* 0x000fc60007f1e0ff */
[----:B------:R1:W-:Y:S02]  /*441c0*/  LDGSTS.E [R2+0x10c00], [R40.64], P3 ;  /* 0x10c0000028027fae */ /* 0x0003e40009921848 */
[----:B-1----:R-:W-:Y:S02]  /*441d0*/  IMAD.MOV.U32 R41, RZ, RZ, R56 ;  /* 0x000000ffff297224 */ /* 0x002fe400078e0038 */
[----:B------:R-:W4:Y:S01]  /*441e0*/  LDL.LU R56, [R1+0x808] ;  /* 0x0008080001387983 */ /* 0x000f220000300800 */
[----:B------:R-:W-:-:S03]  /*441f0*/  IMAD.MOV.U32 R40, RZ, RZ, R44 ;  /* 0x000000ffff287224 */ /* 0x000fc600078e002c */
[----:B------:R-:W-:Y:S04]  /*44200*/  STL [R1+0x790], R45 ;  /* 0x0007902d01007387 */ /* 0x000fe80000100800 */
[----:B------:R1:W-:Y:S02]  /*44210*/  LDGSTS.E [R2+0x11400], [R40.64], P3 ;  /* 0x1140000028027fae */ /* 0x0003e40009921848 */
[----:B-1----:R-:W-:Y:S02]  /*44220*/  IMAD.MOV.U32 R40, RZ, RZ, R51 ;  /* 0x000000ffff287224 */ /* 0x002fe400078e0033 */
[----:B--2---:R-:W-:-:S05]  /*44230*/  IMAD.X R57, R57, 0x1, R0, P1 ;  /* 0x0000000139397824 */ /* 0x004fca00008e0600 */
[----:B------:R1:W-:Y:S04]  /*44240*/  STL [R1+0x76c], R57 ;  /* 0x00076c3901007387 */ /* 0x0003e80000100800 */
[----:B------:R-:W2:Y:S01]  /*44250*/  LDL.LU R44, [R1+0x81c] ;  /* 0x00081c00012c7983 */ /* 0x000ea20000300800 */
[----:B------:R-:W-:-:S03]  /*44260*/  IMAD.MOV.U32 R41, RZ, RZ, R57 ;  /* 0x000000ffff297224 */ /* 0x000fc600078e0039 */
[----:B-1----:R-:W2:Y:S01]  /*44270*/  LDL.LU R57, [R1+0x818] ;  /* 0x0008180001397983 */ /* 0x002ea20000300800 */
[----:B---3--:R-:W-:-:S03]  /*44280*/  IADD3 R43, P1, R43, R50, RZ ;  /* 0x000000322b2b7210 */ /* 0x008fc60007f3e0ff */
[----:B------:R1:W-:Y:S01]  /*44290*/  LDGSTS.E [R2+0x11c00], [R40.64], P3 ;  /* 0x11c0000028027fae */ /* 0x0003e20009921848 */
[----:B-----5:R-:W-:-:S03]  /*442a0*/  IMAD.X R54, R54, 0x1, R0, P0 ;  /* 0x0000000136367824 */ /* 0x020fc600000e0600 */
[----:B------:R-:W-:Y:S04]  /*442b0*/  STL [R1+0x7b0], R43 ;  /* 0x0007b02b01007387 */ /* 0x000fe80000100800 */
[----:B------:R3:W-:Y:S01]  /*442c0*/  STL [R1+0x78c], R54 ;  /* 0x00078c3601007387 */ /* 0x0007e20000100800 */
[----:B-1----:R-:W-:Y:S01]  /*442d0*/  IMAD.MOV.U32 R40, RZ, RZ, R45 ;  /* 0x000000ffff287224 */ /* 0x002fe200078e002d */
[----:B------:R-:W-:Y:S02]  /*442e0*/  MOV R41, R54 ;  /* 0x0000003600297202 */ /* 0x000fe40000000f00 */
[----:B------:R-:W5:Y:S04]  /*442f0*/  LDL.LU R51, [R1+0x82c] ;  /* 0x00082c0001337983 */ /* 0x000f680000300800 */
[----:B------:R1:W-:Y:S01]  /*44300*/  LDGSTS.E [R2+0x12400], [R40.64], P3 ;  /* 0x1240000028027fae */ /* 0x0003e20009921848 */
[----:B----4-:R-:W-:-:S03]  /*44310*/  IADD3 R42, P0, R42, R50, RZ ;  /* 0x000000322a2a7210 */ /* 0x010fc60007f1e0ff */
[----:B---3--:R-:W3:Y:S01]  /*44320*/  LDL.LU R54, [R1+0x828] ;  /* 0x0008280001367983 */ /* 0x008ee20000300800 */
[----:B------:R-:W-:-:S03]  /*44330*/  IMAD.X R52, R52, 0x1, R0, P1 ;  /* 0x0000000134347824 */ /* 0x000fc600008e0600 */
[----:B------:R-:W-:Y:S01]  /*44340*/  STL [R1+0x7d0], R42 ;  /* 0x0007d02a01007387 */ /* 0x000fe20000100800 */
[----:B-1----:R-:W-:Y:S02]  /*44350*/  IMAD.MOV.U32 R40, RZ, RZ, R43 ;  /* 0x000000ffff287224 */ /* 0x002fe400078e002b */
[----:B------:R-:W-:Y:S01]  /*44360*/  IMAD.MOV.U32 R41, RZ, RZ, R52 ;  /* 0x000000ffff297224 */ /* 0x000fe200078e0034 */
[----:B------:R1:W-:Y:S04]  /*44370*/  STL [R1+0x7ac], R52 ;  /* 0x0007ac3401007387 */ /* 0x0003e80000100800 */
[----:B------:R-:W3:Y:S04]  /*44380*/  LDL.LU R45, [R1+0x83c] ;  /* 0x00083c00012d7983 */ /* 0x000ee80000300800 */
[----:B------:R1:W-:Y:S01]  /*44390*/  LDGSTS.E [R2+0x12c00], [R40.64], P3 ;  /* 0x12c0000028027fae */ /* 0x0003e20009921848 */
[----:B------:R-:W-:-:S03]  /*443a0*/  IADD3 R49, P1, R49, R50, RZ ;  /* 0x0000003231317210 */ /* 0x000fc60007f3e0ff */
[----:B-1----:R-:W3:Y:S01]  /*443b0*/  LDL.LU R52, [R1+0x838] ;  /* 0x0008380001347983 */ /* 0x002ee20000300800 */
[----:B------:R-:W-:-:S03]  /*443c0*/  IMAD.X R58, R58, 0x1, R0, P0 ;  /* 0x000000013a3a7824 */ /* 0x000fc600000e0600 */
        /* <DEDUP_REMOVED lines=8> */
[----:B------:R-:W-:-:S04]  /*44450*/  IMAD.X R55, R55, 0x1, R0, P1 ;  /* 0x0000000137377824 */ /* 0x000fc800008e0600 */
        /* <DEDUP_REMOVED lines=8> */
[----:B------:R-:W-:Y:S02]  /*444e0*/  IMAD.MOV.U32 R41, RZ, RZ, R53 ;  /* 0x000000ffff297224 */ /* 0x000fe400078e0035 */
        /* <DEDUP_REMOVED lines=10> */
[----:B--2---:R-:W-:-:S05]  /*44590*/  IADD3 R44, P0, R44, R50, RZ ;  /* 0x000000322c2c7210 */ /* 0x004fca0007f1e0ff */
[----:B------:R-:W-:Y:S04]  /*445a0*/  STL [R1+0x81c], R44 ;  /* 0x00081c2c01007387 */ /* 0x000fe80000100800 */
[----:B------:R2:W-:Y:S01]  /*445b0*/  STL [R1+0x808], R56 ;  /* 0x0008083801007387 */ /* 0x0005e20000100800 */
[----:B------:R-:W-:-:S03]  /*445c0*/  IMAD.X R57, R57, 0x1, R0, P0 ;  /* 0x0000000139397824 */ /* 0x000fc600000e0600 */
[----:B------:R-:W4:Y:S04]  /*445d0*/  LDL.LU R46, [R1+0x87c] ;  /* 0x00087c00012e7983 */ /* 0x000f280000300800 */
[----:B--2---:R-:W2:Y:S01]  /*445e0*/  LDL.LU R56, [R1+0x868] ;  /* 0x0008680001387983 */ /* 0x004ea20000300800 */
[----:B-----5:R-:W-:Y:S01]  /*445f0*/  IADD3 R51, P1, R51, R50, RZ ;  /* 0x0000003233337210 */ /* 0x020fe20007f3e0ff */
[----:B-1----:R-:W-:-:S04]  /*44600*/  IMAD.MOV.U32 R40, RZ, RZ, R44 ;  /* 0x000000ffff287224 */ /* 0x002fc800078e002c */
[----:B------:R-:W-:Y:S01]  /*44610*/  STL [R1+0x82c], R51 ;  /* 0x00082c3301007387 */ /* 0x000fe20000100800 */
[----:B------:R-:W-:-:S03]  /*44620*/  IMAD.MOV.U32 R41, RZ, RZ, R57 ;  /* 0x000000ffff297224 */ /* 0x000fc600078e0039 */
[----:B------:R-:W-:Y:S01]  /*44630*/  STL [R1+0x818], R57 ;  /* 0x0008183901007387 */ /* 0x000fe20000100800 */
[----:B---3--:R-:W-:-:S03]  /*44640*/  IMAD.X R54, R54, 0x1, R0, P1 ;  /* 0x0000000136367824 */ /* 0x008fc600008e0600 */
[----:B------:R-:W3:Y:S04]  /*44650*/  LDL.LU R48, [R1+0x88c] ;  /* 0x00088c0001307983 */ /* 0x000ee80000300800 */
[----:B------:R-:W5:Y:S04]  /*44660*/  LDL.LU R58, [R1+0x878] ;  /* 0x00087800013a7983 */ /* 0x000f680000300800 */
[----:B------:R1:W-:Y:S01]  /*44670*/  LDGSTS.E [R2+0x15400], [R40.64], P3 ;  /* 0x1540000028027fae */ /* 0x0003e20009921848 */
[----:B------:R-:W-:-:S05]  /*44680*/  IADD3 R45, P0, R45, R50, RZ ;  /* 0x000000322d2d7210 */ /* 0x000fca0007f1e0ff */
[----:B------:R-:W-:Y:S01]  /*44690*/  STL [R1+0x83c], R45 ;  /* 0x00083c2d01007387 */ /* 0x000fe20000100800 */
[----:B------:R-:W-:-:S03]  /*446a0*/  IMAD.X R52, R52, 0x1, R0, P0 ;  /* 0x0000000134347824 */ /* 0x000fc600000e0600 */
[----:B------:R1:W-:Y:S02]  /*446b0*/  STL [R1+0x828], R54 ;  /* 0x0008283601007387 */ /* 0x0003e40000100800 */
[----:B-1----:R-:W-:Y:S01]  /*446c0*/  IMAD.MOV.U32 R41, RZ, RZ, R54 ;  /* 0x000000ffff297224 */ /* 0x002fe200078e0036 */
[----:B------:R-:W-:Y:S01]  /*446d0*/  MOV R40, R51 ;  /* 0x0000003300287202 */ /* 0x000fe20000000f00 */
[----:B------:R-:W5:Y:S04]  /*446e0*/  LDL.LU R44, [R1+0x89c] ;  /* 0x00089c00012c7983 */ /* 0x000f680000300800 */
[----:B------:R1:W-:Y:S01]  /*446f0*/  LDGSTS.E [R2+0x15c00], [R40.64], P3 ;  /* 0x15c0000028027fae */ /* 0x0003e20009921848 */
[----:B------:R-:W-:-:S03]  /*44700*/  IADD3 R43, P1, R43, R50, RZ ;  /* 0x000000322b2b7210 */ /* 0x000fc60007f3e0ff */
[----:B------:R-:W5:Y:S04]  /*44710*/  LDL.LU R54, [R1+0x888] ;  /* 0x0008880001367983 */ /* 0x000f680000300800 */
[----:B------:R-:W-:Y:S04]  /*44720*/  STL [R1+0x84c], R43 ;  /* 0x00084c2b01007387 */ /* 0x000fe80000100800 */
[----:B------:R1:W-:Y:S01]  /*44730*/  STL [R1+0x838], R52 ;  /* 0x0008383401007387 */ /* 0x0003e20000100800 */
[----:B------:R-:W-:-:S03]  /*44740*/  IADD3 R42, P0, R42, R50, RZ ;  /* 0x000000322a2a7210 */ /* 0x000fc60007f1e0ff */
[----:B------:R-:W5:Y:S01]  /*44750*/  LDL.LU R57, [R1+0x898] ;  /* 0x0008980001397983 */ /* 0x000f620000300800 */
[----:B-1----:R-:W-:-:S03]  /*44760*/  IMAD.MOV.U32 R40, RZ, RZ, R45 ;  /* 0x000000ffff287224 */ /* 0x002fc600078e002d */
[----:B------:R-:W5:Y:S01]  /*44770*/  LDL.LU R51, [R1+0x8ac] ;  /* 0x0008ac0001337983 */ /* 0x000f620000300800 */
[----:B------:R-:W-:-:S03]  /*44780*/  IMAD.MOV.U32 R41, RZ, RZ, R52 ;  /* 0x000000ffff297224 */ /* 0x000fc600078e0034 */
[----:B------:R-:W5:Y:S04]  /*44790*/  LDL.LU R52, [R1+0x8a8] ;  /* 0x0008a80001347983 */ /* 0x000f680000300800 */
[----:B------:R-:W-:Y:S04]  /*447a0*/  STL [R1+0x85c], R42 ;  /* 0x00085c2a01007387 */ /* 0x000fe80000100800 */
[----:B------:R1:W-:Y:S01]  /*447b0*/  LDGSTS.E [R2+0x16400], [R40.64], P3 ;  /* 0x1640000028027fae */ /* 0x0003e20009921848 */
[----:B------:R-:W-:-:S05]  /*447c0*/  IMAD.X R55, R55, 0x1, R0, P1 ;  /* 0x0000000137377824 */ /* 0x000fca00008e0600 */
        /* <DEDUP_REMOVED lines=9> */
[----:B------:R1:W-:Y:S04]  /*44860*/  STL [R1+0x858], R53 ;  /* 0x0008583501007387 */ /* 0x0003e80000100800 */
[----:B------:R-:W5:Y:S01]  /*44870*/  LDL.LU R43, [R1+0x8cc] ;  /* 0x0008cc00012b7983 */ /* 0x000f620000300800 */
[----:B-1----:R-:W-:Y:S01]  /*44880*/  MOV R41, R53 ;  /* 0x0000003500297202 */ /* 0x002fe20000000f00 */
[----:B------:R-:W-:-:S02]  /*44890*/  IMAD.MOV.U32 R40, RZ, RZ, R42 ;  /* 0x000000ffff287224 */ /* 0x000fc400078e002a */
[----:B------:R-:W5:Y:S04]  /*448a0*/  LDL.LU R53, [R1+0x8c8] ;  /* 0x0008c80001357983 */ /* 0x000f680000300800 */
[----:B------:R1:W-:Y:S02]  /*448b0*/  LDGSTS.E [R2+0x17400], [R40.64], P3 ;  /* 0x1740000028027fae */ /* 0x0003e40009921848 */
[----:B-1----:R-:W-:Y:S01]  /*448c0*/  IMAD.MOV.U32 R40, RZ, RZ, R49 ;  /* 0x000000ffff287224 */ /* 0x002fe200078e0031 */
[----:B----4-:R-:W-:Y:S01]  /*448d0*/  IADD3 R46, P0, R46, R50, RZ ;  /* 0x000000322e2e7210 */ /* 0x010fe20007f1e0ff */
[----:B--2---:R-:W-:-:S04]  /*448e0*/  IMAD.X R56, R56, 0x1, R0, P1 ;  /* 0x0000000138387824 */ /* 0x004fc800008e0600 */
[----:B------:R-:W-:Y:S04]  /*448f0*/  STL [R1+0x87c], R46 ;  /* 0x00087c2e01007387 */ /* 0x000fe80000100800 */
[----:B------:R1:W-:Y:S01]  /*44900*/  STL [R1+0x868], R56 ;  /* 0x0008683801007387 */ /* 0x0003e20000100800 */
[----:B------:R-:W-:-:S03]  /*44910*/  IMAD.MOV.U32 R41, RZ, RZ, R56 ;  /* 0x000000ffff297224 */ /* 0x000fc600078e0038 */
[----:B------:R-:W2:Y:S04]  /*44920*/  LDL.LU R42, [R1+0x8dc] ;  /* 0x0008dc00012a7983 */ /* 0x000ea80000300800 */
[----:B------:R4:W-:Y:S04]  /*44930*/  LDGSTS.E [R2+0x17c00], [R40.64], P3 ;  /* 0x17c0000028027fae */ /* 0x0009e80009921848 */
[----:B-1----:R-:W2:Y:S01]  /*44940*/  LDL.LU R56, [R1+0x8d8] ;  /* 0x0008d80001387983 */ /* 0x002ea20000300800 */
[----:B---3--:R-:W-:Y:S01]  /*44950*/  IADD3 R48, P1, R48, R50, RZ ;  /* 0x0000003230307210 */ /* 0x008fe20007f3e0ff */
[----:B-----5:R-:W-:-:S04]  /*44960*/  IMAD.X R58, R58, 0x1, R0, P0 ;  /* 0x000000013a3a7824 */ /* 0x020fc800000e0600 */
[----:B------:R-:W-:Y:S01]  /*44970*/  STL [R1+0x88c], R48 ;  /* 0x00088c3001007387 */ /* 0x000fe20000100800 */
[----:B----4-:R-:W-:Y:S02]  /*44980*/  IMAD.MOV.U32 R40, RZ, RZ, R46 ;  /* 0x000000ffff287224 */ /* 0x010fe400078e002e */
[----:B------:R-:W-:Y:S01]  /*44990*/  IMAD.MOV.U32 R41, RZ, RZ, R58 ;  /* 0x000000ffff297224 */ /* 0x000fe200078e003a */
[----:B------:R-:W-:Y:S04]  /*449a0*/  STL [R1+0x878], R58 ;  /* 0x0008783a01007387 */ /* 0x000fe80000100800 */
[----:B------:R-:W3:Y:S04]  /*449b0*/  LDL.LU R49, [R1+0x8ec] ;  /* 0x0008ec0001317983 */ /* 0x000ee80000300800 */
[----:B------:R-:W4:Y:S04]  /*449c0*/  LDL.LU R46, [R1+0x8fc] ;  /* 0x0008fc00012e7983 */ /* 0x000f280000300800 */
[----:B------:R1:W-:Y:S01]  /*449d0*/  LDGSTS.E [R2+0x18400], [R40.64], P3 ;  /* 0x1840000028027fae */ /* 0x0003e20009921848 */
[----:B------:R-:W-:Y:S01]  /*449e0*/  IADD3 R44, P0, R44, R50, RZ ;  /* 0x000000322c2c7210 */ /* 0x000fe20007f1e0ff */
[----:B------:R-:W-:-:S04]  /*449f0*/  IMAD.X R54, R54, 0x1, R0, P1 ;  /* 0x0000000136367824 */ /* 0x000fc800008e0600 */
[----:B------:R-:W-:Y:S01]  /*44a00*/  STL [R1+0x89c], R44 ;  /* 0x00089c2c01007387 */ /* 0x000fe20000100800 */
[----:B-1----:R-:W-:Y:S02]  /*44a10*/  IMAD.MOV.U32 R40, RZ, RZ, R48 ;  /* 0x000000ffff287224 */ /* 0x002fe400078e0030 */
[----:B------:R-:W-:Y:S01]  /*44a20*/  IMAD.MOV.U32 R41, RZ, RZ, R54 ;  /* 0x000000ffff297224 */ /* 0x000fe200078e0036 */
[----:B------:R1:W-:Y:S04]  /*44a30*/  STL [R1+0x888], R54 ;  /* 0x0008883601007387 */ /* 0x0003e80000100800 */
[----:B------:R5:W-:Y:S01]  /*44a40*/  LDGSTS.E [R2+0x18c00], [R40.64], P3 ;  /* 0x18c0000028027fae */ /* 0x000be20009921848 */
[----:B------:R-:W-:-:S03]  /*44a50*/  IMAD.X R57, R57, 0x1, R0, P0 ;  /* 0x0000000139397824 */ /* 0x000fc600000e0600 */
[----:B-1----:R-:W4:Y:S01]  /*44a60*/  LDL.LU R54, [R1+0x8e8] ;  /* 0x0008e80001367983 */ /* 0x002f220000300800 */
[----:B------:R-:W-:-:S05]  /*44a70*/  IADD3 R51, P1, R51, R50, RZ ;  /* 0x0000003233337210 */ /* 0x000fca0007f3e0ff */
[----:B------:R-:W-:Y:S01]  /*44a80*/  STL [R1+0x8ac], R51 ;  /* 0x0008ac3301007387 */ /* 0x000fe20000100800 */
[----:B-----5:R-:W-:-:S03]  /*44a90*/  IMAD.MOV.U32 R41, RZ, RZ, R57 ;  /* 0x000000ffff297224 */ /* 0x020fc600078e0039 */
[----:B------:R1:W-:Y:S01]  /*44aa0*/  STL [R1+0x898], R57 ;  /* 0x0008983901007387 */ /* 0x0003e20000100800 */
[----:B------:R-:W-:-:S03]  /*44ab0*/  IADD3.X R52, R52, R0, RZ, P1, !PT ;  /* 0x0000000034347210 */ /* 0x000fc60000ffe4ff */
[----:B------:R-:W4:Y:S01]  /*44ac0*/  LDL.LU R48, [R1+0x90c] ;  /* 0x00090c0001307983 */ /* 0x000f220000300800 */
[----:B------:R-:W-:-:S03]  /*44ad0*/  IMAD.MOV.U32 R40, RZ, RZ, R44 ;  /* 0x000000ffff287224 */ /* 0x000fc600078e002c */
[----:B-1----:R-:W4:Y:S04]  /*44ae0*/  LDL.LU R57, [R1+0x8f8] ;  /* 0x0008f80001397983 */ /* 0x002f280000300800 */
[----:B------:R1:W-:Y:S01]  /*44af0*/  LDGSTS.E [R2+0x19400], [R40.64], P3 ;  /* 0x1940000028027fae */ /* 0x0003e20009921848 */
[----:B------:R-:W-:-:S05]  /*44b00*/  IADD3 R45, P0, R45, R50, RZ ;  /* 0x000000322d2d7210 */ /* 0x000fca0007f1e0ff */
[----:B------:R-:W-:Y:S01]  /*44b10*/  STL [R1+0x8bc], R45 ;  /* 0x0008bc2d01007387 */ /* 0x000fe20000100800 */
[----:B------:R-:W-:-:S03]  /*44b20*/  IMAD.X R55, R55, 0x1, R0, P0 ;  /* 0x0000000137377824 */ /* 0x000fc600000e0600 */
[----:B------:R1:W-:Y:S02]  /*44b30*/  STL [R1+0x8a8], R52 ;  /* 0x0008a83401007387 */ /* 0x0003e40000100800 */
[----:B-1----:R-:W-:Y:S02]  /*44b40*/  IMAD.MOV.U32 R40, RZ, RZ, R51 ;  /* 0x000000ffff287224 */ /* 0x002fe400078e0033 */
[----:B------:R-:W4:Y:S01]  /*44b50*/  LDL.LU R44, [R1+0x91c] ;  /* 0x00091c00012c7983 */ /* 0x000f220000300800 */
[----:B------:R-:W-:-:S03]  /*44b60*/  IMAD.MOV.U32 R41, RZ, RZ, R52 ;  /* 0x000000ffff297224 */ /* 0x000fc600078e0034 */
[----:B------:R-:W4:Y:S04]  /*44b70*/  LDL.LU R51, [R1+0x908] ;  /* 0x0009080001337983 */ /* 0x000f280000300800 */
[----:B------:R1:W-:Y:S01]  /*44b80*/  LDGSTS.E [R2+0x19c00], [R40.64], P3 ;  /* 0x19c0000028027fae */ /* 0x0003e20009921848 */
[----:B------:R-:W-:-:S05]  /*44b90*/  IADD3 R43, P1, R43, R50, RZ ;  /* 0x000000322b2b7210 */ /* 0x000fca0007f3e0ff */
[----:B------:R-:W-:Y:S04]  /*44ba0*/  STL [R1+0x8cc], R43 ;  /* 0x0008cc2b01007387 */ /* 0x000fe80000100800 */
[----:B------:R-:W-:Y:S04]  /*44bb0*/  STL [R1+0x8b8], R55 ;  /* 0x0008b83701007387 */ /* 0x000fe80000100800 */
[----:B------:R-:W4:Y:S04]  /*44bc0*/  LDL.LU R52, [R1+0x92c] ;  /* 0x00092c0001347983 */ /* 0x000f280000300800 */
[----:B------:R-:W4:Y:S01]  /*44bd0*/  LDL.LU R58, [R1+0x918] ;  /* 0x00091800013a7983 */ /* 0x000f220000300800 */
[----:B------:R-:W-:-:S02]  /*44be0*/  IMAD.X R53, R53, 0x1, R0, P1 ;  /* 0x0000000135357824 */ /* 0x000fc400008e0600 */
[----:B-1----:R-:W-:Y:S02]  /*44bf0*/  IMAD.MOV.U32 R40, RZ, RZ, R45 ;  /* 0x000000ffff287224 */ /* 0x002fe400078e002d */
[----:B------:R-:W-:-:S05]  /*44c00*/  IMAD.MOV.U32 R41, RZ, RZ, R55 ;  /* 0x000000ffff297224 */ /* 0x000fca00078e0037 */
[----:B------:R1:W-:Y:S02]  /*44c10*/  LDGSTS.E [R2+0x1a400], [R40.64], P3 ;  /* 0x1a40000028027fae */ /* 0x0003e40009921848 */
[----:B-1----:R-:W-:Y:S01]  /*44c20*/  IMAD.MOV.U32 R41, RZ, RZ, R53 ;  /* 0x000000ffff297224 */ /* 0x002fe200078e0035 */
[----:B------:R-:W-:-:S05]  /*44c30*/  MOV R40, R43 ;  /* 0x0000002b00287202 */ /* 0x000fca0000000f00 */
[----:B------:R1:W-:Y:S01]  /*44c40*/  LDGSTS.E [R2+0x1ac00], [R40.64], P3 ;  /* 0x1ac0000028027fae */ /* 0x0003e20009921848 */
[----:B--2---:R-:W-:-:S05]  /*44c50*/  IADD3 R42, P0, R42, R50, RZ ;  /* 0x000000322a2a7210 */ /* 0x004fca0007f1e0ff */
[----:B------:R-:W-:Y:S04]  /*44c60*/  STL [R1+0x8dc], R42 ;  /* 0x0008dc2a01007387 */ /* 0x000fe80000100800 */
[----:B------:R2:W-:Y:S01]  /*44c70*/  STL [R1+0x8c8], R53 ;  /* 0x0008c83501007387 */ /* 0x0005e20000100800 */
[----:B------:R-:W-:-:S03]  /*44c80*/  IMAD.X R56, R56, 0x1, R0, P0 ;  /* 0x0000000138387824 */ /* 0x000fc600000e0600 */
[----:B------:R-:W5:Y:S04]  /*44c90*/  LDL.LU R45, [R1+0x93c] ;  /* 0x00093c00012d7983 */ /* 0x000f680000300800 */
[----:B--2---:R-:W2:Y:S01]  /*44ca0*/  LDL.LU R53, [R1+0x928] ;  /* 0x0009280001357983 */ /* 0x004ea20000300800 */
[-C--:B---3--:R-:W-:Y:S01]  /*44cb0*/  IADD3 R49, P1, R49, R50.reuse, RZ ;  /* 0x0000003231317210 */ /* 0x088fe20007f3e0ff */
[----:B-1----:R-:W-:Y:S01]  /*44cc0*/  IMAD.MOV.U32 R40, RZ, RZ, R42 ;  /* 0x000000ffff287224 */ /* 0x002fe200078e002a */
[----:B----4-:R-:W-:-:S03]  /*44cd0*/  IADD3 R46, P0, R46, R50, RZ ;  /* 0x000000322e2e7210 */ /* 0x010fc60007f1e0ff */
[----:B------:R-:W-:Y:S01]  /*44ce0*/  STL [R1+0x8ec], R49 ;  /* 0x0008ec3101007387 */ /* 0x000fe20000100800 */
[----:B------:R-:W-:-:S03]  /*44cf0*/  IMAD.MOV.U32 R41, RZ, RZ, R56 ;  /* 0x000000ffff297224 */ /* 0x000fc600078e0038 */
[----:B------:R1:W-:Y:S04]  /*44d00*/  STL [R1+0x8d8], R56 ;  /* 0x0008d83801007387 */ /* 0x0003e80000100800 */
[----:B------:R-:W3:Y:S04]  /*44d10*/  LDL.LU R55, [R1+0x938] ;  /* 0x0009380001377983 */ /* 0x000ee80000300800 */
[----:B------:R-:W4:Y:S04]  /*44d20*/  LDL.LU R43, [R1+0x94c] ;  /* 0x00094c00012b7983 */ /* 0x000f280000300800 */
[----:B-1----:R-:W4:Y:S04]  /*44d30*/  LDL.LU R56, [R1+0x948] ;  /* 0x0009480001387983 */ /* 0x002f280000300800 */
[----:B------:R-:W-:Y:S04]  /*44d40*/  STL [R1+0x8fc], R46 ;  /* 0x0008fc2e01007387 */ /* 0x000fe80000100800 */
[----:B------:R1:W-:Y:S01]  /*44d50*/  LDGSTS.E [R2+0x1b400], [R40.64], P3 ;  /* 0x1b40000028027fae */ /* 0x0003e20009921848 */
[----:B------:R-:W-:-:S05]  /*44d60*/  IMAD.X R54, R54, 0x1, R0, P1 ;  /* 0x0000000136367824 */ /* 0x000fca00008e0600 */
[----:B------:R1:W-:Y:S04]  /*44d70*/  STL [R1+0x8e8], R54 ;  /* 0x0008e83601007387 */ /* 0x0003e80000100800 */
[----:B------:R-:W4:Y:S01]  /*44d80*/  LDL.LU R42, [R1+0x95c] ;  /* 0x00095c00012a7983 */ /* 0x000f220000300800 */
[----:B-1----:R-:W-:Y:S01]  /*44d90*/  IMAD.MOV.U32 R40, RZ, RZ, R49 ;  /* 0x000000ffff287224 */ /* 0x002fe200078e0031 */
[----:B------:R-:W-:Y:S01]  /*44da0*/  IADD3 R48, P1, R48, R50, RZ ;  /* 0x0000003230307210 */ /* 0x000fe20007f3e0ff */
[----:B------:R-:W-:Y:S01]  /*44db0*/  IMAD.MOV.U32 R41, RZ, RZ, R54 ;  /* 0x000000ffff297224 */ /* 0x000fe200078e0036 */
[----:B------:R-:W4:Y:S01]  /*44dc0*/  LDL.LU R49, [R1+0x958] ;  /* 0x0009580001317983 */ /* 0x000f220000300800 */
[----:B------:R-:W-:-:S03]  /*44dd0*/  IMAD.X R57, R57, 0x1, R0, P0 ;  /* 0x0000000139397824 */ /* 0x000fc600000e0600 */
[----:B------:R-:W-:Y:S04]  /*44de0*/  STL [R1+0x90c], R48 ;  /* 0x00090c3001007387 */ /* 0x000fe80000100800 */
[----:B------:R1:W-:Y:S04]  /*44df0*/  STL [R1+0x8f8], R57 ;  /* 0x0008f83901007387 */ /* 0x0003e80000100800 */
[----:B------:R-:W4:Y:S04]  /*44e00*/  LDL.LU R54, [R1+0x96c] ;  /* 0x00096c0001367983 */ /* 0x000f280000300800 */
[----:B------:R1:W-:Y:S01]  /*44e10*/  LDGSTS.E [R2+0x1bc00], [R40.64], P3 ;  /* 0x1bc0000028027fae */ /* 0x0003e20009921848 */
[----:B------:R-:W-:Y:S01]  /*44e20*/  IADD3 R44, P0, R44, R50, RZ ;  /* 0x000000322c2c7210 */ /* 0x000fe20007f1e0ff */
[----:B------:R-:W-:-:S02]  /*44e30*/  IMAD.X R51, R51, 0x1, R0, P1 ;  /* 0x0000000133337824 */ /* 0x000fc400008e0600 */
[----:B-1----:R-:W-:Y:S01]  /*44e40*/  IMAD.MOV.U32 R40, RZ, RZ, R46 ;  /* 0x000000ffff287224 */ /* 0x002fe200078e002e */
[----:B------:R-:W-:Y:S02]  /*44e50*/  MOV R41, R57 ;  /* 0x0000003900297202 */ /* 0x000fe40000000f00 */
[----:B------:R-:W4:Y:S04]  /*44e60*/  LDL.LU R57, [R1+0x968] ;  /* 0x0009680001397983 */ /* 0x000f280000300800 */
[----:B------:R-:W-:Y:S04]  /*44e70*/  STL [R1+0x91c], R44 ;  /* 0x00091c2c01007387 */ /* 0x000fe80000100800 */
[----:B------:R1:W-:Y:S04]  /*44e80*/  STL [R1+0x908], R51 ;  /* 0x0009083301007387 */ /* 0x0003e80000100800 */
[----:B------:R1:W-:Y:S04]  /*44e90*/  LDGSTS.E [R2+0x1c400], [R40.64], P3 ;  /* 0x1c40000028027fae */ /* 0x0003e80009921848 */
[----:B------:R-:W4:Y:S01]  /*44ea0*/  LDL.LU R46, [R1+0x3c8] ;  /* 0x0003c800012e7983 */ /* 0x000f220000300800 */
[----:B------:R-:W-:Y:S01]  /*44eb0*/  IADD3 R52, P1, R52, R50, RZ ;  /* 0x0000003234347210 */ /* 0x000fe20007f3e0ff */
[----:B------:R-:W-:-:S02]  /*44ec0*/  IMAD.X R58, R58, 0x1, R0, P0 ;  /* 0x000000013a3a7824 */ /* 0x000fc400000e0600 */
[----:B-1----:R-:W-:Y:S02]  /*44ed0*/  IMAD.MOV.U32 R41, RZ, RZ, R51 ;  /* 0x000000ffff297224 */ /* 0x002fe400078e0033 */
[----:B------:R-:W4:Y:S01]  /*44ee0*/  LDL.LU R51, [R1+0x3c4] ;  /* 0x0003c40001337983 */ /* 0x000f220000300800 */
[----:B------:R-:W-:-:S03]  /*44ef0*/  IMAD.MOV.U32 R40, RZ, RZ, R48 ;  /* 0x000000ffff287224 */ /* 0x000fc600078e0030 */
[----:B------:R-:W-:Y:S04]  /*44f00*/  STL [R1+0x92c], R52 ;  /* 0x00092c3401007387 */ /* 0x000fe80000100800 */
[----:B------:R-:W-:Y:S04]  /*44f10*/  STL [R1+0x918], R58 ;  /* 0x0009183a01007387 */ /* 0x000fe80000100800 */
[----:B------:R-:W4:Y:S04]  /*44f20*/  LDL.LU R48, [R1+0x3e0] ;  /* 0x0003e00001307983 */ /* 0x000f280000300800 */
[----:B------:R1:W-:Y:S02]  /*44f30*/  LDGSTS.E [R2+0x1cc00], [R40.64], P3 ;  /* 0x1cc0000028027fae */ /* 0x0003e40009921848 */
[----:B-1----:R-:W-:-:S02]  /*44f40*/  IMAD.MOV.U32 R40, RZ, RZ, R44 ;  /* 0x000000ffff287224 */ /* 0x002fc400078e002c */
[----:B------:R-:W-:Y:S01]  /*44f50*/  IMAD.MOV.U32 R41, RZ, RZ, R58 ;  /* 0x000000ffff297224 */ /* 0x000fe200078e003a */
[----:B------:R-:W4:Y:S04]  /*44f60*/  LDL.LU R44, [R1+0x3f8] ;  /* 0x0003f800012c7983 */ /* 0x000f280000300800 */
[----:B------:R1:W-:Y:S02]  /*44f70*/  LDGSTS.E [R2+0x1d400], [R40.64], P3 ;  /* 0x1d40000028027fae */ /* 0x0003e40009921848 */
[----:B-1----:R-:W-:Y:S01]  /*44f80*/  IMAD.MOV.U32 R40, RZ, RZ, R52 ;  /* 0x000000ffff287224 */ /* 0x002fe200078e0034 */
[----:B-----5:R-:W-:Y:S01]  /*44f90*/  IADD3 R45, P0, R45, R50, RZ ;  /* 0x000000322d2d7210 */ /* 0x020fe20007f1e0ff */
[----:B--2---:R-:W-:-:S04]  /*44fa0*/  IMAD.X R53, R53, 0x1, R0, P1 ;  /* 0x0000000135357824 */ /* 0x004fc800008e0600 */
[----:B------:R-:W-:Y:S01]  /*44fb0*/  STL [R1+0x93c], R45 ;  /* 0x00093c2d01007387 */ /* 0x000fe20000100800 */
[----:B------:R-:W-:-:S03]  /*44fc0*/  IMAD.MOV.U32 R41, RZ, RZ, R53 ;  /* 0x000000ffff297224 */ /* 0x000fc600078e0035 */
[----:B------:R1:W-:Y:S04]  /*44fd0*/  STL [R1+0x928], R53 ;  /* 0x0009283501007387 */ /* 0x0003e80000100800 */
[----:B------:R2:W-:Y:S04]  /*44fe0*/  LDGSTS.E [R2+0x1dc00], [R40.64], P3 ;  /* 0x1dc0000028027fae */ /* 0x0005e80009921848 */
[----:B-1----:R-:W5:Y:S01]  /*44ff0*/  LDL.LU R53, [R1+0x3dc] ;  /* 0x0003dc0001357983 */ /* 0x002f620000300800 */
[----:B---3--:R-:W-:Y:S01]  /*45000*/  IMAD.X R55, R55, 0x1, R0, P0 ;  /* 0x0000000137377824 */ /* 0x008fe200000e0600 */
[----:B----4-:R-:W-:-:S03]  /*45010*/  IADD3 R43, P1, R43, R50, RZ ;  /* 0x000000322b2b7210 */ /* 0x010fc60007f3e0ff */
[----:B--2---:R-:W-:Y:S01]  /*45020*/  IMAD.MOV.U32 R41, RZ, RZ, R55 ;  /* 0x000000ffff297224 */ /* 0x004fe200078e0037 */
[----:B------:R-:W-:Y:S01]  /*45030*/  IADD3.X R56, R56, R0, RZ, P1, !PT ;  /* 0x0000000038387210 */ /* 0x000fe20000ffe4ff */
[----:B------:R-:W-:Y:S04]  /*45040*/  STL [R1+0x94c], R43 ;  /* 0x00094c2b01007387 */ /* 0x000fe80000100800 */
[----:B------:R1:W-:Y:S04]  /*45050*/  STL [R1+0x938], R55 ;  /* 0x0009383701007387 */ /* 0x0003e80000100800 */
[----:B------:R-:W2:Y:S01]  /*45060*/  LDL.LU R52, [R1+0x410] ;  /* 0x0004100001347983 */ /* 0x000ea20000300800 */
[----:B------:R-:W-:-:S03]  /*45070*/  IMAD.MOV.U32 R40, RZ, RZ, R45 ;  /* 0x000000ffff287224 */ /* 0x000fc600078e002d */
[----:B-1----:R-:W3:Y:S04]  /*45080*/  LDL.LU R55, [R1+0x3f4] ;  /* 0x0003f40001377983 */ /* 0x002ee80000300800 */
[----:B------:R1:W-:Y:S01]  /*45090*/  LDGSTS.E [R2+0x1e400], [R40.64], P3 ;  /* 0x1e40000028027fae */ /* 0x0003e20009921848 */
[----:B------:R-:W-:-:S05]  /*450a0*/  IADD3 R42, P0, R42, R50, RZ ;  /* 0x000000322a2a7210 */ /* 0x000fca0007f1e0ff */
[----:B------:R-:W-:Y:S01]  /*450b0*/  STL [R1+0x95c], R42 ;  /* 0x00095c2a01007387 */ /* 0x000fe20000100800 */
[----:B------:R-:W-:-:S03]  /*450c0*/  IMAD.X R49, R49, 0x1, R0, P0 ;  /* 0x0000000131317824 */ /* 0x000fc600000e0600 */
[----:B------:R4:W-:Y:S04]  /*450d0*/  STL [R1+0x948], R56 ;  /* 0x0009483801007387 */ /* 0x0009e80000100800 */
[----:B------:R-:W3:Y:S04]  /*450e0*/  LDL.LU R45, [R1+0x428] ;  /* 0x00042800012d7983 */ /* 0x000ee80000300800 */
[----:B------:R-:W3:Y:S01]  /*450f0*/  LDL.LU R58, [R1+0x40c] ;  /* 0x00040c00013a7983 */ /* 0x000ee20000300800 */
[----:B------:R-:W-:Y:S01]  /*45100*/  IADD3 R54, P1, R54, R50, RZ ;  /* 0x0000003236367210 */ /* 0x000fe20007f3e0ff */
[----:B-1----:R-:W-:-:S02]  /*45110*/  IMAD.MOV.U32 R40, RZ, RZ, R43 ;  /* 0x000000ffff287224 */ /* 0x002fc400078e002b */
[----:B------:R-:W-:Y:S02]  /*45120*/  IMAD.MOV.U32 R41, RZ, RZ, R56 ;  /* 0x000000ffff297224 */ /* 0x000fe400078e0038 */
[----:B------:R-:W-:Y:S04]  /*45130*/  STL [R1+0x96c], R54 ;  /* 0x00096c3601007387 */ /* 0x000fe80000100800 */
[----:B------:R1:W-:Y:S04]  /*45140*/  STL [R1+0x958], R49 ;  /* 0x0009583101007387 */ /* 0x0003e80000100800 */
[----:B------:R-:W3:Y:S04]  /*45150*/  LDL.LU R43, [R1+0x440] ;  /* 0x00044000012b7983 */ /* 0x000ee80000300800 */
[----:B----4-:R-:W4:Y:S01]  /*45160*/  LDL.LU R56, [R1+0x424] ;  /* 0x0004240001387983 */ /* 0x010f220000300800 */
[----:B------:R-:W-:-:S03]  /*45170*/  IMAD.X R57, R57, 0x1, R0, P1 ;  /* 0x0000000139397824 */ /* 0x000fc600008e0600 */
[----:B------:R1:W-:Y:S01]  /*45180*/  LDGSTS.E [R2+0x1ec00], [R40.64], P3 ;  /* 0x1ec0000028027fae */ /* 0x0003e20009921848 */
[----:B------:R-:W-:Y:S01]  /*45190*/  IADD3 R46, P0, R46, R50, RZ ;  /* 0x000000322e2e7210 */ /* 0x000fe20007f1e0ff */
[----:B-1----:R-:W-:Y:S02]  /*451a0*/  IMAD.MOV.U32 R40, RZ, RZ, R42 ;  /* 0x000000ffff287224 */ /* 0x002fe400078e002a */
[----:B------:R-:W-:Y:S02]  /*451b0*/  IMAD.MOV.U32 R41, RZ, RZ, R49 ;  /* 0x000000ffff297224 */ /* 0x000fe400078e0031 */
[----:B------:R-:W-:Y:S01]  /*451c0*/  STL [R1+0x3c8], R46 ;  /* 0x0003c82e01007387 */ /* 0x000fe20000100800 */
[----:B------:R-:W-:-:S03]  /*451d0*/  IMAD.X R51, R51, 0x1, R0, P0 ;  /* 0x0000000133337824 */ /* 0x000fc600000e0600 */
[----:B------:R1:W-:Y:S04]  /*451e0*/  STL [R1+0x968], R57 ;  /* 0x0009683901007387 */ /* 0x0003e80000100800 */
[----:B------:R-:W4:Y:S04]  /*451f0*/  LDL.LU R49, [R1+0x458] ;  /* 0x0004580001317983 */ /* 0x000f280000300800 */
[----:B------:R1:W-:Y:S01]  /*45200*/  LDGSTS.E [R2+0x1f400], [R40.64], P3 ;  /* 0x1f40000028027fae */ /* 0x0003e20009921848 */
[----:B------:R-:W-:-:S05]  /*45210*/  IADD3 R48, P1, R48, R50, RZ ;  /* 0x0000003230307210 */ /* 0x000fca0007f3e0ff */
[----:B------:R-:W-:Y:S01]  /*45220*/  STL [R1+0x3e0], R48 ;  /* 0x0003e03001007387 */ /* 0x000fe20000100800 */
[----:B-1----:R-:W-:-:S03]  /*45230*/  IMAD.MOV.U32 R41, RZ, RZ, R57 ;  /* 0x000000ffff297224 */ /* 0x002fc600078e0039 */
[----:B------:R1:W-:Y:S04]  /*45240*/  STL [R1+0x3c4], R51 ;  /* 0x0003c43301007387 */ /* 0x0003e80000100800 */
[----:B------:R-:W4:Y:S01]  /*45250*/  LDL.LU R57, [R1+0x43c] ;  /* 0x00043c0001397983 */ /* 0x000f220000300800 */
[----:B------:R-:W-:Y:S02]  /*45260*/  LOP3.LUT R42, R3, 0x60, RZ, 0x3c, !PT ;  /* 0x00000060032a7812 */ /* 0x000fe400078e3cff */
[----:B------:R-:W-:-:S03]  /*45270*/  MOV R40, R54 ;  /* 0x0000003600287202 */ /* 0x000fc60000000f00 */
[----:B------:R-:W-:Y:S02]  /*45280*/  IMAD R42, R47, 0x20000, R42 ;  /* 0x000200002f2a7824 */ /* 0x000fe400078e022a */
[----:B------:R-:W4:Y:S04]  /*45290*/  LDL.LU R47, [R1+0x470] ;  /* 0x00047000012f7983 */ /* 0x000f280000300800 */
[----:B------:R-:W4:Y:S01]  /*452a0*/  LDL.LU R54, [R1+0x454] ;  /* 0x0004540001367983 */ /* 0x000f220000300800 */
[----:B------:R-:W-:-:S03]  /*452b0*/  IADD3 R44, P0, R44, R50, RZ ;  /* 0x000000322c2c7210 */ /* 0x000fc60007f1e0ff */
[----:B------:R1:W-:Y:S04]  /*452c0*/  LDGSTS.E [R2+0x1fc00], [R40.64], P3 ;  /* 0x1fc0000028027fae */ /* 0x0003e80009921848 */
[----:B------:R-:W-:Y:S01]  /*452d0*/  STL [R1+0x3f8], R44 ;  /* 0x0003f82c01007387 */ /* 0x000fe20000100800 */
[----:B-1----:R-:W-:Y:S02]  /*452e0*/  IMAD.MOV.U32 R41, RZ, RZ, R51 ;  /* 0x000000ffff297224 */ /* 0x002fe400078e0033 */
[----:B------:R-:W-:-:S05]  /*452f0*/  IMAD.MOV.U32 R40, RZ, RZ, R46 ;  /* 0x000000ffff287224 */ /* 0x000fca00078e002e */
[----:B------:R1:W-:Y:S02]  /*45300*/  LDGSTS.E [R42+0x600], [R40.64], P3 ;  /* 0x00600000282a7fae */ /* 0x0003e40009921848 */
[----:B-1----:R-:W-:Y:S02]  /*45310*/  IMAD.MOV.U32 R40, RZ, RZ, R48 ;  /* 0x000000ffff287224 */ /* 0x002fe400078e0030 */
[----:B-----5:R-:W-:-:S05]  /*45320*/  IMAD.X R53, R53, 0x1, R0, P1 ;  /* 0x0000000135357824 */ /* 0x020fca00008e0600 */
[----:B------:R1:W-:Y:S04]  /*45330*/  STL [R1+0x3dc], R53 ;  /* 0x0003dc3501007387 */ /* 0x0003e80000100800 */
[----:B------:R-:W5:Y:S04]  /*45340*/  LDL.LU R51, [R1+0x46c] ;  /* 0x00046c0001337983 */ /* 0x000f680000300800 */
[----:B------:R-:W5:Y:S01]  /*45350*/  LDL.LU R46, [R1+0x488] ;  /* 0x00048800012e7983 */ /* 0x000f620000300800 */
[----:B------:R-:W-:-:S03]  /*45360*/  IMAD.MOV.U32 R41, RZ, RZ, R53 ;  /* 0x000000ffff297224 */ /* 0x000fc600078e0035 */
[----:B-1----:R-:W5:Y:S01]  /*45370*/  LDL.LU R53, [R1+0x484] ;  /* 0x0004840001357983 */ /* 0x002f620000300800 */
[----:B--2---:R-:W-:-:S03]  /*45380*/  IADD3 R52, P1, R52, R50, RZ ;  /* 0x0000003234347210 */ /* 0x004fc60007f3e0ff */
[----:B------:R1:W-:Y:S01]  /*45390*/  LDGSTS.E [R42+0xe00], [R40.64], P3 ;  /* 0x00e00000282a7fae */ /* 0x0003e20009921848 */
[----:B---3--:R-:W-:-:S03]  /*453a0*/  IMAD.X R55, R55, 0x1, R0, P0 ;  /* 0x0000000137377824 */ /* 0x008fc600000e0600 */
[----:B------:R-:W-:Y:S04]  /*453b0*/  STL [R1+0x410], R52 ;  /* 0x0004103401007387 */ /* 0x000fe80000100800 */
[----:B------:R2:W-:Y:S01]  /*453c0*/  STL [R1+0x3f4], R55 ;  /* 0x0003f43701007387 */ /* 0x0005e20000100800 */
[----:B-1----:R-:W-:Y:S01]  /*453d0*/  MOV R40, R44 ;  /* 0x0000002c00287202 */ /* 0x002fe20000000f00 */
[----:B------:R-:W-:Y:S02]  /*453e0*/  IMAD.MOV.U32 R41, RZ, RZ, R55 ;  /* 0x000000ffff297224 */ /* 0x000fe400078e0037 */
[----:B------:R-:W3:Y:S04]  /*453f0*/  LDL.LU R48, [R1+0x4a0] ;  /* 0x0004a00001307983 */ /* 0x000ee80000300800 */
[----:B------:R1:W-:Y:S04]  /*45400*/  LDGSTS.E [R42+0x1600], [R40.64], P3 ;  /* 0x01600000282a7fae */ /* 0x0003e80009921848 */
[----:B--2---:R-:W2:Y:S01]  /*45410*/  LDL.LU R55, [R1+0x49c] ;  /* 0x00049c0001377983 */ /* 0x004ea20000300800 */
[----:B------:R-:W-:Y:S01]  /*45420*/  IADD3 R45, P0, R45, R50, RZ ;  /* 0x000000322d2d7210 */ /* 0x000fe20007f1e0ff */
[----:B------:R-:W-:-:S04]  /*45430*/  IMAD.X R58, R58, 0x1, R0, P1 ;  /* 0x000000013a3a7824 */ /* 0x000fc800008e0600 */
[----:B------:R-:W-:Y:S01]  /*45440*/  STL [R1+0x428], R45 ;  /* 0x0004282d01007387 */ /* 0x000fe20000100800 */
[----:B-1----:R-:W-:-:S03]  /*45450*/  IMAD.MOV.U32 R40, RZ, RZ, R52 ;  /* 0x000000ffff287224 */ /* 0x002fc600078e0034 */
[----:B------:R-:W-:Y:S04]  /*45460*/  STL [R1+0x40c], R58 ;  /* 0x00040c3a01007387 */ /* 0x000fe80000100800 */
[----:B------:R-:W2:Y:S04]  /*45470*/  LDL.LU R44, [R1+0x4b8] ;  /* 0x0004b800012c7983 */ /* 0x000ea80000300800 */
[----:B------:R-:W2:Y:S01]  /*45480*/  LDL.LU R52, [R1+0x4b4] ;  /* 0x0004b40001347983 */ /* 0x000ea20000300800 */
[----:B------:R-:W-:Y:S01]  /*45490*/  IADD3 R43, P1, R43, R50, RZ ;  /* 0x000000322b2b7210 */ /* 0x000fe20007f3e0ff */
[----:B----4-:R-:W-:-:S04]  /*454a0*/  IMAD.X R56, R56, 0x1, R0, P0 ;  /* 0x0000000138387824 */ /* 0x010fc800000e0600 */
[----:B------:R-:W-:Y:S01]  /*454b0*/  STL [R1+0x440], R43 ;  /* 0x0004402b01007387 */ /* 0x000fe20000100800 */
[----:B------:R-:W-:-:S03]  /*454c0*/  IMAD.MOV.U32 R41, RZ, RZ, R58 ;  /* 0x000000ffff297224 */ /* 0x000fc600078e003a */
[----:B------:R1:W-:Y:S04]  /*454d0*/  STL [R1+0x424], R56 ;  /* 0x0004243801007387 */ /* 0x0003e80000100800 */
[----:B------:R-:W4:Y:S04]  /*454e0*/  LDL.LU R2, [R1+0x4d0] ;  /* 0x0004d00001027983 */ /* 0x000f280000300800 */
[----:B------:R1:W-:Y:S02]  /*454f0*/  LDGSTS.E [R42+0x1e00], [R40.64], P3 ;  /* 0x01e00000282a7fae */ /* 0x0003e40009921848 */
[----:B-1----:R-:W-:-:S02]  /*45500*/  IMAD.MOV.U32 R41, RZ, RZ, R56 ;  /* 0x000000ffff297224 */ /* 0x002fc400078e0038 */
[----:B------:R-:W4:Y:S01]  /*45510*/  LDL.LU R56, [R1+0x4cc] ;  /* 0x0004cc0001387983 */ /* 0x000f220000300800 */
[----:B------:R-:W-:Y:S01]  /*45520*/  IADD3 R49, P0, R49, R50, RZ ;  /* 0x0000003231317210 */ /* 0x000fe20007f1e0ff */
[----:B------:R-:W-:-:S04]  /*45530*/  IMAD.MOV.U32 R40, RZ, RZ, R45 ;  /* 0x000000ffff287224 */ /* 0x000fc800078e002d */
[----:B------:R-:W-:Y:S04]  /*45540*/  STL [R1+0x458], R49 ;  /* 0x0004583101007387 */ /* 0x000fe80000100800 */
[----:B------:R1:W-:Y:S01]  /*45550*/  LDGSTS.E [R42+0x2600], [R40.64], P3 ;  /* 0x02600000282a7fae */ /* 0x0003e20009921848 */
[----:B------:R-:W-:-:S05]  /*45560*/  IMAD.X R57, R57, 0x1, R0, P1 ;  /* 0x0000000139397824 */ /* 0x000fca00008e0600 */
[----:B------:R-:W-:Y:S04]  /*45570*/  STL [R1+0x43c], R57 ;  /* 0x00043c3901007387 */ /* 0x000fe80000100800 */
[----:B------:R-:W4:Y:S01]  /*45580*/  LDL.LU R45, [R1+0x4e8] ;  /* 0x0004e800012d7983 */ /* 0x000f220000300800 */
[----:B------:R-:W-:Y:S01]  /*45590*/  IADD3 R47, P1, R47, R50, RZ ;  /* 0x000000322f2f7210 */ /* 0x000fe20007f3e0ff */
[----:B-1----:R-:W-:Y:S01]  /*455a0*/  IMAD.MOV.U32 R40, RZ, RZ, R43 ;  /* 0x000000ffff287224 */ /* 0x002fe200078e002b */
[----:B------:R-:W-:Y:S01]  /*455b0*/  MOV R41, R57 ;  /* 0x0000003900297202 */ /* 0x000fe20000000f00 */
[----:B------:R-:W-:Y:S01]  /*455c0*/  IMAD.X R54, R54, 0x1, R0, P0 ;  /* 0x0000000136367824 */ /* 0x000fe200000e0600 */
[----:B------:R-:W4:Y:S04]  /*455d0*/  LDL.LU R43, [R1+0x500] ;  /* 0x00050000012b7983 */ /* 0x000f280000300800 */
[----:B------:R-:W-:Y:S04]  /*455e0*/  STL [R1+0x470], R47 ;  /* 0x0004702f01007387 */ /* 0x000fe80000100800 */
[----:B------:R1:W-:Y:S04]  /*455f0*/  LDGSTS.E [R42+0x2e00], [R40.64], P3 ;  /* 0x02e00000282a7fae */ /* 0x0003e80009921848 */
[----:B------:R1:W-:Y:S02]  /*45600*/  STL [R1+0x454], R54 ;  /* 0x0004543601007387 */ /* 0x0003e40000100800 */
[----:B-1----:R-:W-:-:S02]  /*45610*/  IMAD.MOV.U32 R41, RZ, RZ, R54 ;  /* 0x000000ffff297224 */ /* 0x002fc400078e0036 */
[----:B------:R-:W4:Y:S01]  /*45620*/  LDL.LU R54, [R1+0x4e4] ;  /* 0x0004e40001367983 */ /* 0x000f220000300800 */
[----:B------:R-:W-:-:S05]  /*45630*/  IMAD.MOV.U32 R40, RZ, RZ, R49 ;  /* 0x000000ffff287224 */ /* 0x000fca00078e0031 */
[----:B------:R1:W-:Y:S02]  /*45640*/  LDGSTS.E [R42+0x3600], [R40.64], P3 ;  /* 0x03600000282a7fae */ /* 0x0003e40009921848 */
[----:B-1----:R-:W-:Y:S02]  /*45650*/  IMAD.MOV.U32 R40, RZ, RZ, R47 ;  /* 0x000000ffff287224 */ /* 0x002fe400078e002f */
[----:B-----5:R-:W-:Y:S01]  /*45660*/  IMAD.X R51, R51, 0x1, R0, P1 ;  /* 0x0000000133337824 */ /* 0x020fe200008e0600 */
        /* <DEDUP_REMOVED lines=8> */
[----:B---3--:R-:W-:-:S05]  /*456f0*/  IADD3 R48, P1, R48, R50, RZ ;  /* 0x0000003230307210 */ /* 0x008fca0007f3e0ff */
[----:B------:R-:W-:Y:S01]  /*45700*/  STL [R1+0x4a0], R48 ;  /* 0x0004a03001007387 */ /* 0x000fe20000100800 */
[----:B--2---:R-:W-:-:S03]  /*45710*/  IMAD.MOV.U32 R41, RZ, RZ, R53 ;  /* 0x000000ffff297224 */ /* 0x004fc600078e0035 */
[----:B------:R1:W-:Y:S01]  /*45720*/  STL [R1+0x484], R53 ;  /* 0x0004843501007387 */ /* 0x0003e20000100800 */
[----:B------:R-:W-:-:S03]  /*45730*/  IMAD.X R55, R55, 0x1, R0, P1 ;  /* 0x0000000137377824 */ /* 0x000fc600008e0600 */
[----:B------:R-:W2:Y:S01]  /*45740*/  LDL.LU R47, [R1+0x530] ;  /* 0x00053000012f7983 */ /* 0x000ea20000300800 */
[----:B------:R-:W-:-:S03]  /*45750*/  IMAD.MOV.U32 R40, RZ, RZ, R46 ;  /* 0x000000ffff287224 */ /* 0x000fc600078e002e */
[----:B-1----:R-:W3:Y:S01]  /*45760*/  LDL.LU R53, [R1+0x514] ;  /* 0x0005140001357983 */ /* 0x002ee20000300800 */
[----:B------:R-:W-:-:S03]  /*45770*/  IADD3 R44, P0, R44, R50, RZ ;  /* 0x000000322c2c7210 */ /* 0x000fc60007f1e0ff */
[----:B------:R1:W-:Y:S04]  /*45780*/  LDGSTS.E [R42+0x4600], [R40.64], P3 ;  /* 0x04600000282a7fae */ /* 0x0003e80009921848 */
[----:B------:R-:W-:Y:S01]  /*45790*/  STL [R1+0x4b8], R44 ;  /* 0x0004b82c01007387 */ /* 0x000fe20000100800 */
[----:B------:R-:W-:-:S03]  /*457a0*/  IADD3.X R52, R52, R0, RZ, P0, !PT ;  /* 0x0000000034347210 */ /* 0x000fc600007fe4ff */
[----:B------:R1:W-:Y:S04]  /*457b0*/  STL [R1+0x49c], R55 ;  /* 0x00049c3701007387 */ /* 0x0003e80000100800 */
[----:B------:R-:W3:Y:S04]  /*457c0*/  LDL.LU R46, [R1+0x548] ;  /* 0x00054800012e7983 */ /* 0x000ee80000300800 */
[----:B------:R-:W3:Y:S01]  /*457d0*/  LDL.LU R57, [R1+0x52c] ;  /* 0x00052c0001397983 */ /* 0x000ee20000300800 */
[----:B----4-:R-:W-:Y:S01]  /*457e0*/  IADD3 R2, P1, R2, R50, RZ ;  /* 0x0000003202027210 */ /* 0x010fe20007f3e0ff */
[----:B-1----:R-:W-:-:S02]  /*457f0*/  IMAD.MOV.U32 R40, RZ, RZ, R48 ;  /* 0x000000ffff287224 */ /* 0x002fc400078e0030 */
[----:B------:R-:W-:Y:S02]  /*45800*/  IMAD.MOV.U32 R41, RZ, RZ, R55 ;  /* 0x000000ffff297224 */ /* 0x000fe400078e0037 */
[----:B------:R-:W-:Y:S04]  /*45810*/  STL [R1+0x4d0], R2 ;  /* 0x0004d00201007387 */ /* 0x000fe80000100800 */
[----:B------:R1:W-:Y:S04]  /*45820*/  STL [R1+0x4b4], R52 ;  /* 0x0004b43401007387 */ /* 0x0003e80000100800 */
[----:B------:R-:W4:Y:S04]  /*45830*/  LDL.LU R48, [R1+0x560] ;  /* 0x0005600001307983 */ /* 0x000f280000300800 */
[----:B------:R-:W4:Y:S01]  /*45840*/  LDL.LU R55, [R1+0x544] ;  /* 0x0005440001377983 */ /* 0x000f220000300800 */
[----:B------:R-:W-:-:S03]  /*45850*/  IMAD.X R56, R56, 0x1, R0, P1 ;  /* 0x0000000138387824 */ /* 0x000fc600008e0600 */
[----:B------:R1:W-:Y:S02]  /*45860*/  LDGSTS.E [R42+0x4e00], [R40.64], P3 ;  /* 0x04e00000282a7fae */ /* 0x0003e40009921848 */
[----:B-1----:R-:W-:Y:S02]  /*45870*/  IMAD.MOV.U32 R41, RZ, RZ, R52 ;  /* 0x000000ffff297224 */ /* 0x002fe400078e0034 */
[----:B------:R-:W-:-:S05]  /*45880*/  IMAD.MOV.U32 R40, RZ, RZ, R44 ;  /* 0x000000ffff287224 */ /* 0x000fca00078e002c */
[----:B------:R1:W-:Y:S01]  /*45890*/  LDGSTS.E [R42+0x5600], [R40.64], P3 ;  /* 0x05600000282a7fae */ /* 0x0003e20009921848 */
[----:B------:R-:W-:-:S05]  /*458a0*/  IADD3 R45, P0, R45, R50, RZ ;  /* 0x000000322d2d7210 */ /* 0x000fca0007f1e0ff */
[----:B------:R-:W-:Y:S04]  /*458b0*/  STL [R1+0x4e8], R45 ;  /* 0x0004e82d01007387 */ /* 0x000fe80000100800 */
[----:B------:R1:W-:Y:S04]  /*458c0*/  STL [R1+0x4cc], R56 ;  /* 0x0004cc3801007387 */ /* 0x0003e80000100800 */
[----:B------:R-:W4:Y:S04]  /*458d0*/  LDL.LU R52, [R1+0x55c] ;  /* 0x00055c0001347983 */ /* 0x000f280000300800 */
[----:B------:R-:W4:Y:S01]  /*458e0*/  LDL.LU R44, [R1+0x578] ;  /* 0x00057800012c7983 */ /* 0x000f220000300800 */
[----:B------:R-:W-:Y:S01]  /*458f0*/  IADD3 R43, P1, R43, R50, RZ ;  /* 0x000000322b2b7210 */ /* 0x000fe20007f3e0ff */
[----:B-1----:R-:W-:-:S02]  /*45900*/  IMAD.MOV.U32 R41, RZ, RZ, R56 ;  /* 0x000000ffff297224 */ /* 0x002fc400078e0038 */
[----:B------:R-:W4:Y:S01]  /*45910*/  LDL.LU R56, [R1+0x574] ;  /* 0x0005740001387983 */ /* 0x000f220000300800 */
[----:B------:R-:W-:Y:S02]  /*45920*/  IMAD.MOV.U32 R40, RZ, RZ, R2 ;  /* 0x000000ffff287224 */ /* 0x000fe400078e0002 */
[----:B------:R-:W-:Y:S01]  /*45930*/  IMAD.X R54, R54, 0x1, R0, P0 ;  /* 0x0000000136367824 */ /* 0x000fe200000e0600 */
[----:B------:R-:W-:Y:S04]  /*45940*/  STL [R1+0x500], R43 ;  /* 0x0005002b01007387 */ /* 0x000fe80000100800 */
[----:B------:R1:W-:Y:S04]  /*45950*/  STL [R1+0x4e4], R54 ;  /* 0x0004e43601007387 */ /* 0x0003e80000100800 */
[----:B------:R-:W4:Y:S04]  /*45960*/  LDL.LU R2, [R1+0x590] ;  /* 0x0005900001027983 */ /* 0x000f280000300800 */
[----:B------:R1:W-:Y:S02]  /*45970*/  LDGSTS.E [R42+0x5e00], [R40.64], P3 ;  /* 0x05e00000282a7fae */ /* 0x0003e40009921848 */
[----:B-1----:R-:W-:Y:S01]  /*45980*/  MOV R40, R45 ;  /* 0x0000002d00287202 */ /* 0x002fe20000000f00 */
[----:B------:R-:W-:-:S02]  /*45990*/  IMAD.MOV.U32 R41, RZ, RZ, R54 ;  /* 0x000000ffff297224 */ /* 0x000fc400078e0036 */
[----:B------:R-:W4:Y:S04]  /*459a0*/  LDL.LU R54, [R1+0x58c] ;  /* 0x00058c0001367983 */ /* 0x000f280000300800 */
[----:B------:R1:W-:Y:S02]  /*459b0*/  LDGSTS.E [R42+0x6600], [R40.64], P3 ;  /* 0x06600000282a7fae */ /* 0x0003e40009921848 */
[----:B-1----:R-:W-:Y:S01]  /*459c0*/  IMAD.MOV.U32 R40, RZ, RZ, R43 ;  /* 0x000000ffff287224 */ /* 0x002fe200078e002b */
[----:B-----5:R-:W-:Y:S01]  /*459d0*/  IADD3 R49, P0, R49, R50, RZ ;  /* 0x0000003231317210 */ /* 0x020fe20007f1e0ff */
[----:B------:R-:W-:-:S04]  /*459e0*/  IMAD.X R51, R51, 0x1, R0, P1 ;  /* 0x0000000133337824 */ /* 0x000fc800008e0600 */
[----:B------:R-:W-:Y:S04]  /*459f0*/  STL [R1+0x518], R49 ;  /* 0x0005183101007387 */ /* 0x000fe80000100800 */
[----:B------:R1:W-:Y:S01]  /*45a00*/  STL [R1+0x4fc], R51 ;  /* 0x0004fc3301007387 */ /* 0x0003e20000100800 */
[----:B------:R-:W-:-:S03]  /*45a10*/  IMAD.MOV.U32 R41, RZ, RZ, R51 ;  /* 0x000000ffff297224 */ /* 0x000fc600078e0033 */
[----:B------:R-:W5:Y:S04]  /*45a20*/  LDL.LU R45, [R1+0x5a8] ;  /* 0x0005a800012d7983 */ /* 0x000f680000300800 */
[----:B------:R3:W-:Y:S01]  /*45a30*/  LDGSTS.E [R42+0x6e00], [R40.64], P3 ;  /* 0x06e00000282a7fae */ /* 0x0007e20009921848 */
[----:B--2---:R-:W-:-:S03]  /*45a40*/  IADD3 R47, P1, R47, R50, RZ ;  /* 0x000000322f2f7210 */ /* 0x004fc60007f3e0ff */
[----:B-1----:R-:W2:Y:S01]  /*45a50*/  LDL.LU R51, [R1+0x5a4] ;  /* 0x0005a40001337983 */ /* 0x002ea20000300800 */
[----:B---3--:R-:W-:-:S03]  /*45a60*/  IMAD.X R53, R53, 0x1, R0, P0 ;  /* 0x0000000135357824 */ /* 0x008fc600000e0600 */
[----:B------:R-:W-:Y:S01]  /*45a70*/  STL [R1+0x530], R47 ;  /* 0x0005302f01007387 */ /* 0x000fe20000100800 */
[----:B------:R-:W-:-:S03]  /*45a80*/  IMAD.MOV.U32 R40, RZ, RZ, R49 ;  /* 0x000000ffff287224 */ /* 0x000fc600078e0031 */
[----:B------:R1:W-:Y:S01]  /*45a90*/  STL [R1+0x514], R53 ;  /* 0x0005143501007387 */ /* 0x0003e20000100800 */
[----:B------:R-:W-:-:S03]  /*45aa0*/  IMAD.MOV.U32 R41, RZ, RZ, R53 ;  /* 0x000000ffff297224 */ /* 0x000fc600078e0035 */
[----:B------:R-:W3:Y:S04]  /*45ab0*/  LDL.LU R43, [R1+0x5c0] ;  /* 0x0005c000012b7983 */ /* 0x000ee80000300800 */
[----:B------:R1:W-:Y:S01]  /*45ac0*/  LDGSTS.E [R42+0x7600], [R40.64], P3 ;  /* 0x07600000282a7fae */ /* 0x0003e20009921848 */
[----:B------:R-:W-:-:S03]  /*45ad0*/  IADD3 R46, P0, R46, R50, RZ ;  /* 0x000000322e2e7210 */ /* 0x000fc60007f1e0ff */
[----:B-1----:R-:W3:Y:S01]  /*45ae0*/  LDL.LU R53, [R1+0x5bc] ;  /* 0x0005bc0001357983 */ /* 0x002ee20000300800 */
[----:B------:R-:W-:-:S03]  /*45af0*/  IMAD.X R57, R57, 0x1, R0, P1 ;  /* 0x0000000139397824 */ /* 0x000fc600008e0600 */
[----:B------:R-:W-:Y:S04]  /*45b00*/  STL [R1+0x548], R46 ;  /* 0x0005482e01007387 */ /* 0x000fe80000100800 */
[----:B------:R-:W-:Y:S01]  /*45b10*/  STL [R1+0x52c], R57 ;  /* 0x00052c3901007387 */ /* 0x000fe20000100800 */
[----:B------:R-:W-:Y:S01]  /*45b20*/  IMAD.MOV.U32 R40, RZ, RZ, R47 ;  /* 0x000000ffff287224 */ /* 0x000fe200078e002f */
[----:B------:R-:W-:Y:S02]  /*45b30*/  MOV R41, R57 ;  /* 0x0000003900297202 */ /* 0x000fe40000000f00 */
[----:B------:R-:W3:Y:S04]  /*45b40*/  LDL.LU R49, [R1+0x5d8] ;  /* 0x0005d80001317983 */ /* 0x000ee80000300800 */
[----:B------:R-:W3:Y:S01]  /*45b50*/  LDL.LU R47, [R1+0x5f8] ;  /* 0x0005f800012f7983 */ /* 0x000ee20000300800 */
[----:B----4-:R-:W-:-:S03]  /*45b60*/  IADD3 R48, P1, R48, R50, RZ ;  /* 0x0000003230307210 */ /* 0x010fc60007f3e0ff */
[----:B------:R1:W-:Y:S01]  /*45b70*/  LDGSTS.E [R42+0x7e00], [R40.64], P3 ;  /* 0x07e00000282a7fae */ /* 0x0003e20009921848 */
[----:B------:R-:W-:-:S03]  /*45b80*/  IMAD.X R55, R55, 0x1, R0, P0 ;  /* 0x0000000137377824 */ /* 0x000fc600000e0600 */
[----:B------:R-:W-:Y:S04]  /*45b90*/  STL [R1+0x560], R48 ;  /* 0x0005603001007387 */ /* 0x000fe80000100800 */
[----:B------:R4:W-:Y:S01]  /*45ba0*/  STL [R1+0x544], R55 ;  /* 0x0005443701007387 */ /* 0x0009e20000100800 */
[----:B-1----:R-:W-:-:S03]  /*45bb0*/  IMAD.MOV.U32 R41, RZ, RZ, R55 ;  /* 0x000000ffff297224 */ /* 0x002fc600078e0037 */
[----:B----4-:R-:W3:Y:S01]  /*45bc0*/  LDL.LU R55, [R1+0x5d4] ;  /* 0x0005d40001377983 */ /* 0x010ee20000300800 */
[----:B------:R-:W-:-:S05]  /*45bd0*/  IMAD.MOV.U32 R40, RZ, RZ, R46 ;  /* 0x000000ffff287224 */ /* 0x000fca00078e002e */
[----:B------:R1:W-:Y:S02]  /*45be0*/  LDGSTS.E [R42+0x8600], [R40.64], P3 ;  /* 0x08600000282a7fae */ /* 0x0003e40009921848 */
[----:B-1----:R-:W-:Y:S02]  /*45bf0*/  IMAD.MOV.U32 R40, RZ, RZ, R48 ;  /* 0x000000ffff287224 */ /* 0x002fe400078e0030 */
[----:B------:R-:W-:Y:S01]  /*45c00*/  IMAD.X R52, R52, 0x1, R0, P1 ;  /* 0x0000000134347824 */ /* 0x000fe200008e0600 */
[----:B------:R-:W-:-:S03]  /*45c10*/  IADD3 R44, P0, R44, R50, RZ ;  /* 0x000000322c2c7210 */ /* 0x000fc60007f1e0ff */
[----:B------:R-:W-:Y:S02]  /*45c20*/  IMAD.MOV.U32 R41, RZ, RZ, R52 ;  /* 0x000000ffff297224 */ /* 0x000fe400078e0034 */
[----:B------:R-:W-:Y:S04]  /*45c30*/  STL [R1+0x578], R44 ;  /* 0x0005782c01007387 */ /* 0x000fe80000100800 */
[----:B------:R1:W-:Y:S04]  /*45c40*/  STL [R1+0x55c], R52 ;  /* 0x00055c3401007387 */ /* 0x0003e80000100800 */
[----:B------:R-:W3:Y:S01]  /*45c50*/  LDL.LU R46, [R1+0x618] ;  /* 0x00061800012e7983 */ /* 0x000ee20000300800 */
[----:B------:R-:W-:-:S03]  /*45c60*/  IMAD.X R56, R56, 0x1, R0, P0 ;  /* 0x0000000138387824 */ /* 0x000fc600000e0600 */
[----:B------:R1:W-:Y:S04]  /*45c70*/  LDGSTS.E [R42+0x8e00], [R40.64], P3 ;  /* 0x08e00000282a7fae */ /* 0x0003e80009921848 */
[----:B-1----:R-:W3:Y:S01]  /*45c80*/  LDL.LU R52, [R1+0x5f4] ;  /* 0x0005f40001347983 */ /* 0x002ee20000300800 */
[----:B------:R-:W-:-:S05]  /*45c90*/  IADD3 R2, P1, R2, R50, RZ ;  /* 0x0000003202027210 */ /* 0x000fca0007f3e0ff */
[----:B------:R-:W-:Y:S01]  /*45ca0*/  STL [R1+0x590], R2 ;  /* 0x0005900201007387 */ /* 0x000fe20000100800 */
[----:B------:R-:W-:-:S03]  /*45cb0*/  IMAD.MOV.U32 R41, RZ, RZ, R56 ;  /* 0x000000ffff297224 */ /* 0x000fc600078e0038 */
[----:B------:R1:W-:Y:S04]  /*45cc0*/  STL [R1+0x574], R56 ;  /* 0x0005743801007387 */ /* 0x0003e80000100800 */
[----:B------:R-:W3:Y:S04]  /*45cd0*/  LDL.LU R48, [R1+0x638] ;  /* 0x0006380001307983 */ /* 0x000ee80000300800 */
[----:B-1----:R-:W3:Y:S01]  /*45ce0*/  LDL.LU R56, [R1+0x614] ;  /* 0x0006140001387983 */ /* 0x002ee20000300800 */
[----:B------:R-:W-:Y:S02]  /*45cf0*/  IMAD.X R54, R54, 0x1, R0, P1 ;  /* 0x0000000136367824 */ /* 0x000fe400008e0600 */
[----:B------:R-:W-:-:S05]  /*45d00*/  IMAD.MOV.U32 R40, RZ, RZ, R44 ;  /* 0x000000ffff287224 */ /* 0x000fca00078e002c */
[----:B------:R1:W-:Y:S02]  /*45d10*/  LDGSTS.E [R42+0x9600], [R40.64], P3 ;  /* 0x09600000282a7fae */ /* 0x0003e40009921848 */
[----:B-1----:R-:W-:Y:S02]  /*45d20*/  IMAD.MOV.U32 R40, RZ, RZ, R2 ;  /* 0x000000ffff287224 */ /* 0x002fe400078e0002 */
[----:B------:R-:W-:-:S05]  /*45d30*/  IMAD.MOV.U32 R41, RZ, RZ, R54 ;  /* 0x000000ffff297224 */ /* 0x000fca00078e0036 */
[----:B------:R1:W-:Y:S01]  /*45d40*/  LDGSTS.E [R42+0x9e00], [R40.64], P3 ;  /* 0x09e00000282a7fae */ /* 0x0003e20009921848 */
[----:B-----5:R-:W-:-:S05]  /*45d50*/  IADD3 R45, P0, R45, R50, RZ ;  /* 0x000000322d2d7210 */ /* 0x020fca0007f1e0ff */
[----:B------:R-:W-:Y:S04]  /*45d60*/  STL [R1+0x5a8], R45 ;  /* 0x0005a82d01007387 */ /* 0x000fe80000100800 */
[----:B------:R5:W-:Y:S04]  /*45d70*/  STL [R1+0x58c], R54 ;  /* 0x00058c3601007387 */ /* 0x000be80000100800 */
[----:B------:R-:W4:Y:S01]  /*45d80*/  LDL.LU R44, [R1+0x658] ;  /* 0x00065800012c7983 */ /* 0x000f220000300800 */
[----:B--2---:R-:W-:-:S03]  /*45d90*/  IADD3.X R51, R51, R0, RZ, P0, !PT ;  /* 0x0000000033337210 */ /* 0x004fc600007fe4ff */
[----:B------:R-:W2:Y:S01]  /*45da0*/  LDL.LU R57, [R1+0x634] ;  /* 0x0006340001397983 */ /* 0x000ea20000300800 */
[----:B---3--:R-:W-:Y:S01]  /*45db0*/  IADD3 R43, P1, R43, R50, RZ ;  /* 0x000000322b2b7210 */ /* 0x008fe20007f3e0ff */
[----:B-1----:R-:W-:Y:S02]  /*45dc0*/  IMAD.MOV.U32 R40, RZ, RZ, R45 ;  /* 0x000000ffff287224 */ /* 0x002fe400078e002d */
[----:B------:R-:W-:Y:S02]  /*45dd0*/  IMAD.MOV.U32 R41, RZ, RZ, R51 ;  /* 0x000000ffff297224 */ /* 0x000fe400078e0033 */
[----:B------:R-:W-:Y:S01]  /*45de0*/  STL [R1+0x5c0], R43 ;  /* 0x0005c02b01007387 */ /* 0x000fe20000100800 */
[----:B------:R-:W-:-:S03]  /*45df0*/  IMAD.X R53, R53, 0x1, R0, P1 ;  /* 0x0000000135357824 */ /* 0x000fc600008e0600 */
[----:B------:R1:W-:Y:S04]  /*45e00*/  STL [R1+0x5a4], R51 ;  /* 0x0005a43301007387 */ /* 0x0003e80000100800 */
[----:B------:R-:W3:Y:S04]  /*45e10*/  LDL.LU R2, [R1+0x678] ;  /* 0x0006780001027983 */ /* 0x000ee80000300800 */
[----:B-----5:R-:W5:Y:S01]  /*45e20*/  LDL.LU R54, [R1+0x654] ;  /* 0x0006540001367983 */ /* 0x020f620000300800 */
[----:B------:R-:W-:-:S03]  /*45e30*/  IADD3 R49, P0, R49, R50, RZ ;  /* 0x0000003231317210 */ /* 0x000fc60007f1e0ff */
[----:B------:R1:W-:Y:S01]  /*45e40*/  LDGSTS.E [R42+0xa600], [R40.64], P3 ;  /* 0x0a600000282a7fae */ /* 0x0003e20009921848 */
[----:B------:R-:W-:-:S03]  /*45e50*/  IADD3 R47, P1, R47, R50, RZ ;  /* 0x000000322f2f7210 */ /* 0x000fc60007f3e0ff */
[----:B------:R-:W-:Y:S04]  /*45e60*/  STL [R1+0x5d8], R49 ;  /* 0x0005d83101007387 */ /* 0x000fe80000100800 */
[----:B------:R1:W-:Y:S04]  /*45e70*/  STL [R1+0x5bc], R53 ;  /* 0x0005bc3501007387 */ /* 0x0003e80000100800 */
[----:B-1----:R-:W5:Y:S01]  /*45e80*/  LDL.LU R51, [R1+0x674] ;  /* 0x0006740001337983 */ /* 0x002f620000300800 */
[----:B------:R-:W-:-:S03]  /*45e90*/  IMAD.MOV.U32 R41, RZ, RZ, R53 ;  /* 0x000000ffff297224 */ /* 0x000fc600078e0035 */
[----:B------:R-:W5:Y:S01]  /*45ea0*/  LDL.LU R45, [R1+0x698] ;  /* 0x00069800012d7983 */ /* 0x000f620000300800 */
[----:B------:R-:W-:-:S03]  /*45eb0*/  IMAD.MOV.U32 R40, RZ, RZ, R43 ;  /* 0x000000ffff287224 */ /* 0x000fc600078e002b */
[----:B------:R-:W5:Y:S01]  /*45ec0*/  LDL.LU R53, [R1+0x694] ;  /* 0x0006940001357983 */ /* 0x000f620000300800 */
[----:B------:R-:W-:-:S03]  /*45ed0*/  IMAD.X R55, R55, 0x1, R0, P0 ;  /* 0x0000000137377824 */ /* 0x000fc600000e0600 */
[----:B------:R-:W-:Y:S04]  /*45ee0*/  STL [R1+0x5f8], R47 ;  /* 0x0005f82f01007387 */ /* 0x000fe80000100800 */
[----:B------:R1:W-:Y:S04]  /*45ef0*/  STL [R1+0x5d4], R55 ;  /* 0x0005d43701007387 */ /* 0x0003e80000100800 */
[----:B------:R-:W5:Y:S04]  /*45f00*/  LDL.LU R43, [R1+0x6b8] ;  /* 0x0006b800012b7983 */ /* 0x000f680000300800 */
[----:B------:R1:W-:Y:S02]  /*45f10*/  LDGSTS.E [R42+0xae00], [R40.64], P3 ;  /* 0x0ae00000282a7fae */ /* 0x0003e40009921848 */
[----:B-1----:R-:W-:-:S02]  /*45f20*/  IMAD.MOV.U32 R41, RZ, RZ, R55 ;  /* 0x000000ffff297224 */ /* 0x002fc400078e0037 */
[----:B------:R-:W5:Y:S01]  /*45f30*/  LDL.LU R55, [R1+0x6b4] ;  /* 0x0006b40001377983 */ /* 0x000f620000300800 */
[----:B------:R-:W-:-:S05]  /*45f40*/  MOV R40, R49 ;  /* 0x0000003100287202 */ /* 0x000fca0000000f00 */
[----:B------:R1:W-:Y:S01]  /*45f50*/  LDGSTS.E [R42+0xb600], [R40.64], P3 ;  /* 0x0b600000282a7fae */ /* 0x0003e20009921848 */
[----:B------:R-:W-:Y:S01]  /*45f60*/  IADD3 R46, P0, R46, R50, RZ ;  /* 0x000000322e2e7210 */ /* 0x000fe20007f1e0ff */
[----:B------:R-:W-:-:S04]  /*45f70*/  IMAD.X R52, R52, 0x1, R0, P1 ;  /* 0x0000000134347824 */ /* 0x000fc800008e0600 */
[----:B------:R-:W-:Y:S04]  /*45f80*/  STL [R1+0x618], R46 ;  /* 0x0006182e01007387 */ /* 0x000fe80000100800 */
[----:B------:R1:W-:Y:S04]  /*45f90*/  STL [R1+0x5f4], R52 ;  /* 0x0005f43401007387 */ /* 0x0003e80000100800 */
[----:B------:R-:W5:Y:S01]  /*45fa0*/  LDL.LU R49, [R1+0x6d8] ;  /* 0x0006d80001317983 */ /* 0x000f620000300800 */
[----:B-1----:R-:W-:Y:S01]  /*45fb0*/  IMAD.MOV.U32 R41, RZ, RZ, R52 ;  /* 0x000000ffff297224 */ /* 0x002fe200078e0034 */
[----:B------:R-:W-:-:S02]  /*45fc0*/  IADD3 R48, P1, R48, R50, RZ ;  /* 0x0000003230307210 */ /* 0x000fc40007f3e0ff */
[----:B------:R-:W5:Y:S01]  /*45fd0*/  LDL.LU R52, [R1+0x6d4] ;  /* 0x0006d40001347983 */ /* 0x000f620000300800 */
[----:B------:R-:W-:-:S03]  /*45fe0*/  IMAD.X R56, R56, 0x1, R0, P0 ;  /* 0x0000000138387824 */ /* 0x000fc600000e0600 */
[----:B------:R-:W-:Y:S01]  /*45ff0*/  STL [R1+0x638], R48 ;  /* 0x0006383001007387 */ /* 0x000fe20000100800 */
[----:B------:R-:W-:-:S03]  /*46000*/  IMAD.MOV.U32 R40, RZ, RZ, R47 ;  /* 0x000000ffff287224 */ /* 0x000fc600078e002f */
        /* <DEDUP_REMOVED lines=8> */
[----:B----4-:R-:W-:Y:S01]  /*46090*/  IADD3 R44, P0, R44, R50, RZ ;  /* 0x000000322c2c7210 */ /* 0x010fe20007f1e0ff */
[----:B--2---:R-:W-:-:S04]  /*460a0*/  IMAD.X R57, R57, 0x1, R0, P1 ;  /* 0x0000000139397824 */ /* 0x004fc800008e0600 */
[----:B------:R-:W-:Y:S04]  /*460b0*/  STL [R1+0x658], R44 ;  /* 0x0006582c01007387 */ /* 0x000fe80000100800 */
[----:B------:R-:W-:Y:S01]  /*460c0*/  STL [R1+0x634], R57 ;  /* 0x0006343901007387 */ /* 0x000fe20000100800 */
[----:B------:R-:W-:-:S03]  /*460d0*/  MOV R41, R57 ;  /* 0x0000003900297202 */ /* 0x000fc60000000f00 */
[----:B------:R-:W2:Y:S04]  /*460e0*/  LDL.LU R46, [R1+0x718] ;  /* 0x00071800012e7983 */ /* 0x000ea80000300800 */
[----:B------:R-:W4:Y:S01]  /*460f0*/  LDL.LU R48, [R1+0x738] ;  /* 0x0007380001307983 */ /* 0x000f220000300800 */
[----:B---3--:R-:W-:-:S03]  /*46100*/  IADD3 R2, P1, R2, R50, RZ ;  /* 0x0000003202027210 */ /* 0x008fc60007f3e0ff */
[----:B------:R1:W-:Y:S01]  /*46110*/  LDGSTS.E [R42+0xce00], [R40.64], P3 ;  /* 0x0ce00000282a7fae */ /* 0x0003e20009921848 */
[----:B-----5:R-:W-:-:S03]  /*46120*/  IMAD.X R54, R54, 0x1, R0, P0 ;  /* 0x0000000136367824 */ /* 0x020fc600000e0600 */
[----:B------:R-:W-:Y:S04]  /*46130*/  STL [R1+0x678], R2 ;  /* 0x0006780201007387 */ /* 0x000fe80000100800 */
[----:B------:R3:W-:Y:S01]  /*46140*/  STL [R1+0x654], R54 ;  /* 0x0006543601007387 */ /* 0x0007e20000100800 */
[----:B-1----:R-:W-:Y:S02]  /*46150*/  IMAD.MOV.U32 R40, RZ, RZ, R44 ;  /* 0x000000ffff287224 */ /* 0x002fe400078e002c */
[----:B------:R-:W-:Y:S02]  /*46160*/  IMAD.MOV.U32 R41, RZ, RZ, R54 ;  /* 0x000000ffff297224 */ /* 0x000fe400078e0036 */
[----:B---3--:R-:W3:Y:S01]  /*46170*/  LDL.LU R54, [R1+0x714] ;  /* 0x0007140001367983 */ /* 0x008ee20000300800 */
[----:B------:R-:W-:-:S03]  /*46180*/  IMAD.X R51, R51, 0x1, R0, P1 ;  /* 0x0000000133337824 */ /* 0x000fc600008e0600 */
[----:B------:R1:W-:Y:S01]  /*46190*/  LDGSTS.E [R42+0xd600], [R40.64], P3 ;  /* 0x0d600000282a7fae */ /* 0x0003e20009921848 */
[----:B------:R-:W-:-:S05]  /*461a0*/  IADD3 R45, P0, R45, R50, RZ ;  /* 0x000000322d2d7210 */ /* 0x000fca0007f1e0ff */
[----:B------:R-:W-:Y:S01]  /*461b0*/  STL [R1+0x698], R45 ;  /* 0x0006982d01007387 */ /* 0x000fe20000100800 */
[----:B------:R-:W-:-:S03]  /*461c0*/  IMAD.X R53, R53, 0x1, R0, P0 ;  /* 0x0000000135357824 */ /* 0x000fc600000e0600 */
[----:B------:R5:W-:Y:S01]  /*461d0*/  STL [R1+0x674], R51 ;  /* 0x0006743301007387 */ /* 0x000be20000100800 */
[----:B-1----:R-:W-:Y:S02]  /*461e0*/  IMAD.MOV.U32 R40, RZ, RZ, R2 ;  /* 0x000000ffff287224 */ /* 0x002fe400078e0002 */
[----:B------:R-:W-:Y:S01]  /*461f0*/  IMAD.MOV.U32 R41, RZ, RZ, R51 ;  /* 0x000000ffff297224 */ /* 0x000fe200078e0033 */
[----:B------:R-:W3:Y:S01]  /*46200*/  LDL.LU R44, [R1+0x758] ;  /* 0x00075800012c7983 */ /* 0x000ee20000300800 */
[----:B------:R-:W-:-:S03]  /*46210*/  IADD3 R43, P1, R43, R50, RZ ;  /* 0x000000322b2b7210 */ /* 0x000fc60007f3e0ff */
[----:B-----5:R-:W5:Y:S04]  /*46220*/  LDL.LU R51, [R1+0x734] ;  /* 0x0007340001337983 */ /* 0x020f680000300800 */
[----:B------:R-:W-:Y:S04]  /*46230*/  STL [R1+0x6b8], R43 ;  /* 0x0006b82b01007387 */ /* 0x000fe80000100800 */
[----:B------:R1:W-:Y:S04]  /*46240*/  STL [R1+0x694], R53 ;  /* 0x0006943501007387 */ /* 0x0003e80000100800 */
[----:B------:R1:W-:Y:S04]  /*46250*/  LDGSTS.E [R42+0xde00], [R40.64], P3 ;  /* 0x0de00000282a7fae */ /* 0x0003e80009921848 */
[----:B------:R-:W5:Y:S01]  /*46260*/  LDL.LU R2, [R1+0x778] ;  /* 0x0007780001027983 */ /* 0x000f620000300800 */
[----:B-1----:R-:W-:-:S03]  /*46270*/  IMAD.MOV.U32 R41, RZ, RZ, R53 ;  /* 0x000000ffff297224 */ /* 0x002fc600078e0035 */
[----:B------:R-:W5:Y:S01]  /*46280*/  LDL.LU R53, [R1+0x754] ;  /* 0x0007540001357983 */ /* 0x000f620000300800 */
[----:B------:R-:W-:Y:S02]  /*46290*/  IMAD.X R55, R55, 0x1, R0, P1 ;  /* 0x0000000137377824 */ /* 0x000fe400008e0600 */
[----:B------:R-:W-:-:S05]  /*462a0*/  IMAD.MOV.U32 R40, RZ, RZ, R45 ;  /* 0x000000ffff287224 */ /* 0x000fca00078e002d */
[----:B------:R1:W-:Y:S02]  /*462b0*/  LDGSTS.E [R42+0xe600], [R40.64], P3 ;  /* 0x0e600000282a7fae */ /* 0x0003e40009921848 */
[----:B-1----:R-:W-:Y:S01]  /*462c0*/  IMAD.MOV.U32 R40, RZ, RZ, R43 ;  /* 0x000000ffff287224 */ /* 0x002fe200078e002b */
[----:B------:R-:W-:-:S05]  /*462d0*/  IADD3 R49, P0, R49, R50, RZ ;  /* 0x0000003231317210 */ /* 0x000fca0007f1e0ff */
[----:B------:R-:W-:Y:S04]  /*462e0*/  STL [R1+0x6d8], R49 ;  /* 0x0006d83101007387 */ /* 0x000fe80000100800 */
[----:B------:R-:W-:Y:S04]  /*462f0*/  STL [R1+0x6b4], R55 ;  /* 0x0006b43701007387 */ /* 0x000fe80000100800 */
[----:B------:R-:W5:Y:S04]  /*46300*/  LDL.LU R45, [R1+0x798] ;  /* 0x00079800012d7983 */ /* 0x000f680000300800 */
[----:B------:R-:W5:Y:S01]  /*46310*/  LDL.LU R57, [R1+0x774] ;  /* 0x0007740001397983 */ /* 0x000f620000300800 */
[----:B------:R-:W-:Y:S01]  /*46320*/  IADD3.X R52, R52, R0, RZ, P0, !PT ;  /* 0x0000000034347210 */ /* 0x000fe200007fe4ff */
[----:B------:R-:W-:Y:S01]  /*46330*/  IMAD.MOV.U32 R41, RZ, RZ, R55 ;  /* 0x000000ffff297224 */ /* 0x000fe200078e0037 */
[----:B------:R-:W-:-:S04]  /*46340*/  IADD3 R47, P1, R47, R50, RZ ;  /* 0x000000322f2f7210 */ /* 0x000fc80007f3e0ff */
[----:B------:R1:W-:Y:S04]  /*46350*/  LDGSTS.E [R42+0xee00], [R40.64], P3 ;  /* 0x0ee00000282a7fae */ /* 0x0003e80009921848 */
[----:B------:R-:W-:Y:S04]  /*46360*/  STL [R1+0x6f8], R47 ;  /* 0x0006f82f01007387 */ /* 0x000fe80000100800 */
[----:B------:R1:W-:Y:S04]  /*46370*/  STL [R1+0x6d4], R52 ;  /* 0x0006d43401007387 */ /* 0x0003e80000100800 */
[----:B------:R-:W5:Y:S01]  /*46380*/  LDL.LU R43, [R1+0x7b8] ;  /* 0x0007b800012b7983 */ /* 0x000f620000300800 */
[----:B-1----:R-:W-:-:S03]  /*46390*/  IMAD.MOV.U32 R41, RZ, RZ, R52 ;  /* 0x000000ffff297224 */ /* 0x002fc600078e0034 */
[----:B------:R-:W5:Y:S01]  /*463a0*/  LDL.LU R52, [R1+0x794] ;  /* 0x0007940001347983 */ /* 0x000f620000300800 */
[----:B------:R-:W-:Y:S02]  /*463b0*/  IMAD.X R56, R56, 0x1, R0, P1 ;  /* 0x0000000138387824 */ /* 0x000fe400008e0600 */
[----:B------:R-:W-:-:S05]  /*463c0*/  IMAD.MOV.U32 R40, RZ, RZ, R49 ;  /* 0x000000ffff287224 */ /* 0x000fca00078e0031 */
[----:B------:R1:W-:Y:S02]  /*463d0*/  LDGSTS.E [R42+0xf600], [R40.64], P3 ;  /* 0x0f600000282a7fae */ /* 0x0003e40009921848 */
[----:B-1----:R-:W-:Y:S02]  /*463e0*/  IMAD.MOV.U32 R40, RZ, RZ, R47 ;  /* 0x000000ffff287224 */ /* 0x002fe400078e002f */
[----:B------:R-:W-:-:S05]  /*463f0*/  IMAD.MOV.U32 R41, RZ, RZ, R56 ;  /* 0x000000ffff297224 */ /* 0x000fca00078e0038 */
[----:B------:R1:W-:Y:S01]  /*46400*/  LDGSTS.E [R42+0xfe00], [R40.64], P3 ;  /* 0x0fe00000282a7fae */ /* 0x0003e20009921848 */
[----:B--2---:R-:W-:-:S05]  /*46410*/  IADD3 R46, P0, R46, R50, RZ ;  /* 0x000000322e2e7210 */ /* 0x004fca0007f1e0ff */
[----:B------:R-:W-:Y:S01]  /*46420*/  STL [R1+0x718], R46 ;  /* 0x0007182e01007387 */ /* 0x000fe20000100800 */
[----:B----4-:R-:W-:-:S03]  /*46430*/  IADD3 R48, P1, R48, R50, RZ ;  /* 0x0000003230307210 */ /* 0x010fc60007f3e0ff */
[----:B------:R2:W-:Y:S04]  /*46440*/  STL [R1+0x6f4], R56 ;  /* 0x0006f43801007387 */ /* 0x0005e80000100800 */
[----:B------:R-:W4:Y:S04]  /*46450*/  LDL.LU R49, [R1+0x7b4] ;  /* 0x0007b40001317983 */ /* 0x000f280000300800 */
[----:B------:R-:W4:Y:S04]  /*46460*/  LDL.LU R55, [R1+0x7d8] ;  /* 0x0007d80001377983 */ /* 0x000f280000300800 */
[----:B--2---:R-:W2:Y:S01]  /*46470*/  LDL.LU R56, [R1+0x7d4] ;  /* 0x0007d40001387983 */ /* 0x004ea20000300800 */
[----:B---3--:R-:W-:-:S03]  /*46480*/  IMAD.X R54, R54, 0x1, R0, P0 ;  /* 0x0000000136367824 */ /* 0x008fc600000e0600 */
[----:B------:R-:W-:Y:S01]  /*46490*/  STL [R1+0x738], R48 ;  /* 0x0007383001007387 */ /* 0x000fe20000100800 */
[----:B-1----:R-:W-:-:S03]  /*464a0*/  MOV R40, R46 ;  /* 0x0000002e00287202 */ /* 0x002fc60000000f00 */
[----:B------:R1:W-:Y:S01]  /*464b0*/  STL [R1+0x714], R54 ;  /* 0x0007143601007387 */ /* 0x0003e20000100800 */
[----:B------:R-:W-:-:S03]  /*464c0*/  IMAD.MOV.U32 R41, RZ, RZ, R54 ;  /* 0x000000ffff297224 */ /* 0x000fc600078e0036 */
[----:B------:R-:W3:Y:S04]  /*464d0*/  LDL.LU R47, [R1+0x7f4] ;  /* 0x0007f400012f7983 */ /* 0x000ee80000300800 */
[----:B------:R5:W-:Y:S04]  /*464e0*/  LDGSTS.E [R42+0x10600], [R40.64], P3 ;  /* 0x10600000282a7fae */ /* 0x000be80009921848 */
[----:B-1----:R-:W3:Y:S01]  /*464f0*/  LDL.LU R54, [R1+0x7f0] ;  /* 0x0007f00001367983 */ /* 0x002ee20000300800 */
[----:B------:R-:W-:Y:S01]  /*46500*/  IADD3 R44, P0, R44, R50, RZ ;  /* 0x000000322c2c7210 */ /* 0x000fe20007f1e0ff */
[----:B-----5:R-:W-:-:S04]  /*46510*/  IMAD.X R51, R51, 0x1, R0, P1 ;  /* 0x0000000133337824 */ /* 0x020fc800008e0600 */
[----:B------:R-:W-:Y:S01]  /*46520*/  STL [R1+0x758], R44 ;  /* 0x0007582c01007387 */ /* 0x000fe20000100800 */
[----:B------:R-:W-:-:S03]  /*46530*/  IMAD.MOV.U32 R41, RZ, RZ, R51 ;  /* 0x000000ffff297224 */ /* 0x000fc600078e0033 */
[----:B------:R1:W-:Y:S01]  /*46540*/  STL [R1+0x734], R51 ;  /* 0x0007343301007387 */ /* 0x0003e20000100800 */
[----:B------:R-:W-:-:S03]  /*46550*/  IMAD.MOV.U32 R40, RZ, RZ, R48 ;  /* 0x000000ffff287224 */ /* 0x000fc600078e0030 */
[----:B------:R-:W5:Y:S04]  /*46560*/  LDL.LU R46, [R1+0x804] ;  /* 0x00080400012e7983 */ /* 0x000f680000300800 */
[----:B------:R1:W-:Y:S01]  /*46570*/  LDGSTS.E [R42+0x10e00], [R40.64], P3 ;  /* 0x10e00000282a7fae */ /* 0x0003e20009921848 */
[----:B------:R-:W-:-:S03]  /*46580*/  IADD3 R2, P1, R2, R50, RZ ;  /* 0x0000003202027210 */ /* 0x000fc60007f3e0ff */
[----:B-1----:R-:W5:Y:S04]  /*46590*/  LDL.LU R51, [R1+0x800] ;  /* 0x0008000001337983 */ /* 0x002f680000300800 */
[----:B------:R-:W-:Y:S01]  /*465a0*/  STL [R1+0x778], R2 ;  /* 0x0007780201007387 */ /* 0x000fe20000100800 */
[----:B------:R-:W-:-:S05]  /*465b0*/  IMAD.X R53, R53, 0x1, R0, P0 ;  /* 0x0000000135357824 */ /* 0x000fca00000e0600 */
[----:B------:R1:W-:Y:S04]  /*465c0*/  STL [R1+0x754], R53 ;  /* 0x0007543501007387 */ /* 0x0003e80000100800 */
[----:B------:R-:W5:Y:S01]  /*465d0*/  LDL.LU R48, [R1+0x814] ;  /* 0x0008140001307983 */ /* 0x000f620000300800 */
[----:B------:R-:W-:Y:S02]  /*465e0*/  IMAD.MOV.U32 R41, RZ, RZ, R53 ;  /* 0x000000ffff297224 */ /* 0x000fe400078e0035 */
[----:B------:R-:W-:Y:S01]  /*465f0*/  IMAD.MOV.U32 R40, RZ, RZ, R44 ;  /* 0x000000ffff287224 */ /* 0x000fe200078e002c */
[----:B-1----:R-:W5:Y:S04]  /*46600*/  LDL.LU R53, [R1+0x810] ;  /* 0x0008100001357983 */ /* 0x002f680000300800 */
[----:B------:R1:W-:Y:S02]  /*46610*/  LDGSTS.E [R42+0x11600], [R40.64], P3 ;  /* 0x11600000282a7fae */ /* 0x0003e40009921848 */
[----:B-1----:R-:W-:Y:S01]  /*46620*/  IMAD.MOV.U32 R40, RZ, RZ, R2 ;  /* 0x000000ffff287224 */ /* 0x002fe200078e0002 */
[----:B------:R-:W-:Y:S01]  /*46630*/  IADD3 R45, P0, R45, R50, RZ ;  /* 0x000000322d2d7210 */ /* 0x000fe20007f1e0ff */
[----:B------:R-:W-:-:S04]  /*46640*/  IMAD.X R57, R57, 0x1, R0, P1 ;  /* 0x0000000139397824 */ /* 0x000fc800008e0600 */
[----:B------:R-:W-:Y:S04]  /*46650*/  STL [R1+0x798], R45 ;  /* 0x0007982d01007387 */ /* 0x000fe80000100800 */
[----:B------:R-:W-:Y:S04]  /*46660*/  STL [R1+0x774], R57 ;  /* 0x0007743901007387 */ /* 0x000fe80000100800 */
[----:B------:R-:W5:Y:S01]  /*46670*/  LDL.LU R44, [R1+0x824] ;  /* 0x00082400012c7983 */ /* 0x000f620000300800 */
[----:B------:R-:W-:-:S03]  /*46680*/  MOV R41, R57 ;  /* 0x0000003900297202 */ /* 0x000fc60000000f00 */
[----:B------:R-:W5:Y:S04]  /*46690*/  LDL.LU R2, [R1+0x834] ;  /* 0x0008340001027983 */ /* 0x000f680000300800 */
[----:B------:R1:W-:Y:S01]  /*466a0*/  LDGSTS.E [R42+0x11e00], [R40.64], P3 ;  /* 0x11e00000282a7fae */ /* 0x0003e20009921848 */
[----:B------:R-:W-:Y:S01]  /*466b0*/  IADD3 R43, P1, R43, R50, RZ ;  /* 0x000000322b2b7210 */ /* 0x000fe20007f3e0ff */
[----:B------:R-:W-:-:S04]  /*466c0*/  IMAD.X R52, R52, 0x1, R0, P0 ;  /* 0x0000000134347824 */ /* 0x000fc800000e0600 */
[----:B------:R-:W-:Y:S01]  /*466d0*/  STL [R1+0x7b8], R43 ;  /* 0x0007b82b01007387 */ /* 0x000fe20000100800 */
[----:B-1----:R-:W-:-:S03]  /*466e0*/  IMAD.MOV.U32 R41, RZ, RZ, R52 ;  /* 0x000000ffff297224 */ /* 0x002fc600078e0034 */
[----:B------:R1:W-:Y:S04]  /*466f0*/  STL [R1+0x794], R52 ;  /* 0x0007943401007387 */ /* 0x0003e80000100800 */
[----:B-1----:R-:W5:Y:S01]  /*46700*/  LDL.LU R52, [R1+0x820] ;  /* 0x0008200001347983 */ /* 0x002f620000300800 */
[----:B------:R-:W-:-:S05]  /*46710*/  IMAD.MOV.U32 R40, RZ, RZ, R45 ;  /* 0x000000ffff287224 */ /* 0x000fca00078e002d */
[----:B------:R1:W-:Y:S02]  /*46720*/  LDGSTS.E [R42+0x12600], [R40.64], P3 ;  /* 0x12600000282a7fae */ /* 0x0003e40009921848 */
[----:B-1----:R-:W-:Y:S02]  /*46730*/  IMAD.MOV.U32 R40, RZ, RZ, R43 ;  /* 0x000000ffff287224 */ /* 0x002fe400078e002b */
[----:B----4-:R-:W-:Y:S01]  /*46740*/  IMAD.X R49, R49, 0x1, R0, P1 ;  /* 0x0000000131317824 */ /* 0x010fe200008e0600 */
[----:B------:R-:W-:-:S03]  /*46750*/  IADD3 R55, P0, R55, R50, RZ ;  /* 0x0000003237377210 */ /* 0x000fc60007f1e0ff */
[----:B------:R-:W-:Y:S02]  /*46760*/  IMAD.MOV.U32 R41, RZ, RZ, R49 ;  /* 0x000000ffff297224 */ /* 0x000fe400078e0031 */
[----:B------:R-:W-:Y:S01]  /*46770*/  STL [R1+0x7d8], R55 ;  /* 0x0007d83701007387 */ /* 0x000fe20000100800 */
[----:B--2---:R-:W-:-:S03]  /*46780*/  IMAD.X R56, R56, 0x1, R0, P0 ;  /* 0x0000000138387824 */ /* 0x004fc600000e0600 */
[----:B------:R1:W-:Y:S04]  /*46790*/  STL [R1+0x7b4], R49 ;  /* 0x0007b43101007387 */ /* 0x0003e80000100800 */
[----:B------:R-:W2:Y:S04]  /*467a0*/  LDL.LU R45, [R1+0x844] ;  /* 0x00084400012d7983 */ /* 0x000ea80000300800 */
[----:B------:R4:W-:Y:S01]  /*467b0*/  LDGSTS.E [R42+0x12e00], [R40.64], P3 ;  /* 0x12e00000282a7fae */ /* 0x0009e20009921848 */
[----:B---3--:R-:W-:-:S03]  /*467c0*/  IADD3 R47, P1, R47, R50, RZ ;  /* 0x000000322f2f7210 */ /* 0x008fc60007f3e0ff */
[----:B-1----:R-:W3:Y:S04]  /*467d0*/  LDL.LU R49, [R1+0x830] ;  /* 0x0008300001317983 */ /* 0x002ee80000300800 */
[----:B------:R-:W-:Y:S01]  /*467e0*/  STL [R1+0x7f4], R47 ;  /* 0x0007f42f01007387 */ /* 0x000fe20000100800 */
[----:B------:R-:W-:-:S03]  /*467f0*/  IMAD.X R54, R54, 0x1, R0, P1 ;  /* 0x0000000136367824 */ /* 0x000fc600008e0600 */
[----:B------:R1:W-:Y:S01]  /*46800*/  STL [R1+0x7d4], R56 ;  /* 0x0007d43801007387 */ /* 0x0003e20000100800 */
[----:B----4-:R-:W-:Y:S02]  /*46810*/  IMAD.MOV.U32 R40, RZ, RZ, R55 ;  /* 0x000000ffff287224 */ /* 0x010fe400078e0037 */
[----:B------:R-:W-:Y:S01]  /*46820*/  IMAD.MOV.U32 R41, RZ, RZ, R56 ;  /* 0x000000ffff297224 */ /* 0x000fe200078e0038 */
[----:B------:R-:W4:Y:S04]  /*46830*/  LDL.LU R43, [R1+0x854] ;  /* 0x00085400012b7983 */ /* 0x000f280000300800 */
[----:B------:R-:W4:Y:S04]  /*46840*/  LDL.LU R58, [R1+0x840] ;  /* 0x00084000013a7983 */ /* 0x000f280000300800 */
[----:B------:R1:W-:Y:S01]  /*46850*/  LDGSTS.E [R42+0x13600], [R40.64], P3 ;  /* 0x13600000282a7fae */ /* 0x0003e20009921848 */
[----:B-----5:R-:W-:-:S05]  /*46860*/  IADD3 R46, P0, R46, R50, RZ ;  /* 0x000000322e2e7210 */ /* 0x020fca0007f1e0ff */
[----:B------:R-:W-:Y:S01]  /*46870*/  STL [R1+0x804], R46 ;  /* 0x0008042e01007387 */ /* 0x000fe20000100800 */
[----:B------:R-:W-:-:S03]  /*46880*/  IADD3.X R51, R51, R0, RZ, P0, !PT ;  /* 0x0000000033337210 */ /* 0x000fc600007fe4ff */
[----:B------:R5:W-:Y:S01]  /*46890*/  STL [R1+0x7f0], R54 ;  /* 0x0007f03601007387 */ /* 0x000be20000100800 */
[----:B-1----:R-:W-:-:S03]  /*468a0*/  IMAD.MOV.U32 R40, RZ, RZ, R47 ;  /* 0x000000ffff287224 */ /* 0x002fc600078e002f */
[----:B------:R-:W4:Y:S01]  /*468b0*/  LDL.LU R56, [R1+0x864] ;  /* 0x0008640001387983 */ /* 0x000f220000300800 */
[----:B------:R-:W-:-:S03]  /*468c0*/  IMAD.MOV.U32 R41, RZ, RZ, R54 ;  /* 0x000000ffff297224 */ /* 0x000fc600078e0036 */
[----:B------:R-:W4:Y:S04]  /*468d0*/  LDL.LU R47, [R1+0x850] ;  /* 0x00085000012f7983 */ /* 0x000f280000300800 */
[----:B------:R1:W-:Y:S01]  /*468e0*/  LDGSTS.E [R42+0x13e00], [R40.64], P3 ;  /* 0x13e00000282a7fae */ /* 0x0003e20009921848 */
[----:B------:R-:W-:-:S05]  /*468f0*/  IADD3 R48, P1, R48, R50, RZ ;  /* 0x0000003230307210 */ /* 0x000fca0007f3e0ff */
[----:B------:R-:W-:Y:S04]  /*46900*/  STL [R1+0x814], R48 ;  /* 0x0008143001007387 */ /* 0x000fe80000100800 */
[----:B------:R1:W-:Y:S04]  /*46910*/  STL [R1+0x800], R51 ;  /* 0x0008003301007387 */ /* 0x0003e80000100800 */
[----:B-----5:R-:W5:Y:S04]  /*46920*/  LDL.LU R54, [R1+0x874] ;  /* 0x0008740001367983 */ /* 0x020f680000300800 */
[----:B------:R-:W5:Y:S01]  /*46930*/  LDL.LU R57, [R1+0x860] ;  /* 0x0008600001397983 */ /* 0x000f620000300800 */
[----:B------:R-:W-:-:S02]  /*46940*/  IMAD.X R53, R53, 0x1, R0, P1 ;  /* 0x0000000135357824 */ /* 0x000fc400008e0600 */
[----:B-1----:R-:W-:Y:S02]  /*46950*/  IMAD.MOV.U32 R40, RZ, RZ, R46 ;  /* 0x000000ffff287224 */ /* 0x002fe400078e002e */
[----:B------:R-:W-:-:S05]  /*46960*/  IMAD.MOV.U32 R41, RZ, RZ, R51 ;  /* 0x000000ffff297224 */ /* 0x000fca00078e0033 */
[----:B------:R1:W-:Y:S01]  /*46970*/  LDGSTS.E [R42+0x14600], [R40.64], P3 ;  /* 0x14600000282a7fae */ /* 0x0003e20009921848 */
[----:B------:R-:W-:-:S05]  /*46980*/  IADD3 R44, P0, R44, R50, RZ ;  /* 0x000000322c2c7210 */ /* 0x000fca0007f1e0ff */
[----:B------:R-:W-:Y:S04]  /*46990*/  STL [R1+0x824], R44 ;  /* 0x0008242c01007387 */ /* 0x000fe80000100800 */
[----:B------:R1:W-:Y:S04]  /*469a0*/  STL [R1+0x810], R53 ;  /* 0x0008103501007387 */ /* 0x0003e80000100800 */
[----:B------:R-:W5:Y:S01]  /*469b0*/  LDL.LU R55, [R1+0x870] ;  /* 0x0008700001377983 */ /* 0x000f620000300800 */
[----:B------:R-:W-:-:S03]  /*469c0*/  IADD3 R2, P1, R2, R50, RZ ;  /* 0x0000003202027210 */ /* 0x000fc60007f3e0ff */
[----:B------:R-:W5:Y:S01]  /*469d0*/  LDL.LU R46, [R1+0x884] ;  /* 0x00088400012e7983 */ /* 0x000f620000300800 */
[----:B-1----:R-:W-:Y:S02]  /*469e0*/  IMAD.MOV.U32 R40, RZ, RZ, R48 ;  /* 0x000000ffff287224 */ /* 0x002fe400078e0030 */
[----:B------:R-:W-:Y:S01]  /*469f0*/  IMAD.MOV.U32 R41, RZ, RZ, R53 ;  /* 0x000000ffff297224 */ /* 0x000fe200078e0035 */
[----:B------:R-:W5:Y:S04]  /*46a00*/  LDL.LU R51, [R1+0x894] ;  /* 0x0008940001337983 */ /* 0x000f680000300800 */
[----:B------:R-:W5:Y:S01]  /*46a10*/  LDL.LU R53, [R1+0x880] ;  /* 0x0008800001357983 */ /* 0x000f620000300800 */
[----:B------:R-:W-:-:S03]  /*46a20*/  IMAD.X R52, R52, 0x1, R0, P0 ;  /* 0x0000000134347824 */ /* 0x000fc600000e0600 */
[----:B------:R-:W-:Y:S04]  /*46a30*/  STL [R1+0x834], R2 ;  /* 0x0008340201007387 */ /* 0x000fe80000100800 */
[----:B------:R1:W-:Y:S04]  /*46a40*/  STL [R1+0x820], R52 ;  /* 0x0008203401007387 */ /* 0x0003e80000100800 */
[----:B------:R1:W-:Y:S04]  /*46a50*/  LDGSTS.E [R42+0x14e00], [R40.64], P3 ;  /* 0x14e00000282a7fae */ /* 0x0003e80009921848 */
[----:B------:R-:W5:Y:S01]  /*46a60*/  LDL.LU R48, [R1+0x8a4] ;  /* 0x0008a40001307983 */ /* 0x000f620000300800 */
[----:B-1----:R-:W-:-:S03]  /*46a70*/  IMAD.MOV.U32 R41, RZ, RZ, R52 ;  /* 0x000000ffff297224 */ /* 0x002fc600078e0034 */
[----:B------:R-:W5:Y:S01]  /*46a80*/  LDL.LU R52, [R1+0x890] ;  /* 0x0008900001347983 */ /* 0x000f620000300800 */
[----:B------:R-:W-:-:S05]  /*46a90*/  MOV R40, R44 ;  /* 0x0000002c00287202 */ /* 0x000fca0000000f00 */
[----:B------:R1:W-:Y:S02]  /*46aa0*/  LDGSTS.E [R42+0x15600], [R40.64], P3 ;  /* 0x15600000282a7fae */ /* 0x0003e40009921848 */
[----:B-1----:R-:W-:Y:S01]  /*46ab0*/  IMAD.MOV.U32 R40, RZ, RZ, R2 ;  /* 0x000000ffff287224 */ /* 0x002fe200078e0002 */
[C---:B------:R-:W-:Y:S08]  /*46ac0*/  HMMA.1688.F32.TF32 R164, R76.reuse, R62, R188 ;  /* 0x0000003e4ca4723c */ /* 0x040ff000000810bc */
[----:B------:R-:W-:Y:S08]  /*46ad0*/  HMMA.1688.F32.TF32 R192, R76, R66, R192 ;  /* 0x000000424cc0723c */ /* 0x000ff000000810c0 */
[----:B------:R-:W-:Y:S01]  /*46ae0*/  HMMA.1688.F32.TF32 R76, R68, R62, R152 ;  /* 0x0000003e444c723c */ /* 0x000fe20000081098 */
[----:B--2---:R-:W-:Y:S01]  /*46af0*/  IADD3 R45, P0, R45, R50, RZ ;  /* 0x000000322d2d7210 */ /* 0x004fe20007f1e0ff */
[----:B---3--:R-:W-:-:S04]  /*46b00*/  IMAD.X R49, R49, 0x1, R0, P1 ;  /* 0x0000000131317824 */ /* 0x008fc800008e0600 */
[----:B------:R-:W-:Y:S01]  /*46b10*/  STL [R1+0x844], R45 ;  /* 0x0008442d01007387 */ /* 0x000fe20000100800 */
[----:B------:R-:W-:-:S03]  /*46b20*/  IMAD.MOV.U32 R41, RZ, RZ, R49 ;  /* 0x000000ffff297224 */ /* 0x000fc600078e0031 */
[----:B------:R1:W-:Y:S04]  /*46b30*/  STL [R1+0x830], R49 ;  /* 0x0008303101007387 */ /* 0x0003e80000100800 */
[----:B------:R-:W2:Y:S01]  /*46b40*/  LDL.LU R44, [R1+0x8b4] ;  /* 0x0008b400012c7983 */ /* 0x000ea20000300800 */
[----:B----4-:R-:W-:-:S03]  /*46b50*/  IADD3 R43, P1, R43, R50, RZ ;  /* 0x000000322b2b7210 */ /* 0x010fc60007f3e0ff */
[----:B------:R3:W-:Y:S01]  /*46b60*/  LDGSTS.E [R42+0x15e00], [R40.64], P3 ;  /* 0x15e00000282a7fae */ /* 0x0007e20009921848 */
[----:B------:R-:W-:-:S03]  /*46b70*/  IMAD.X R58, R58, 0x1, R0, P0 ;  /* 0x000000013a3a7824 */ /* 0x000fc600000e0600 */
[----:B-1----:R-:W4:Y:S04]  /*46b80*/  LDL.LU R49, [R1+0x8a0] ;  /* 0x0008a00001317983 */ /* 0x002f280000300800 */
[----:B------:R-:W-:Y:S04]  /*46b90*/  STL [R1+0x854], R43 ;  /* 0x0008542b01007387 */ /* 0x000fe80000100800 */
[----:B------:R-:W-:Y:S01]  /*46ba0*/  STL [R1+0x840], R58 ;  /* 0x0008403a01007387 */ /* 0x000fe20000100800 */
[----:B---3--:R-:W-:Y:S02]  /*46bb0*/  IMAD.MOV.U32 R40, RZ, RZ, R45 ;  /* 0x000000ffff287224 */ /* 0x008fe400078e002d */
[----:B------:R-:W-:Y:S01]  /*46bc0*/  IMAD.MOV.U32 R41, RZ, RZ, R58 ;  /* 0x000000ffff297224 */ /* 0x000fe200078e003a */
[----:B------:R-:W3:Y:S04]  /*46bd0*/  LDL.LU R2, [R1+0x8c4] ;  /* 0x0008c40001027983 */ /* 0x000ee80000300800 */
[----:B------:R-:W3:Y:S01]  /*46be0*/  LDL.LU R45, [R1+0x8b0] ;  /* 0x0008b000012d7983 */ /* 0x000ee20000300800 */
[----:B------:R-:W-:-:S03]  /*46bf0*/  IADD3 R56, P0, R56, R50, RZ ;  /* 0x0000003238387210 */ /* 0x000fc60007f1e0ff */
[----:B------:R1:W-:Y:S01]  /*46c00*/  LDGSTS.E [R42+0x16600], [R40.64], P3 ;  /* 0x16600000282a7fae */ /* 0x0003e20009921848 */
[----:B------:R-:W-:-:S03]  /*46c10*/  IMAD.X R47, R47, 0x1, R0, P1 ;  /* 0x000000012f2f7824 */ /* 0x000fc600008e0600 */
[----:B------:R-:W-:Y:S04]  /*46c20*/  STL [R1+0x864], R56 ;  /* 0x0008643801007387 */ /* 0x000fe80000100800 */
[----:B------:R1:W-:Y:S02]  /*46c30*/  STL [R1+0x850], R47 ;  /* 0x0008502f01007387 */ /* 0x0003e40000100800 */
[----:B-1----:R-:W-:Y:S01]  /*46c40*/  MOV R41, R47 ;  /* 0x0000002f00297202 */ /* 0x002fe20000000f00 */
[----:B------:R-:W-:Y:S01]  /*46c50*/  IMAD.MOV.U32 R40, RZ, RZ, R43 ;  /* 0x000000ffff287224 */ /* 0x000fe200078e002b */
[----:B------:R-:W3:Y:S04]  /*46c60*/  LDL.LU R47, [R1+0x8c0] ;  /* 0x0008c000012f7983 */ /* 0x000ee80000300800 */
[----:B------:R1:W-:Y:S01]  /*46c70*/  LDGSTS.E [R42+0x16e00], [R40.64], P3 ;  /* 0x16e00000282a7fae */ /* 0x0003e20009921848 */
[----:B-----5:R-:W-:Y:S01]  /*46c80*/  IADD3 R54, P1, R54, R50, RZ ;  /* 0x0000003236367210 */ /* 0x020fe20007f3e0ff */
[----:B------:R-:W-:-:S04]  /*46c90*/  IMAD.X R57, R57, 0x1, R0, P0 ;  /* 0x0000000139397824 */ /* 0x000fc800000e0600 */
[----:B------:R-:W-:Y:S04]  /*46ca0*/  STL [R1+0x874], R54 ;  /* 0x0008743601007387 */ /* 0x000fe80000100800 */
[----:B------:R-:W-:Y:S04]  /*46cb0*/  STL [R1+0x860], R57 ;  /* 0x0008603901007387 */ /* 0x000fe80000100800 */
[----:B------:R-:W5:Y:S01]  /*46cc0*/  LDL.LU R43, [R1+0x8d4] ;  /* 0x0008d400012b7983 */ /* 0x000f620000300800 */
[----:B-1----:R-:W-:Y:S02]  /*46cd0*/  IMAD.MOV.U32 R40, RZ, RZ, R56 ;  /* 0x000000ffff287224 */ /* 0x002fe400078e0038 */
[----:B------:R-:W-:-:S05]  /*46ce0*/  IMAD.MOV.U32 R41, RZ, RZ, R57 ;  /* 0x000000ffff297224 */ /* 0x000fca00078e0039 */
[----:B------:R1:W-:Y:S02]  /*46cf0*/  LDGSTS.E [R42+0x17600], [R40.64], P3 ;  /* 0x17600000282a7fae */ /* 0x0003e40009921848 */
[----:B-1----:R-:W-:Y:S02]  /*46d00*/  IMAD.MOV.U32 R40, RZ, RZ, R54 ;  /* 0x000000ffff287224 */ /* 0x002fe400078e0036 */
[----:B------:R-:W-:Y:S01]  /*46d10*/  IMAD.X R55, R55, 0x1, R0, P1 ;  /* 0x0000000137377824 */ /* 0x000fe200008e0600 */
[----:B------:R-:W-:-:S03]  /*46d20*/  IADD3 R46, P0, R46, R50, RZ ;  /* 0x000000322e2e7210 */ /* 0x000fc60007f1e0ff */
[----:B------:R-:W-:Y:S01]  /*46d30*/  IMAD.MOV.U32 R41, RZ, RZ, R55 ;  /* 0x000000ffff297224 */ /* 0x000fe200078e0037 */
[----:B------:R-:W-:Y:S01]  /*46d40*/  IADD3 R51, P1, R51, R50, RZ ;  /* 0x0000003233337210 */ /* 0x000fe20007f3e0ff */
[----:B------:R1:W-:Y:S01]  /*46d50*/  STL [R1+0x884], R46 ;  /* 0x0008842e01007387 */ /* 0x0003e20000100800 */
[----:B------:R-:W-:-:S03]  /*46d60*/  IMAD.X R53, R53, 0x1, R0, P0 ;  /* 0x0000000135357824 */ /* 0x000fc600000e0600 */
[----:B------:R1:W-:Y:S04]  /*46d70*/  STL [R1+0x870], R55 ;  /* 0x0008703701007387 */ /* 0x0003e80000100800 */
[----:B------:R-:W5:Y:S04]  /*46d80*/  LDL.LU R61, [R1+0x8e4] ;  /* 0x0008e400013d7983 */ /* 0x000f680000300800 */
[----:B------:R-:W-:Y:S04]  /*46d90*/  STL [R1+0x894], R51 ;  /* 0x0008943301007387 */ /* 0x000fe80000100800 */
[----:B------:R1:W-:Y:S04]  /*46da0*/  LDGSTS.E [R42+0x17e00], [R40.64], P3 ;  /* 0x17e00000282a7fae */ /* 0x0003e80009921848 */
[----:B------:R2:W-:Y:S01]  /*46db0*/  STL [R1+0x880], R53 ;  /* 0x0008803501007387 */ /* 0x0005e20000100800 */
[----:B------:R-:W-:Y:S01]  /*46dc0*/  IADD3 R48, P0, R48, R50, RZ ;  /* 0x0000003230307210 */ /* 0x000fe20007f1e0ff */
[----:B-1----:R-:W-:-:S02]  /*46dd0*/  IMAD.MOV.U32 R40, RZ, RZ, R46 ;  /* 0x000000ffff287224 */ /* 0x002fc400078e002e */
[----:B------:R-:W5:Y:S01]  /*46de0*/  LDL.LU R46, [R1+0x8d0] ;  /* 0x0008d000012e7983 */ /* 0x000f620000300800 */
[----:B------:R-:W-:-:S03]  /*46df0*/  IMAD.X R52, R52, 0x1, R0, P1 ;  /* 0x0000000134347824 */ /* 0x000fc600008e0600 */
[----:B------:R-:W-:Y:S04]  /*46e00*/  STL [R1+0x8a4], R48 ;  /* 0x0008a43001007387 */ /* 0x000fe80000100800 */
[----:B------:R1:W-:Y:S04]  /*46e10*/  STL [R1+0x890], R52 ;  /* 0x0008903401007387 */ /* 0x0003e80000100800 */
[----:B------:R-:W5:Y:S04]  /*46e20*/  LDL.LU R59, [R1+0x8f4] ;  /* 0x0008f400013b7983 */ /* 0x000f680000300800 */
[----:B------:R-:W5:Y:S01]  /*46e30*/  LDL.LU R62, [R1+0x8e0] ;  /* 0x0008e000013e7983 */ /* 0x000f620000300800 */
[----:B------:R-:W-:-:S05]  /*46e40*/  IMAD.MOV.U32 R41, RZ, RZ, R53 ;  /* 0x000000ffff297224 */ /* 0x000fca00078e0035 */
[----:B------:R1:W-:Y:S02]  /*46e50*/  LDGSTS.E [R42+0x18600], [R40.64], P3 ;  /* 0x18600000282a7fae */ /* 0x0003e40009921848 */
[----:B-1----:R-:W-:Y:S02]  /*46e60*/  IMAD.MOV.U32 R40, RZ, RZ, R51 ;  /* 0x000000ffff287224 */ /* 0x002fe400078e0033 */
[----:B------:R-:W-:-:S05]  /*46e70*/  IMAD.MOV.U32 R41, RZ, RZ, R52 ;  /* 0x000000ffff297224 */ /* 0x000fca00078e0034 */
[----:B------:R1:W-:Y:S02]  /*46e80*/  LDGSTS.E [R42+0x18e00], [R40.64], P3 ;  /* 0x18e00000282a7fae */ /* 0x0003e40009921848 */
[----:B-1----:R-:W-:Y:S01]  /*46e90*/  IMAD.MOV.U32 R40, RZ, RZ, R48 ;  /* 0x000000ffff287224 */ /* 0x002fe200078e0030 */
[----:B--2---:R-:W-:Y:S02]  /*46ea0*/  IADD3 R44, P1, R44, R50, RZ ;  /* 0x000000322c2c7210 */ /* 0x004fe40007f3e0ff */
[----:B----4-:R-:W-:-:S03]  /*46eb0*/  IADD3.X R49, R49, R0, RZ, P0, !PT ;  /* 0x0000000031317210 */ /* 0x010fc600007fe4ff */
[----:B------:R-:W-:Y:S04]  /*46ec0*/  STL [R1+0x8b4], R44 ;  /* 0x0008b42c01007387 */ /* 0x000fe80000100800 */
[----:B------:R-:W-:Y:S04]  /*46ed0*/  STL [R1+0x8a0], R49 ;  /* 0x0008a03101007387 */ /* 0x000fe80000100800 */
[----:B------:R-:W2:Y:S01]  /*46ee0*/  LDL.LU R57, [R1+0x904] ;  /* 0x0009040001397983 */ /* 0x000ea20000300800 */
[----:B---3--:R-:W-:-:S03]  /*46ef0*/  IADD3 R2, P0, R2, R50, RZ ;  /* 0x0000003202027210 */ /* 0x008fc60007f1e0ff */
[----:B------:R-:W3:Y:S01]  /*46f00*/  LDL.LU R60, [R1+0x8f0] ;  /* 0x0008f000013c7983 */ /* 0x000ee20000300800 */
[----:B------:R-:W-:-:S03]  /*46f10*/  IMAD.X R45, R45, 0x1, R0, P1 ;  /* 0x000000012d2d7824 */ /* 0x000fc600008e0600 */
[----:B------:R-:W-:Y:S04]  /*46f20*/  STL [R1+0x8c4], R2 ;  /* 0x0008c40201007387 */ /* 0x000fe80000100800 */
[----:B------:R1:W-:Y:S04]  /*46f30*/  STL [R1+0x8b0], R45 ;  /* 0x0008b02d01007387 */ /* 0x0003e80000100800 */
[----:B------:R-:W4:Y:S04]  /*46f40*/  LDL.LU R58, [R1+0x900] ;  /* 0x00090000013a7983 */ /* 0x000f280000300800 */
[----:B------:R-:W4:Y:S04]  /*46f50*/  LDL.LU R55, [R1+0x914] ;  /* 0x0009140001377983 */ /* 0x000f280000300800 */
[----:B------:R-:W4:Y:S04]  /*46f60*/  LDL.LU R53, [R1+0x924] ;  /* 0x0009240001357983 */ /* 0x000f280000300800 */
[----:B------:R-:W4:Y:S01]  /*46f70*/  LDL.LU R56, [R1+0x910] ;  /* 0x0009100001387983 */ /* 0x000f220000300800 */
[----:B------:R-:W-:-:S02]  /*46f80*/  IMAD.X R47, R47, 0x1, R0, P0 ;  /* 0x000000012f2f7824 */ /* 0x000fc400000e0600 */
[----:B------:R-:W-:-:S05]  /*46f90*/  IMAD.MOV.U32 R41, RZ, RZ, R49 ;  /* 0x000000ffff297224 */ /* 0x000fca00078e0031 */
[----:B------:R1:W-:Y:S01]  /*46fa0*/  LDGSTS.E [R42+0x19600], [R40.64], P3 ;  /* 0x19600000282a7fae */ /* 0x0003e20009921848 */
[----:B-----5:R-:W-:-:S05]  /*46fb0*/  IADD3 R43, P1, R43, R50, RZ ;  /* 0x000000322b2b7210 */ /* 0x020fca0007f3e0ff */
[----:B------:R-:W-:Y:S04]  /*46fc0*/  STL [R1+0x8d4], R43 ;  /* 0x0008d42b01007387 */ /* 0x000fe80000100800 */
[----:B------:R5:W-:Y:S04]  /*46fd0*/  STL [R1+0x8c0], R47 ;  /* 0x0008c02f01007387 */ /* 0x000be80000100800 */
[----:B------:R-:W4:Y:S04]  /*46fe0*/  LDL.LU R54, [R1+0x920] ;  /* 0x0009200001367983 */ /* 0x000f280000300800 */
[----:B------:R-:W4:Y:S04]  /*46ff0*/  LDL.LU R52, [R1+0x930] ;  /* 0x0009300001347983 */ /* 0x000f280000300800 */
[----:B------:R-:W4:Y:S01]  /*47000*/  LDL.LU R51, [R1+0x934] ;  /* 0x0009340001337983 */ /* 0x000f220000300800 */
[----:B-1----:R-:W-:-:S03]  /*47010*/  IMAD.MOV.U32 R41, RZ, RZ, R45 ;  /* 0x000000ffff297224 */ /* 0x002fc600078e002d */
[----:B------:R-:W4:Y:S01]  /*47020*/  LDL.LU R48, [R1+0x944] ;  /* 0x0009440001307983 */ /* 0x000f220000300800 */
[----:B------:R-:W-:-:S03]  /*47030*/  IMAD.MOV.U32 R40, RZ, RZ, R44 ;  /* 0x000000ffff287224 */ /* 0x000fc600078e002c */
[----:B------:R-:W4:Y:S04]  /*47040*/  LDL.LU R45, [R1+0x954] ;  /* 0x00095400012d7983 */ /* 0x000f280000300800 */
[----:B------:R-:W4:Y:S04]  /*47050*/  LDL.LU R44, [R1+0x964] ;  /* 0x00096400012c7983 */ /* 0x000f280000300800 */
[----:B------:R-:W4:Y:S04]  /*47060*/  LDL.LU R49, [R1+0x940] ;  /* 0x0009400001317983 */ /* 0x000f280000300800 */
[----:B------:R1:W-:Y:S01]  /*47070*/  LDGSTS.E [R42+0x19e00], [R40.64], P3 ;  /* 0x19e00000282a7fae */ /* 0x0003e20009921848 */
[----:B------:R-:W-:Y:S01]  /*47080*/  IADD3 R61, P0, R61, R50, RZ ;  /* 0x000000323d3d7210 */ /* 0x000fe20007f1e0ff */
[----:B-1----:R-:W-:Y:S01]  /*47090*/  IMAD.MOV.U32 R41, RZ, RZ, R47 ;  /* 0x000000ffff297224 */ /* 0x002fe200078e002f */
[----:B------:R-:W-:-:S03]  /*470a0*/  MOV R40, R2 ;  /* 0x0000000200287202 */ /* 0x000fc60000000f00 */
[----:B------:R-:W-:Y:S04]  /*470b0*/  STL [R1+0x8e4], R61 ;  /* 0x0008e43d01007387 */ /* 0x000fe80000100800 */
[----:B------:R1:W-:Y:S01]  /*470c0*/  LDGSTS.E [R42+0x1a600], [R40.64], P3 ;  /* 0x1a600000282a7fae */ /* 0x0003e20009921848 */
[----:B------:R-:W-:-:S05]  /*470d0*/  IMAD.X R46, R46, 0x1, R0, P1 ;  /* 0x000000012e2e7824 */ /* 0x000fca00008e0600 */
[----:B------:R1:W-:Y:S04]  /*470e0*/  STL [R1+0x8d0], R46 ;  /* 0x0008d02e01007387 */ /* 0x0003e80000100800 */
[----:B------:R-:W4:Y:S01]  /*470f0*/  LDL.LU R2, [R1+0x974] ;  /* 0x0009740001027983 */ /* 0x000f220000300800 */
[----:B------:R-:W-:-:S03]  /*47100*/  IADD3 R59, P1, R59, R50, RZ ;  /* 0x000000323b3b7210 */ /* 0x000fc60007f3e0ff */
[----:B-----5:R-:W5:Y:S01]  /*47110*/  LDL.LU R47, [R1+0x950] ;  /* 0x00095000012f7983 */ /* 0x020f620000300800 */
[----:B------:R-:W-:-:S03]  /*47120*/  IMAD.X R62, R62, 0x1, R0, P0 ;  /* 0x000000013e3e7824 */ /* 0x000fc600000e0600 */
[----:B------:R-:W-:Y:S01]  /*47130*/  STL [R1+0x8f4], R59 ;  /* 0x0008f43b01007387 */ /* 0x000fe20000100800 */
[----:B-1----:R-:W-:-:S03]  /*47140*/  IMAD.MOV.U32 R41, RZ, RZ, R46 ;  /* 0x000000ffff297224 */ /* 0x002fc600078e002e */
[----:B------:R-:W-:Y:S04]  /*47150*/  STL [R1+0x8e0], R62 ;  /* 0x0008e03e01007387 */ /* 0x000fe80000100800 */
[----:B------:R-:W5:Y:S01]  /*47160*/  LDL.LU R46, [R1+0x960] ;  /* 0x00096000012e7983 */ /* 0x000f620000300800 */
[----:B------:R-:W-:-:S03]  /*47170*/  IMAD.MOV.U32 R40, RZ, RZ, R43 ;  /* 0x000000ffff287224 */ /* 0x000fc600078e002b */
[----:B------:R-:W5:Y:S04]  /*47180*/  LDL.LU R43, [R1+0x970] ;  /* 0x00097000012b7983 */ /* 0x000f680000300800 */
[----:B------:R1:W-:Y:S02]  /*47190*/  LDGSTS.E [R42+0x1ae00], [R40.64], P3 ;  /* 0x1ae00000282a7fae */ /* 0x0003e40009921848 */
[----:B-1----:R-:W-:Y:S02]  /*471a0*/  IMAD.MOV.U32 R40, RZ, RZ, R61 ;  /* 0x000000ffff287224 */ /* 0x002fe400078e003d */
[----:B------:R-:W-:-:S05]  /*471b0*/  IMAD.MOV.U32 R41, RZ, RZ, R62 ;  /* 0x000000ffff297224 */ /* 0x000fca00078e003e */
[----:B------:R1:W-:Y:S02]  /*471c0*/  LDGSTS.E [R42+0x1b600], [R40.64], P3 ;  /* 0x1b600000282a7fae */ /* 0x0003e40009921848 */
[----:B-1----:R-:W-:Y:S01]  /*471d0*/  IMAD.MOV.U32 R40, RZ, RZ, R59 ;  /* 0x000000ffff287224 */ /* 0x002fe200078e003b */
[----:B------:R-:W-:Y:S01]  /*471e0*/  UIADD3 UR4, UR4, 0x1, URZ ;  /* 0x0000000104047890 */ /* 0x000fe2000fffe03f */
[----:B------:R-:W-:Y:S02]  /*471f0*/  IMAD.MOV.U32 R206, RZ, RZ, R25 ;  /* 0x000000ffffce7224 */ /* 0x000fe400078e0019 */
[----:B------:R-:W-:Y:S01]  /*47200*/  IMAD.MOV.U32 R207, RZ, RZ, R24 ;  /* 0x000000ffffcf7224 */ /* 0x000fe200078e0018 */
[C---:B------:R-:W-:Y:S08]  /*47210*/  HMMA.1688.F32.TF32 R212, R68.reuse, R14, R212 ;  /* 0x0000000e44d4723c */ /* 0x040ff000000810d4 */
[C---:B------:R-:W-:Y:S08]  /*47220*/  HMMA.1688.F32.TF32 R208, R68.reuse, R10, R208 ;  /* 0x0000000a44d0723c */ /* 0x040ff000000810d0 */
[----:B------:R-:W-:Y:S08]  /*47230*/  HMMA.1688.F32.TF32 R224, R68, R26, R224 ;  /* 0x0000001a44e0723c */ /* 0x000ff000000810e0 */
[----:B------:R-:W-:Y:S01]  /*47240*/  HMMA.1688.F32.TF32 R12, R72, R14, R144 ;  /* 0x0000000e480c723c */ /* 0x000fe20000081090 */
[----:B--2---:R-:W-:Y:S01]  /*47250*/  IADD3 R57, P0, R57, R50, RZ ;  /* 0x0000003239397210 */ /* 0x004fe20007f1e0ff */
[----:B---3--:R-:W-:-:S05]  /*47260*/  IMAD.X R60, R60, 0x1, R0, P1 ;  /* 0x000000013c3c7824 */ /* 0x008fca00008e0600 */
[----:B------:R-:W-:-:S05]  /*47270*/  MOV R41, R60 ;  /* 0x0000003c00297202 */ /* 0x000fca0000000f00 */
[----:B------:R1:W-:Y:S01]  /*47280*/  LDGSTS.E [R42+0x1be00], [R40.64], P3 ;  /* 0x1be00000282a7fae */ /* 0x0003e20009921848 */
[----:B----4-:R-:W-:Y:S01]  /*47290*/  IMAD.X R58, R58, 0x1, R0, P0 ;  /* 0x000000013a3a7824 */ /* 0x010fe200000e0600 */
[-C--:B------:R-:W-:Y:S01]  /*472a0*/  IADD3 R55, P1, R55, R50.reuse, RZ ;  /* 0x0000003237377210 */ /* 0x080fe20007f3e0ff */
[----:B-1----:R-:W-:Y:S02]  /*472b0*/  IMAD.MOV.U32 R40, RZ, RZ, R57 ;  /* 0x000000ffff287224 */ /* 0x002fe400078e0039 */
[----:B------:R-:W-:Y:S01]  /*472c0*/  IMAD.MOV.U32 R41, RZ, RZ, R58 ;  /* 0x000000ffff297224 */ /* 0x000fe200078e003a */
[----:B------:R-:W-:Y:S01]  /*472d0*/  IADD3 R53, P0, R53, R50, RZ ;  /* 0x0000003235357210 */ /* 0x000fe20007f1e0ff */
[----:B------:R-:W-:-:S03]  /*472e0*/  IMAD.X R56, R56, 0x1, R0, P1 ;  /* 0x0000000138387824 */ /* 0x000fc600008e0600 */
[----:B------:R1:W-:Y:S02]  /*472f0*/  LDGSTS.E [R42+0x1c600], [R40.64], P3 ;  /* 0x1c600000282a7fae */ /* 0x0003e40009921848 */
[----:B-1----:R-:W-:Y:S02]  /*47300*/  IMAD.MOV.U32 R40, RZ, RZ, R55 ;  /* 0x000000ffff287224 */ /* 0x002fe400078e0037 */
[----:B------:R-:W-:-:S05]  /*47310*/  IMAD.MOV.U32 R41, RZ, RZ, R56 ;  /* 0x000000ffff297224 */ /* 0x000fca00078e0038 */
[----:B------:R1:W-:Y:S01]  /*47320*/  LDGSTS.E [R42+0x1ce00], [R40.64], P3 ;  /* 0x1ce00000282a7fae */ /* 0x0003e20009921848 */
[----:B------:R-:W-:Y:S02]  /*47330*/  IMAD.X R54, R54, 0x1, R0, P0 ;  /* 0x0000000136367824 */ /* 0x000fe400000e0600 */
[----:B-1----:R-:W-:Y:S02]  /*47340*/  IMAD.MOV.U32 R40, RZ, RZ, R53 ;  /* 0x000000ffff287224 */ /* 0x002fe400078e0035 */
[----:B------:R-:W-:Y:S01]  /*47350*/  IMAD.MOV.U32 R41, RZ, RZ, R54 ;  /* 0x000000ffff297224 */ /* 0x000fe200078e0036 */
[----:B------:R-:W-:-:S04]  /*47360*/  IADD3 R51, P1, R51, R50, RZ ;  /* 0x0000003233337210 */ /* 0x000fc80007f3e0ff */
[----:B------:R1:W-:Y:S01]  /*47370*/  LDGSTS.E [R42+0x1d600], [R40.64], P3 ;  /* 0x1d600000282a7fae */ /* 0x0003e20009921848 */
[-C--:B------:R-:W-:Y:S01]  /*47380*/  IADD3 R48, P0, R48, R50.reuse, RZ ;  /* 0x0000003230307210 */ /* 0x080fe20007f1e0ff */
[----:B------:R-:W-:Y:S01]  /*47390*/  IMAD.X R52, R52, 0x1, R0, P1 ;  /* 0x0000000134347824 */ /* 0x000fe200008e0600 */
[----:B------:R-:W-:Y:S01]  /*473a0*/  IADD3 R45, P1, R45, R50, RZ ;  /* 0x000000322d2d7210 */ /* 0x000fe20007f3e0ff */
[----:B-1----:R-:W-:Y:S02]  /*473b0*/  IMAD.MOV.U32 R40, RZ, RZ, R51 ;  /* 0x000000ffff287224 */ /* 0x002fe400078e0033 */
[----:B------:R-:W-:Y:S01]  /*473c0*/  IMAD.MOV.U32 R41, RZ, RZ, R52 ;  /* 0x000000ffff297224 */ /* 0x000fe200078e0034 */
[----:B------:R-:W-:Y:S01]  /*473d0*/  IADD3.X R49, R49, R0, RZ, P0, !PT ;  /* 0x0000000031317210 */ /* 0x000fe200007fe4ff */
[----:B------:R-:W-:Y:S04]  /*473e0*/  STL [R1+0x904], R57 ;  /* 0x0009043901007387 */ /* 0x000fe80000100800 */
[----:B------:R1:W-:Y:S01]  /*473f0*/  LDGSTS.E [R42+0x1de00], [R40.64], P3 ;  /* 0x1de00000282a7fae */ /* 0x0003e20009921848 */
[----:B------:R-:W-:-:S03]  /*47400*/  IADD3 R44, P2, R44, R50, RZ ;  /* 0x000000322c2c7210 */ /* 0x000fc60007f5e0ff */
[----:B------:R-:W-:Y:S04]  /*47410*/  STL [R1+0x8f0], R60 ;  /* 0x0008f03c01007387 */ /* 0x000fe80000100800 */
[----:B------:R-:W-:Y:S01]  /*47420*/  STL [R1+0x914], R55 ;  /* 0x0009143701007387 */ /* 0x000fe20000100800 */
[----:B-1----:R-:W-:Y:S02]  /*47430*/  IMAD.MOV.U32 R40, RZ, RZ, R48 ;  /* 0x000000ffff287224 */ /* 0x002fe400078e0030 */
[----:B------:R-:W-:Y:S01]  /*47440*/  IMAD.MOV.U32 R41, RZ, RZ, R49 ;  /* 0x000000ffff297224 */ /* 0x000fe200078e0031 */
[----:B------:R-:W-:Y:S04]  /*47450*/  STL [R1+0x900], R58 ;  /* 0x0009003a01007387 */ /* 0x000fe80000100800 */
[----:B------:R-:W-:Y:S04]  /*47460*/  STL [R1+0x924], R53 ;  /* 0x0009243501007387 */ /* 0x000fe80000100800 */
[----:B------:R-:W-:Y:S04]  /*47470*/  STL [R1+0x910], R56 ;  /* 0x0009103801007387 */ /* 0x000fe80000100800 */
[----:B------:R1:W-:Y:S04]  /*47480*/  LDGSTS.E [R42+0x1e600], [R40.64], P3 ;  /* 0x1e600000282a7fae */ /* 0x0003e80009921848 */
[----:B------:R-:W-:Y:S04]  /*47490*/  STL [R1+0x934], R51 ;  /* 0x0009343301007387 */ /* 0x000fe80000100800 */
[----:B------:R-:W-:Y:S01]  /*474a0*/  STL [R1+0x920], R54 ;  /* 0x0009203601007387 */ /* 0x000fe20000100800 */
[----:B-1----:R-:W-:-:S03]  /*474b0*/  IMAD.MOV.U32 R40, RZ, RZ, R45 ;  /* 0x000000ffff287224 */ /* 0x002fc600078e002d */
[----:B------:R-:W-:Y:S01]  /*474c0*/  STL [R1+0x944], R48 ;  /* 0x0009443001007387 */ /* 0x000fe20000100800 */
[----:B-----5:R-:W-:-:S03]  /*474d0*/  IMAD.X R47, R47, 0x1, R0, P1 ;  /* 0x000000012f2f7824 */ /* 0x020fc600008e0600 */
[----:B------:R-:W-:Y:S01]  /*474e0*/  STL [R1+0x930], R52 ;  /* 0x0009303401007387 */ /* 0x000fe20000100800 */
[----:B------:R-:W-:-:S03]  /*474f0*/  IMAD.MOV.U32 R41, RZ, RZ, R47 ;  /* 0x000000ffff297224 */ /* 0x000fc600078e002f */
[----:B------:R1:W-:Y:S01]  /*47500*/  STL [R1+0x954], R45 ;  /* 0x0009542d01007387 */ /* 0x0003e20000100800 */
[----:B------:R-:W-:-:S03]  /*47510*/  IADD3 R2, P0, R2, R50, RZ ;  /* 0x0000003202027210 */ /* 0x000fc60007f1e0ff */
[----:B------:R2:W-:Y:S01]  /*47520*/  LDGSTS.E [R42+0x1ee00], [R40.64], P3 ;  /* 0x1ee00000282a7fae */ /* 0x0005e20009921848 */
[----:B------:R-:W-:Y:S01]  /*47530*/  IMAD.X R46, R46, 0x1, R0, P2 ;  /* 0x000000012e2e7824 */ /* 0x000fe200010e0600 */
[----:B-1----:R-:W-:Y:S02]  /*47540*/  MOV R45, 0x3f ;  /* 0x0000003f002d7802 */ /* 0x002fe40000000f00 */
[----:B------:R-:W-:Y:S01]  /*47550*/  STL [R1+0x940], R49 ;  /* 0x0009403101007387 */ /* 0x000fe20000100800 */
[----:B--2---:R-:W-:Y:S02]  /*47560*/  IMAD.MOV.U32 R40, RZ, RZ, R44 ;  /* 0x000000ffff287224 */ /* 0x004fe400078e002c */
[----:B------:R-:W-:Y:S01]  /*47570*/  IMAD.MOV.U32 R41, RZ, RZ, R46 ;  /* 0x000000ffff297224 */ /* 0x000fe200078e002e */
[----:B------:R-:W-:Y:S01]  /*47580*/  IADD3 R45, R45, c[0x0][0x180], RZ ;  /* 0x000060002d2d7a10 */ /* 0x000fe20007ffe0ff */
[----:B------:R-:W-:Y:S04]  /*47590*/  STL [R1+0x964], R44 ;  /* 0x0009642c01007387 */ /* 0x000fe80000100800 */
[----:B------:R1:W-:Y:S01]  /*475a0*/  LDGSTS.E [R42+0x1f600], [R40.64], P3 ;  /* 0x1f600000282a7fae */ /* 0x0003e20009921848 */
[----:B------:R-:W-:-:S03]  /*475b0*/  IMAD.X R43, R43, 0x1, R0, P0 ;  /* 0x000000012b2b7824 */ /* 0x000fc600000e0600 */
[----:B------:R2:W-:Y:S01]  /*475c0*/  STL [R1+0x974], R2 ;  /* 0x0009740201007387 */ /* 0x0005e20000100800 */
[----:B-1----:R-:W-:Y:S01]  /*475d0*/  IMAD.MOV.U32 R40, RZ, RZ, R2 ;  /* 0x000000ffff287224 */ /* 0x002fe200078e0002 */
[----:B--2---:R-:W-:Y:S02]  /*475e0*/  SHF.R.S32.HI R2, RZ, 0x1f, R45 ;  /* 0x0000001fff027819 */ /* 0x004fe4000001142d */
[----:B------:R1:W-:Y:S02]  /*475f0*/  STL [R1+0x950], R47 ;  /* 0x0009502f01007387 */ /* 0x0003e40000100800 */
[----:B------:R-:W-:Y:S02]  /*47600*/  LEA.HI R2, R2, R45, RZ, 0x6 ;  /* 0x0000002d02027211 */ /* 0x000fe400078f30ff */
[----:B------:R1:W-:Y:S02]  /*47610*/  STL [R1+0x960], R46 ;  /* 0x0009602e01007387 */ /* 0x0003e40000100800 */
[----:B------:R-:W-:-:S02]  /*47620*/  SHF.R.S32.HI R2, RZ, 0x6, R2 ;  /* 0x00000006ff027819 */ /* 0x000fc40000011402 */
[----:B------:R1:W-:Y:S02]  /*47630*/  STL [R1+0x970], R43 ;  /* 0x0009702b01007387 */ /* 0x0003e40000100800 */
[----:B------:R-:W-:Y:S01]  /*47640*/  ISETP.NE.U32.AND P0, PT, R2, UR4, PT ;  /* 0x0000000402007c0c */ /* 0x000fe2000bf05070 */
[----:B------:R-:W-:Y:S01]  /*47650*/  IMAD.MOV.U32 R41, RZ, RZ, R43 ;  /* 0x000000ffff297224 */ /* 0x000fe200078e002b */
[----:B------:R-:W-:Y:S04]  /*47660*/  HMMA.1688.F32.TF32 R68, R68, R66, R128 ;  /* 0x000000424444723c */ /* 0x000fe80000081080 */
[----:B------:R1:W-:Y:S04]  /*47670*/  LDGSTS.E [R42+0x1fe00], [R40.64], P3 ;  /* 0x1fe00000282a7fae */ /* 0x0003e80009921848 */
[C---:B------:R-:W-:Y:S01]  /*47680*/  HMMA.1688.F32.TF32 R8, R72.reuse, R10, R148 ;  /* 0x0000000a4808723c */ /* 0x040fe20000081094 */
[----:B------:R-:W0:Y:S07]  /*47690*/  LDGDEPBAR ;  /* 0x00000000000079af */ /* 0x000e2e0000000000 */
[C---:B------:R-:W-:Y:S08]  /*476a0*/  HMMA.1688.F32.TF32 R24, R72.reuse, R26, R204 ;  /* 0x0000001a4818723c */ /* 0x040ff000000810cc */
[----:B------:R-:W-:Y:S01]  /*476b0*/  HMMA.1688.F32.TF32 R144, R72, R66, R92 ;  /* 0x000000424890723c */ /* 0x000fe2000008105c */
[----:B-1----:R-:W-:Y:S01]  /*476c0*/  @!P0 CALL.REL.NOINC `(.L_x_1) ;  /* 0x0000001000008944 */ /* 0x002fe20003c00000 */
[----:B------:R-:W-:Y:S06]  /*476d0*/  BRA `(.L_x_2) ;  /* 0xfffe8bd000007947 */ /* 0x000fec000383ffff */
.L_x_1:
[----:B------:R-:W2:Y:S01]  /*476e0*/  LDL.LU R40, [R1+0xc8c] ;  /* 0x000c8c0001287983 */ /* 0x000ea20000300800 */
[----:B------:R-:W-:-:S04]  /*476f0*/  DEPBAR.LE SB0, 0x0 ;  /* 0x000080000000791a */ /* 0x000fc80000000000 */
[----:B------:R-:W3:Y:S04]  /*47700*/  LDL.LU R41, [R1+0x300] ;  /* 0x0003000001297983 */ /* 0x000ee80000300800 */
[----:B------:R-:W3:Y:S04]  /*47710*/  LDL.LU R42, [R1+0x2f0] ;  /* 0x0002f000012a7983 */ /* 0x000ee80000300800 */
[----:B------:R-:W3:Y:S04]  /*47720*/  LDL.LU R43, [R1+0x2e0] ;  /* 0x0002e000012b7983 */ /* 0x000ee80000300800 */
[----:B------:R-:W4:Y:S04]  /*47730*/  S2R R52, SR_TID.X ;  /* 0x0000000000347919 */ /* 0x000f280000002100 */
[----:B------:R-:W5:Y:S04]  /*47740*/  LDL.LU R45, [R1+0x304] ;  /* 0x00030400012d7983 */ /* 0x000f680000300800 */
[----:B------:R-:W5:Y:S04]  /*47750*/  LDL.LU R46, [R1+0x2f4] ;  /* 0x0002f400012e7983 */ /* 0x000f680000300800 */
[----:B------:R-:W5:Y:S01]  /*47760*/  LDL.LU R47, [R1+0x2e4] ;  /* 0x0002e400012f7983 */ /* 0x000f620000300800 */
[----:B-1--4-:R-:W-:-:S02]  /*47770*/  IMAD.SHL.U32 R0, R52, 0x20, RZ ;  /* 0x0000002034007824 */ /* 0x012fc400078e00ff */
[----:B------:R-:W-:-:S03]  /*47780*/  IMAD.SHL.U32 R2, R52, 0x4, RZ ;  /* 0x0000000434027824 */ /* 0x000fc600078e00ff */
[----:B------:R-:W-:-:S04]  /*47790*/  LOP3.LUT R0, R0, 0x60, RZ, 0xc0, !PT ;  /* 0x0000006000007812 */ /* 0x000fc800078ec0ff */
[----:B------:R-:W-:Y:S01]  /*477a0*/  LOP3.LUT R0, R0, 0x70, R2, 0x78, !PT ;  /* 0x0000007000007812 */ /* 0x000fe200078e7802 */
[----:B------:R-:W-:-:S05]  /*477b0*/  IMAD.SHL.U32 R2, R52, 0x400, RZ ;  /* 0x0000040034027824 */ /* 0x000fca00078e00ff */
[----:B------:R-:W-:Y:S01]  /*477c0*/  LOP3.LUT R2, R2, 0x6000, RZ, 0xc0, !PT ;  /* 0x0000600002027812 */ /* 0x000fe200078ec0ff */
[----:B------:R-:W-:Y:S03]  /*477d0*/  BAR.SYNC.DEFER_BLOCKING 0x0 ;  /* 0x0000000000007b1d */ /* 0x000fe60000010000 */
[----:B--2---:R-:W-:Y:S01]  /*477e0*/  IADD3 R0, R0, R2, R40 ;  /* 0x0000000200007210 */ /* 0x004fe20007ffe028 */
[----:B------:R-:W-:-:S05]  /*477f0*/  IMAD.MOV.U32 R40, RZ, RZ, R196 ;  /* 0x000000ffff287224 */ /* 0x000fca00078e00c4 */
[----:B---3--:R1:W-:Y:S04]  /*47800*/  STS.128 [R0], R40 ;  /* 0x0000002800007388 */ /* 0x0083e80000000c00 */
[----:B-1----:R-:W2:Y:S04]  /*47810*/  LDL.LU R41, [R1+0x308] ;  /* 0x0003080001297983 */ /* 0x002ea80000300800 */
[----:B------:R-:W2:Y:S04]  /*47820*/  LDL.LU R42, [R1+0x2f8] ;  /* 0x0002f800012a7983 */ /* 0x000ea80000300800 */
[----:B------:R-:W2:Y:S01]  /*47830*/  LDL.LU R43, [R1+0x2e8] ;  /* 0x0002e800012b7983 */ /* 0x000ea20000300800 */
[----:B------:R-:W-:Y:S01]  /*47840*/  MOV R40, R198 ;  /* 0x000000c600287202 */ /* 0x000fe20000000f00 */
[----:B------:R-:W-:-:S04]  /*47850*/  IMAD.MOV.U32 R44, RZ, RZ, R197 ;  /* 0x000000ffff2c7224 */ /* 0x000fc800078e00c5 */
[----:B--2---:R1:W-:Y:S04]  /*47860*/  STS.128 [R0+0x80], R40 ;  /* 0x0000802800007388 */ /* 0x0043e80000000c00 */
[----:B-1----:R-:W2:Y:S04]  /*47870*/  LDL.LU R41, [R1+0x30c] ;  /* 0x00030c0001297983 */ /* 0x002ea80000300800 */
[----:B------:R-:W2:Y:S04]  /*47880*/  LDL.LU R42, [R1+0x2fc] ;  /* 0x0002fc00012a7983 */ /* 0x000ea80000300800 */
[----:B------:R-:W2:Y:S01]  /*47890*/  LDL.LU R43, [R1+0x2ec] ;  /* 0x0002ec00012b7983 */ /* 0x000ea20000300800 */
[----:B------:R-:W-:-:S03]  /*478a0*/  IMAD.MOV.U32 R40, RZ, RZ, R199 ;  /* 0x000000ffff287224 */ /* 0x000fc600078e00c7 */
[----:B-----5:R1:W-:Y:S04]  /*478b0*/  STS.128 [R0+0x400], R44 ;  /* 0x0004002c00007388 */ /* 0x0203e80000000c00 */
[----:B-1----:R-:W3:Y:S04]  /*478c0*/  LDL.LU R45, [R1+0x1f0] ;  /* 0x0001f000012d7983 */ /* 0x002ee80000300800 */
[----:B------:R-:W3:Y:S04]  /*478d0*/  LDL.LU R46, [R1+0x1e0] ;  /* 0x0001e000012e7983 */ /* 0x000ee80000300800 */
[----:B------:R-:W3:Y:S04]  /*478e0*/  LDL.LU R47, [R1+0x1d0] ;  /* 0x0001d000012f7983 */ /* 0x000ee80000300800 */
[----:B--2---:R1:W-:Y:S04]  /*478f0*/  STS.128 [R0+0x480], R40 ;  /* 0x0004802800007388 */ /* 0x0043e80000000c00 */
[----:B-1----:R-:W2:Y:S04]  /*47900*/  LDL.LU R41, [R1+0x1f4] ;  /* 0x0001f40001297983 */ /* 0x002ea80000300800 */
[----:B------:R-:W2:Y:S04]  /*47910*/  LDL.LU R42, [R1+0x1e4] ;  /* 0x0001e400012a7983 */ /* 0x000ea80000300800 */
[----:B------:R-:W2:Y:S01]  /*47920*/  LDL.LU R43, [R1+0x1d4] ;  /* 0x0001d400012b7983 */ /* 0x000ea20000300800 */
[----:B------:R-:W-:-:S05]  /*47930*/  IMAD.MOV.U32 R40, RZ, RZ, R133 ;  /* 0x000000ffff287224 */ /* 0x000fca00078e0085 */
[----:B--2---:R1:W-:Y:S04]  /*47940*/  STS.128 [R0+0x500], R40 ;  /* 0x0005002800007388 */ /* 0x0043e80000000c00 */
[----:B-1----:R-:W2:Y:S04]  /*47950*/  LDL.LU R41, [R1+0x1f8] ;  /* 0x0001f80001297983 */ /* 0x002ea80000300800 */
[----:B------:R-:W2:Y:S04]  /*47960*/  LDL.LU R42, [R1+0x1e8] ;  /* 0x0001e800012a7983 */ /* 0x000ea80000300800 */
[----:B------:R-:W2:Y:S04]  /*47970*/  LDL.LU R43, [R1+0x1d8] ;  /* 0x0001d800012b7983 */ /* 0x000ea80000300800 */
[----:B------:R-:W4:Y:S04]  /*47980*/  LDL.LU R49, [R1+0x1fc] ;  /* 0x0001fc0001317983 */ /* 0x000f280000300800 */
[----:B------:R-:W4:Y:S04]  /*47990*/  LDL.LU R50, [R1+0x1ec] ;  /* 0x0001ec0001327983 */ /* 0x000f280000300800 */
[----:B------:R-:W4:Y:S04]  /*479a0*/  LDL.LU R51, [R1+0x1dc] ;  /* 0x0001dc0001337983 */ /* 0x000f280000300800 */
[----:B------:R-:W5:Y:S04]  /*479b0*/  LDL.LU R72, [R1+0x2c0] ;  /* 0x0002c00001487983 */ /* 0x000f680000300800 */
[----:B------:R-:W5:Y:S04]  /*479c0*/  LDL.LU R73, [R1+0x290] ;  /* 0x0002900001497983 */ /* 0x000f680000300800 */
[----:B------:R-:W5:Y:S04]  /*479d0*/  LDL.LU R74, [R1] ;  /* 0x00000000014a7983 */ /* 0x000f680000300800 */
[----:B------:R-:W5:Y:S01]  /*479e0*/  LDL.LU R75, [R1+0x280] ;  /* 0x00028000014b7983 */ /* 0x000f620000300800 */
[----:B------:R-:W-:-:S02]  /*479f0*/  IMAD.MOV.U32 R44, RZ, RZ, R132 ;  /* 0x000000ffff2c7224 */ /* 0x000fc400078e0084 */
[----:B------:R-:W-:Y:S02]  /*47a00*/  IMAD.MOV.U32 R40, RZ, RZ, R134 ;  /* 0x000000ffff287224 */ /* 0x000fe400078e0086 */
[----:B------:R-:W-:Y:S01]  /*47a10*/  IMAD.MOV.U32 R48, RZ, RZ, R135 ;  /* 0x000000ffff307224 */ /* 0x000fe200078e0087 */
[----:B---3--:R1:W-:Y:S02]  /*47a20*/  STS.128 [R0+0x100], R44 ;  /* 0x0001002c00007388 */ /* 0x0083e40000000c00 */
[----:B-1----:R-:W-:Y:S02]  /*47a30*/  IMAD.MOV.U32 R44, RZ, RZ, R201 ;  /* 0x000000ffff2c7224 */ /* 0x002fe400078e00c9 */
[----:B------:R-:W-:Y:S02]  /*47a40*/  IMAD.MOV.U32 R45, RZ, RZ, R209 ;  /* 0x000000ffff2d7224 */ /* 0x000fe400078e00d1 */
[----:B------:R-:W-:Y:S02]  /*47a50*/  IMAD.MOV.U32 R46, RZ, RZ, R213 ;  /* 0x000000ffff2e7224 */ /* 0x000fe400078e00d5 */
[----:B------:R-:W-:-:S02]  /*47a60*/  IMAD.MOV.U32 R47, RZ, RZ, R217 ;  /* 0x000000ffff2f7224 */ /* 0x000fc400078e00d9 */
[----:B------:R-:W-:-:S03]  /*47a70*/  IMAD.MOV.U32 R217, RZ, RZ, R211 ;  /* 0x000000ffffd97224 */ /* 0x000fc600078e00d3 */
[----:B------:R1:W-:Y:S02]  /*47a80*/  STS.128 [R0+0x600], R44 ;  /* 0x0006002c00007388 */ /* 0x0003e40000000c00 */
[----:B-1----:R-:W-:Y:S01]  /*47a90*/  MOV R47, R17 ;  /* 0x00000011002f7202 */ /* 0x002fe20000000f00 */
[----:B------:R-:W-:Y:S02]  /*47aa0*/  IMAD.MOV.U32 R44, RZ, RZ, R89 ;  /* 0x000000ffff2c7224 */ /* 0x000fe400078e0059 */
[----:B------:R-:W-:Y:S02]  /*47ab0*/  IMAD.MOV.U32 R45, RZ, RZ, R9 ;  /* 0x000000ffff2d7224 */ /* 0x000fe400078e0009 */
[----:B------:R-:W-:Y:S02]  /*47ac0*/  IMAD.MOV.U32 R46, RZ, RZ, R13 ;  /* 0x000000ffff2e7224 */ /* 0x000fe400078e000d */
[----:B------:R-:W-:-:S03]  /*47ad0*/  IMAD.MOV.U32 R17, RZ, RZ, R11 ;  /* 0x000000ffff117224 */ /* 0x000fc600078e000b */
[----:B------:R-:W-:Y:S01]  /*47ae0*/  STS.128 [R0+0x700], R44 ;  /* 0x0007002c00007388 */ /* 0x000fe20000000c00 */
[C---:B------:R-:W-:Y:S02]  /*47af0*/  IMAD.SHL.U32 R2, R52.reuse, 0x10, RZ ;  /* 0x0000001034027824 */ /* 0x040fe400078e00ff */
[----:B------:R-:W-:-:S03]  /*47b00*/  IMAD.SHL.U32 R3, R52, 0x1000, RZ ;  /* 0x0000100034037824 */ /* 0x000fc600078e00ff */
[----:B------:R-:W-:-:S04]  /*47b10*/  LOP3.LUT R2, R2, 0x7f0, RZ, 0xc0, !PT ;  /* 0x000007f002027812 */ /* 0x000fc800078ec0ff */
[----:B------:R-:W-:Y:S01]  /*47b20*/  LOP3.LUT R2, R2, 0x6000, R3, 0xf8, !PT ;  /* 0x0000600002027812 */ /* 0x000fe200078ef803 */
[----:B--2---:R1:W-:Y:S04]  /*47b30*/  STS.128 [R0+0x180], R40 ;  /* 0x0001802800007388 */ /* 0x0043e80000000c00 */
[----:B----4-:R2:W-:Y:S01]  /*47b40*/  STS.128 [R0+0x580], R48 ;  /* 0x0005803000007388 */ /* 0x0105e20000000c00 */
[----:B-1----:R-:W-:Y:S01]  /*47b50*/  IMAD.MOV.U32 R40, RZ, RZ, R200 ;  /* 0x000000ffff287224 */ /* 0x002fe200078e00c8 */
[----:B------:R-:W-:Y:S01]  /*47b60*/  MOV R42, R212 ;  /* 0x000000d4002a7202 */ /* 0x000fe20000000f00 */
[----:B------:R-:W-:Y:S02]  /*47b70*/  IMAD.MOV.U32 R41, RZ, RZ, R208 ;  /* 0x000000ffff297224 */ /* 0x000fe400078e00d0 */
[----:B------:R-:W-:Y:S01]  /*47b80*/  IMAD.MOV.U32 R43, RZ, RZ, R216 ;  /* 0x000000ffff2b7224 */ /* 0x000fe200078e00d8 */
[----:B------:R-:W-:Y:S01]  /*47b90*/  MOV R216, R203 ;  /* 0x000000cb00d87202 */ /* 0x000fe20000000f00 */
[----:B--2---:R-:W-:-:S02]  /*47ba0*/  IMAD.MOV.U32 R48, RZ, RZ, R202 ;  /* 0x000000ffff307224 */ /* 0x004fc400078e00ca */
[----:B------:R-:W-:Y:S02]  /*47bb0*/  IMAD.MOV.U32 R49, RZ, RZ, R210 ;  /* 0x000000ffff317224 */ /* 0x000fe400078e00d2 */
[----:B------:R-:W-:Y:S02]  /*47bc0*/  IMAD.MOV.U32 R50, RZ, RZ, R214 ;  /* 0x000000ffff327224 */ /* 0x000fe400078e00d6 */
[----:B------:R-:W-:Y:S01]  /*47bd0*/  IMAD.MOV.U32 R51, RZ, RZ, R218 ;  /* 0x000000ffff337224 */ /* 0x000fe200078e00da */
[----:B------:R1:W-:Y:S01]  /*47be0*/  STS.128 [R0+0x200], R40 ;  /* 0x0002002800007388 */ /* 0x0003e20000000c00 */
[----:B------:R-:W-:-:S03]  /*47bf0*/  IMAD.MOV.U32 R218, RZ, RZ, R215 ;  /* 0x000000ffffda7224 */ /* 0x000fc600078e00d7 */
[----:B------:R2:W-:Y:S04]  /*47c00*/  STS.128 [R0+0x280], R48 ;  /* 0x0002803000007388 */ /* 0x0005e80000000c00 */
[----:B------:R-:W-:Y:S01]  /*47c10*/  STS.128 [R0+0x680], R216 ;  /* 0x000680d800007388 */ /* 0x000fe20000000c00 */
[----:B-1----:R-:W-:Y:S02]  /*47c20*/  IMAD.MOV.U32 R43, RZ, RZ, R16 ;  /* 0x000000ffff2b7224 */ /* 0x002fe400078e0010 */
[----:B------:R-:W-:Y:S02]  /*47c30*/  IMAD.MOV.U32 R40, RZ, RZ, R88 ;  /* 0x000000ffff287224 */ /* 0x000fe400078e0058 */
[----:B--2---:R-:W-:Y:S02]  /*47c40*/  IMAD.MOV.U32 R51, RZ, RZ, R18 ;  /* 0x000000ffff337224 */ /* 0x004fe400078e0012 */
[----:B------:R-:W-:-:S02]  /*47c50*/  IMAD.MOV.U32 R41, RZ, RZ, R8 ;  /* 0x000000ffff297224 */ /* 0x000fc400078e0008 */
[----:B------:R-:W-:Y:S02]  /*47c60*/  IMAD.MOV.U32 R42, RZ, RZ, R12 ;  /* 0x000000ffff2a7224 */ /* 0x000fe400078e000c */
[----:B------:R-:W-:Y:S02]  /*47c70*/  IMAD.MOV.U32 R48, RZ, RZ, R90 ;  /* 0x000000ffff307224 */ /* 0x000fe400078e005a */
[----:B------:R-:W-:Y:S02]  /*47c80*/  IMAD.MOV.U32 R49, RZ, RZ, R10 ;  /* 0x000000ffff317224 */ /* 0x000fe400078e000a */
[----:B------:R-:W-:Y:S02]  /*47c90*/  IMAD.MOV.U32 R50, RZ, RZ, R14 ;  /* 0x000000ffff327224 */ /* 0x000fe400078e000e */
[----:B------:R-:W-:Y:S02]  /*47ca0*/  IMAD.MOV.U32 R16, RZ, RZ, R91 ;  /* 0x000000ffff107224 */ /* 0x000fe400078e005b */
[----:B------:R-:W-:Y:S01]  /*47cb0*/  IMAD.MOV.U32 R18, RZ, RZ, R15 ;  /* 0x000000ffff127224 */ /* 0x000fe200078e000f */
[----:B------:R-:W-:Y:S04]  /*47cc0*/  STS.128 [R0+0x300], R40 ;  /* 0x0003002800007388 */ /* 0x000fe80000000c00 */
[----:B------:R-:W-:Y:S04]  /*47cd0*/  STS.128 [R0+0x380], R48 ;  /* 0x0003803000007388 */ /* 0x000fe80000000c00 */
[----:B------:R-:W-:Y:S04]  /*47ce0*/  STS.128 [R0+0x780], R16 ;  /* 0x0007801000007388 */ /* 0x000fe80000000c00 */
[----:B------:R-:W-:Y:S06]  /*47cf0*/  BAR.SYNC.DEFER_BLOCKING 0x0 ;  /* 0x0000000000007b1d */ /* 0x000fec0000010000 */
[----:B------:R-:W1:Y:S01]  /*47d00*/  LDS.128 R12, [R2] ;  /* 0x00000000020c7984 */ /* 0x000e620000000c00 */
[----:B------:R-:W-:-:S03]  /*47d10*/  LOP3.LUT R8, R2, 0x20, RZ, 0x3c, !PT ;  /* 0x0000002002087812 */ /* 0x000fc600078e3cff */
[----:B------:R-:W-:Y:S04]  /*47d20*/  LDS.128 R40, [R2+0x1000] ;  /* 0x0010000002287984 */ /* 0x000fe80000000c00 */
[----:B------:R-:W-:Y:S04]  /*47d30*/  LDS.128 R16, [R2+0x1800] ;  /* 0x0018000002107984 */ /* 0x000fe80000000c00 */
[----:B-1----:R-:W-:Y:S01]  /*47d40*/  STL [R1+0x64], R13 ;  /* 0x0000640d01007387 */ /* 0x002fe20000100800 */
[----:B------:R-:W-:-:S03]  /*47d50*/  IMAD.MOV.U32 R172, RZ, RZ, R12 ;  /* 0x000000ffffac7224 */ /* 0x000fc600078e000c */
[----:B------:R-:W-:Y:S04]  /*47d60*/  STL.64 [R1+0x68], R14 ;  /* 0x0000680e01007387 */ /* 0x000fe80000100a00 */
[----:B------:R-:W1:Y:S04]  /*47d70*/  LDS.128 R12, [R2+0x800] ;  /* 0x00080000020c7984 */ /* 0x000e680000000c00 */
[----:B-1----:R-:W-:Y:S04]  /*47d80*/  STL.64 [R1+0x50], R12 ;  /* 0x0000500c01007387 */ /* 0x002fe80000100a00 */
[----:B------:R-:W-:Y:S04]  /*47d90*/  STL.64 [R1+0x58], R14 ;  /* 0x0000580e01007387 */ /* 0x000fe80000100a00 */
[----:B------:R-:W1:Y:S04]  /*47da0*/  LDS.128 R12, [R8] ;  /* 0x00000000080c7984 */ /* 0x000e680000000c00 */
[----:B------:R-:W-:Y:S04]  /*47db0*/  STL.64 [R1+0x40], R40 ;  /* 0x0000402801007387 */ /* 0x000fe80000100a00 */
[----:B------:R-:W-:Y:S01]  /*47dc0*/  STL.64 [R1+0x48], R42 ;  /* 0x0000482a01007387 */ /* 0x000fe20000100a00 */
[----:B------:R-:W-:-:S02]  /*47dd0*/  LOP3.LUT R252, R2, 0x40, RZ, 0x3c, !PT ;  /* 0x0000004002fc7812 */ /* 0x000fc400078e3cff */
[----:B------:R-:W-:Y:S01]  /*47de0*/  LOP3.LUT R3, R2, 0x60, RZ, 0x3c, !PT ;  /* 0x0000006002037812 */ /* 0x000fe200078e3cff */
[----:B------:R-:W-:Y:S04]  /*47df0*/  LDS.128 R40, [R8+0x1000] ;  /* 0x0010000008287984 */ /* 0x000fe80000000c00 */
[----:B------:R-:W-:Y:S04]  /*47e00*/  LDS.128 R64, [R252] ;  /* 0x00000000fc407984 */ /* 0x000fe80000000c00 */
[----:B------:R-:W-:Y:S04]  /*47e10*/  LDS.128 R56, [R252+0x800] ;  /* 0x00080000fc387984 */ /* 0x000fe80000000c00 */
[----:B------:R-:W-:Y:S04]  /*47e20*/  LDS.128 R48, [R252+0x1000] ;  /* 0x00100000fc307984 */ /* 0x000fe80000000c00 */
[----:B------:R-:W-:Y:S04]  /*47e30*/  LDS.128 R60, [R3] ;  /* 0x00000000033c7984 */ /* 0x000fe80000000c00 */
[----:B------:R-:W-:Y:S04]  /*47e40*/  LDS.128 R52, [R3+0x800] ;  /* 0x0008000003347984 */ /* 0x000fe80000000c00 */
[----:B------:R-:W-:Y:S04]  /*47e50*/  LDS.128 R44, [R3+0x1000] ;  /* 0x00100000032c7984 */ /* 0x000fe80000000c00 */
[----:B-1----:R-:W-:Y:S01]  /*47e60*/  STL [R1+0x24], R13 ;  /* 0x0000240d01007387 */ /* 0x002fe20000100800 */
[----:B------:R-:W-:-:S03]  /*47e70*/  IMAD.MOV.U32 R173, RZ, RZ, R12 ;  /* 0x000000ffffad7224 */ /* 0x000fc600078e000c */
[----:B------:R-:W-:Y:S04]  /*47e80*/  STL.64 [R1+0x30], R16 ;  /* 0x0000301001007387 */ /* 0x000fe80000100a00 */
[----:B------:R-:W-:Y:S04]  /*47e90*/  STL.64 [R1+0x38], R18 ;  /* 0x0000381201007387 */ /* 0x000fe80000100a00 */
[----:B------:R-:W-:Y:S04]  /*47ea0*/  STL.64 [R1+0x28], R14 ;  /* 0x0000280e01007387 */ /* 0x000fe80000100a00 */
[----:B------:R-:W1:Y:S04]  /*47eb0*/  LDS.128 R12, [R8+0x800] ;  /* 0x00080000080c7984 */ /* 0x000e680000000c00 */
[----:B------:R-:W2:Y:S04]  /*47ec0*/  LDS.128 R8, [R8+0x1800] ;  /* 0x0018000008087984 */ /* 0x000ea80000000c00 */
[----:B------:R-:W3:Y:S04]  /*47ed0*/  LDS.128 R16, [R252+0x1800] ;  /* 0x00180000fc107984 */ /* 0x000ee80000000c00 */
[----:B-1----:R-:W-:Y:S04]  /*47ee0*/  STL.64 [R1+0x10], R12 ;  /* 0x0000100c01007387 */ /* 0x002fe80000100a00 */
[----:B------:R-:W-:Y:S04]  /*47ef0*/  STL.64 [R1+0x18], R14 ;  /* 0x0000180e01007387 */ /* 0x000fe80000100a00 */
[----:B------:R-:W1:Y:S04]  /*47f00*/  LDS.128 R12, [R3+0x1800] ;  /* 0x00180000030c7984 */ /* 0x000e680000000c00 */
[----:B------:R-:W-:Y:S06]  /*47f10*/  BAR.SYNC.DEFER_BLOCKING 0x0 ;  /* 0x0000000000007b1d */ /* 0x000fec0000010000 */
[----:B-----5:R4:W-:Y:S04]  /*47f20*/  STS.128 [R0], R72 ;  /* 0x0000004800007388 */ /* 0x0209e80000000c00 */
[----:B----4-:R-:W4:Y:S04]  /*47f30*/  LDL.LU R72, [R1+0x2c4] ;  /* 0x0002c40001487983 */ /* 0x010f280000300800 */
[----:B------:R-:W4:Y:S04]  /*47f40*/  LDL.LU R73, [R1+0x294] ;  /* 0x0002940001497983 */ /* 0x000f280000300800 */
[----:B------:R-:W4:Y:S04]  /*47f50*/  LDL.LU R74, [R1+0x4] ;  /* 0x00000400014a7983 */ /* 0x000f280000300800 */
[----:B------:R-:W4:Y:S04]  /*47f60*/  LDL.LU R75, [R1+0x284] ;  /* 0x00028400014b7983 */ /* 0x000f280000300800 */
[----:B------:R-:W5:Y:S04]  /*47f70*/  LDL.LU R88, [R1+0x2c8] ;  /* 0x0002c80001587983 */ /* 0x000f680000300800 */
[----:B------:R-:W5:Y:S04]  /*47f80*/  LDL.LU R89, [R1+0x298] ;  /* 0x0002980001597983 */ /* 0x000f680000300800 */
[----:B------:R-:W5:Y:S04]  /*47f90*/  LDL.LU R90, [R1+0x8] ;  /* 0x00000800015a7983 */ /* 0x000f680000300800 */
[----:B------:R-:W5:Y:S04]  /*47fa0*/  LDL.LU R91, [R1+0x288] ;  /* 0x00028800015b7983 */ /* 0x000f680000300800 */
[----:B----4-:R4:W-:Y:S04]  /*47fb0*/  STS.128 [R0+0x400], R72 ;  /* 0x0004004800007388 */ /* 0x0109e80000000c00 */
[----:B----4-:R-:W4:Y:S04]  /*47fc0*/  LDL.LU R72, [R1+0x2cc] ;  /* 0x0002cc0001487983 */ /* 0x010f280000300800 */
[----:B------:R-:W4:Y:S04]  /*47fd0*/  LDL.LU R73, [R1+0x29c] ;  /* 0x00029c0001497983 */ /* 0x000f280000300800 */
[----:B------:R-:W4:Y:S04]  /*47fe0*/  LDL.LU R74, [R1+0xc] ;  /* 0x00000c00014a7983 */ /* 0x000f280000300800 */
[----:B------:R-:W4:Y:S04]  /*47ff0*/  LDL.LU R75, [R1+0x28c] ;  /* 0x00028c00014b7983 */ /* 0x000f280000300800 */
[----:B----4-:R4:W-:Y:S04]  /*48000*/  STS.128 [R0+0x480], R72 ;  /* 0x0004804800007388 */ /* 0x0109e80000000c00 */
[----:B----4-:R-:W4:Y:S04]  /*48010*/  LDL.LU R72, [R1+0x1c0] ;  /* 0x0001c00001487983 */ /* 0x010f280000300800 */
[----:B------:R-:W4:Y:S04]  /*48020*/  LDL.LU R73, [R1+0x1b0] ;  /* 0x0001b00001497983 */ /* 0x000f280000300800 */
[----:B------:R-:W4:Y:S04]  /*48030*/  LDL.LU R74, [R1+0x1a0] ;  /* 0x0001a000014a7983 */ /* 0x000f280000300800 */
[----:B------:R-:W4:Y:S04]  /*48040*/  LDL.LU R75, [R1+0x190] ;  /* 0x00019000014b7983 */ /* 0x000f280000300800 */
[----:B-----5:R5:W-:Y:S04]  /*48050*/  STS.128 [R0+0x80], R88 ;  /* 0x0000805800007388 */ /* 0x020be80000000c00 */
[----:B-----5:R-:W5:Y:S04]  /*48060*/  LDL.LU R88, [R1+0x1c4] ;  /* 0x0001c40001587983 */ /* 0x020f680000300800 */
        /* <DEDUP_REMOVED lines=8> */
[----:B------:R-:W2:Y:S04]  /*480f0*/  LDL.LU R96, [R1+0x1cc] ;  /* 0x0001cc0001607983 */ /* 0x000ea80000300800 */
[----:B------:R-:W2:Y:S04]  /*48100*/  LDL.LU R97, [R1+0x1bc] ;  /* 0x0001bc0001617983 */ /* 0x000ea80000300800 */
[----:B------:R-:W2:Y:S04]  /*48110*/  LDL.LU R98, [R1+0x1ac] ;  /* 0x0001ac0001627983 */ /* 0x000ea80000300800 */
[----:B------:R-:W2:Y:S04]  /*48120*/  LDL.LU R99, [R1+0x19c] ;  /* 0x00019c0001637983 */ /* 0x000ea80000300800 */
[----:B------:R-:W2:Y:S04]  /*48130*/  LDL.LU R156, [R1+0x270] ;  /* 0x00027000019c7983 */ /* 0x000ea80000300800 */
[----:B------:R-:W2:Y:S04]  /*48140*/  LDL.LU R157, [R1+0x260] ;  /* 0x00026000019d7983 */ /* 0x000ea80000300800 */
[----:B------:R-:W2:Y:S04]  /*48150*/  LDL.LU R158, [R1+0x250] ;  /* 0x00025000019e7983 */ /* 0x000ea80000300800 */
[----:B------:R-:W3:Y:S01]  /*48160*/  LDL.LU R159, [R1+0x240] ;  /* 0x00024000019f7983 */ /* 0x000ee20000300800 */
[----:B------:R-:W-:Y:S01]  /*48170*/  IMAD.MOV.U32 R92, RZ, RZ, R222 ;  /* 0x000000ffff5c7224 */ /* 0x000fe200078e00de */
[----:B------:R-:W-:Y:S01]  /*48180*/  MOV R94, R230 ;  /* 0x000000e6005e7202 */ /* 0x000fe20000000f00 */
[----:B------:R-:W-:Y:S01]  /*48190*/  IMAD.MOV.U32 R93, RZ, RZ, R226 ;  /* 0x000000ffff5d7224 */ /* 0x000fe200078e00e2 */
[----:B-----5:R5:W-:Y:S01]  /*481a0*/  STS.128 [R0+0x500], R88 ;  /* 0x0005005800007388 */ /* 0x020be20000000c00 */
[----:B------:R-:W-:-:S02]  /*481b0*/  IMAD.MOV.U32 R95, RZ, RZ, R234 ;  /* 0x000000ffff5f7224 */ /* 0x000fc400078e00ea */
[----:B------:R-:W-:-:S03]  /*481c0*/  IMAD.MOV.U32 R234, RZ, RZ, R231 ;  /* 0x000000ffffea7224 */ /* 0x000fc600078e00e7 */
[----:B------:R1:W-:Y:S01]  /*481d0*/  STS.128 [R0+0x280], R92 ;  /* 0x0002805c00007388 */ /* 0x0003e20000000c00 */
[----:B-----5:R-:W-:Y:S02]  /*481e0*/  IMAD.MOV.U32 R88, RZ, RZ, R221 ;  /* 0x000000ffff587224 */ /* 0x020fe400078e00dd */
[----:B------:R-:W-:Y:S02]  /*481f0*/  IMAD.MOV.U32 R89, RZ, RZ, R225 ;  /* 0x000000ffff597224 */ /* 0x000fe400078e00e1 */
[----:B------:R-:W-:Y:S02]  /*48200*/  IMAD.MOV.U32 R90, RZ, RZ, R229 ;  /* 0x000000ffff5a7224 */ /* 0x000fe400078e00e5 */
[----:B------:R-:W-:Y:S02]  /*48210*/  IMAD.MOV.U32 R91, RZ, RZ, R233 ;  /* 0x000000ffff5b7224 */ /* 0x000fe400078e00e9 */
[----:B-1----:R-:W-:-:S03]  /*48220*/  IMAD.MOV.U32 R95, RZ, RZ, R34 ;  /* 0x000000ffff5f7224 */ /* 0x002fc600078e0022 */
[----:B------:R1:W-:Y:S01]  /*48230*/  STS.128 [R0+0x600], R88 ;  /* 0x0006005800007388 */ /* 0x0003e20000000c00 */
[----:B------:R-:W-:Y:S02]  /*48240*/  IMAD.MOV.U32 R233, RZ, RZ, R227 ;  /* 0x000000ffffe97224 */ /* 0x000fe400078e00e3 */
[----:B------:R-:W-:Y:S02]  /*48250*/  IMAD.MOV.U32 R92, RZ, RZ, R22 ;  /* 0x000000ffff5c7224 */ /* 0x000fe400078e0016 */
[----:B------:R-:W-:Y:S02]  /*48260*/  IMAD.MOV.U32 R93, RZ, RZ, R26 ;  /* 0x000000ffff5d7224 */ /* 0x000fe400078e001a */
[----:B------:R-:W-:Y:S02]  /*48270*/  IMAD.MOV.U32 R94, RZ, RZ, R30 ;  /* 0x000000ffff5e7224 */ /* 0x000fe400078e001e */
[----:B------:R-:W-:Y:S02]  /*48280*/  IMAD.MOV.U32 R34, RZ, RZ, R31 ;  /* 0x000000ffff227224 */ /* 0x000fe400078e001f */
[----:B-1----:R-:W-:Y:S01]  /*48290*/  IMAD.MOV.U32 R91, RZ, RZ, R33 ;  /* 0x000000ffff5b7224 */ /* 0x002fe200078e0021 */
[----:B------:R-:W-:Y:S01]  /*482a0*/  MOV R89, R25 ;  /* 0x0000001900597202 */ /* 0x000fe20000000f00 */
[----:B------:R-:W-:-:S02]  /*482b0*/  IMAD.MOV.U32 R88, RZ, RZ, R21 ;  /* 0x000000ffff587224 */ /* 0x000fc400078e0015 */
[----:B------:R-:W-:Y:S02]  /*482c0*/  IMAD.MOV.U32 R90, RZ, RZ, R29 ;  /* 0x000000ffff5a7224 */ /* 0x000fe400078e001d */
[----:B------:R-:W-:Y:S01]  /*482d0*/  IMAD.MOV.U32 R33, RZ, RZ, R27 ;  /* 0x000000ffff217224 */ /* 0x000fe200078e001b */
[----:B------:R-:W-:Y:S04]  /*482e0*/  STS.128 [R0+0x380], R92 ;  /* 0x0003805c00007388 */ /* 0x000fe80000000c00 */
[----:B------:R-:W-:Y:S04]  /*482f0*/  STS.128 [R0+0x700], R88 ;  /* 0x0007005800007388 */ /* 0x000fe80000000c00 */
[----:B----4-:R1:W-:Y:S02]  /*48300*/  STS.128 [R0+0x180], R72 ;  /* 0x0001804800007388 */ /* 0x0103e40000000c00 */
[----:B-1----:R-:W-:Y:S01]  /*48310*/  MOV R72, R220 ;  /* 0x000000dc00487202 */ /* 0x002fe20000000f00 */
[----:B------:R-:W-:-:S02]  /*48320*/  IMAD.MOV.U32 R73, RZ, RZ, R224 ;  /* 0x000000ffff497224 */ /* 0x000fc400078e00e0 */
[----:B------:R-:W-:Y:S02]  /*48330*/  IMAD.MOV.U32 R74, RZ, RZ, R228 ;  /* 0x000000ffff4a7224 */ /* 0x000fe400078e00e4 */
[----:B------:R-:W-:Y:S02]  /*48340*/  IMAD.MOV.U32 R75, RZ, RZ, R232 ;  /* 0x000000ffff4b7224 */ /* 0x000fe400078e00e8 */
[----:B------:R-:W-:-:S03]  /*48350*/  IMAD.MOV.U32 R232, RZ, RZ, R223 ;  /* 0x000000ffffe87224 */ /* 0x000fc600078e00df */
[----:B------:R1:W-:Y:S04]  /*48360*/  STS.128 [R0+0x200], R72 ;  /* 0x0002004800007388 */ /* 0x0003e80000000c00 */
[----:B--2---:R-:W-:Y:S04]  /*48370*/  STS.128 [R0+0x580], R96 ;  /* 0x0005806000007388 */ /* 0x004fe80000000c00 */
[----:B------:R-:W-:Y:S01]  /*48380*/  STS.128 [R0+0x680], R232 ;  /* 0x000680e800007388 */ /* 0x000fe20000000c00 */
[----:B-1----:R-:W-:Y:S02]  /*48390*/  IMAD.MOV.U32 R75, RZ, RZ, R32 ;  /* 0x000000ffff4b7224 */ /* 0x002fe400078e0020 */
[----:B------:R-:W-:-:S02]  /*483a0*/  IMAD.MOV.U32 R72, RZ, RZ, R20 ;  /* 0x000000ffff487224 */ /* 0x000fc400078e0014 */
[----:B------:R-:W-:Y:S02]  /*483b0*/  IMAD.MOV.U32 R73, RZ, RZ, R24 ;  /* 0x000000ffff497224 */ /* 0x000fe400078e0018 */
[----:B------:R-:W-:Y:S02]  /*483c0*/  IMAD.MOV.U32 R74, RZ, RZ, R28 ;  /* 0x000000ffff4a7224 */ /* 0x000fe400078e001c */
[----:B------:R-:W-:-:S03]  /*483d0*/  IMAD.MOV.U32 R32, RZ, RZ, R23 ;  /* 0x000000ffff207224 */ /* 0x000fc600078e0017 */
[----:B------:R-:W-:Y:S04]  /*483e0*/  STS.128 [R0+0x300], R72 ;  /* 0x0003004800007388 */ /* 0x000fe80000000c00 */
[----:B------:R-:W-:Y:S04]  /*483f0*/  STS.128 [R0+0x780], R32 ;  /* 0x0007802000007388 */ /* 0x000fe80000000c00 */
[----:B------:R-:W-:Y:S01]  /*48400*/  BAR.SYNC.DEFER_BLOCKING 0x0 ;  /* 0x0000000000007b1d */ /* 0x000fe20000010000 */
[----:B------:R-:W-:-:S05]  /*48410*/  LOP3.LUT R224, R2, 0x20, RZ, 0x3c, !PT ;  /* 0x0000002002e07812 */ /* 0x000fca00078e3cff */
[----:B------:R-:W1:Y:S04]  /*48420*/  LDS.128 R152, [R2] ;  /* 0x0000000002987984 */ /* 0x000e680000000c00 */
[----:B------:R-:W-:Y:S04]  /*48430*/  LDS.128 R112, [R2+0x800] ;  /* 0x0008000002707984 */ /* 0x000fe80000000c00 */
[----:B------:R-:W-:Y:S04]  /*48440*/  LDS.128 R96, [R2+0x1000] ;  /* 0x0010000002607984 */ /* 0x000fe80000000c00 */
[----:B------:R-:W-:Y:S04]  /*48450*/  LDS.128 R32, [R2+0x1800] ;  /* 0x0018000002207984 */ /* 0x000fe80000000c00 */
[----:B------:R-:W2:Y:S04]  /*48460*/  LDS.128 R148, [R224] ;  /* 0x00000000e0947984 */ /* 0x000ea80000000c00 */
[----:B------:R-:W-:Y:S04]  /*48470*/  LDS.128 R108, [R224+0x800] ;  /* 0x00080000e06c7984 */ /* 0x000fe80000000c00 */
[----:B------:R-:W-:Y:S04]  /*48480*/  LDS.128 R92, [R224+0x1000] ;  /* 0x00100000e05c7984 */ /* 0x000fe80000000c00 */
[----:B------:R-:W-:Y:S04]  /*48490*/  LDS.128 R28, [R224+0x1800] ;  /* 0x00180000e01c7984 */ /* 0x000fe80000000c00 */
[----:B------:R-:W4:Y:S04]  /*484a0*/  LDS.128 R132, [R252] ;  /* 0x00000000fc847984 */ /* 0x000f280000000c00 */
[----:B------:R-:W-:Y:S04]  /*484b0*/  LDS.128 R104, [R252+0x800] ;  /* 0x00080000fc687984 */ /* 0x000fe80000000c00 */
[----:B------:R-:W-:Y:S04]  /*484c0*/  LDS.128 R88, [R252+0x1000] ;  /* 0x00100000fc587984 */ /* 0x000fe80000000c00 */
[----:B------:R-:W-:Y:S04]  /*484d0*/  LDS.128 R24, [R252+0x1800] ;  /* 0x00180000fc187984 */ /* 0x000fe80000000c00 */
[----:B------:R-:W5:Y:S04]  /*484e0*/  LDS.128 R128, [R3] ;  /* 0x0000000003807984 */ /* 0x000f680000000c00 */
[----:B------:R-:W1:Y:S04]  /*484f0*/  LDS.128 R100, [R3+0x800] ;  /* 0x0008000003647984 */ /* 0x000e680000000c00 */
[----:B------:R-:W1:Y:S04]  /*48500*/  LDS.128 R72, [R3+0x1000] ;  /* 0x0010000003487984 */ /* 0x000e680000000c00 */
[----:B------:R-:W1:Y:S04]  /*48510*/  LDS.128 R20, [R3+0x1800] ;  /* 0x0018000003147984 */ /* 0x000e680000000c00 */
[----:B------:R-:W-:Y:S06]  /*48520*/  BAR.SYNC.DEFER_BLOCKING 0x0 ;  /* 0x0000000000007b1d */ /* 0x000fec0000010000 */
[----:B---3--:R3:W-:Y:S04]  /*48530*/  STS.128 [R0], R156 ;  /* 0x0000009c00007388 */ /* 0x0087e80000000c00 */
[----:B---3--:R-:W3:Y:S04]  /*48540*/  LDL.LU R156, [R1+0x274] ;  /* 0x00027400019c7983 */ /* 0x008ee80000300800 */
[----:B------:R-:W3:Y:S04]  /*48550*/  LDL.LU R157, [R1+0x264] ;  /* 0x00026400019d7983 */ /* 0x000ee80000300800 */
[----:B------:R-:W3:Y:S04]  /*48560*/  LDL.LU R158, [R1+0x254] ;  /* 0x00025400019e7983 */ /* 0x000ee80000300800 */
[----:B------:R-:W3:Y:S04]  /*48570*/  LDL.LU R159, [R1+0x244] ;  /* 0x00024400019f7983 */ /* 0x000ee80000300800 */
[----:B------:R-:W2:Y:S04]  /*48580*/  LDL.LU R160, [R1+0x278] ;  /* 0x0002780001a07983 */ /* 0x000ea80000300800 */
[----:B------:R-:W2:Y:S04]  /*48590*/  LDL.LU R161, [R1+0x268] ;  /* 0x0002680001a17983 */ /* 0x000ea80000300800 */
[----:B------:R-:W2:Y:S04]  /*485a0*/  LDL.LU R162, [R1+0x258] ;  /* 0x0002580001a27983 */ /* 0x000ea80000300800 */
[----:B------:R-:W2:Y:S04]  /*485b0*/  LDL.LU R163, [R1+0x248] ;  /* 0x0002480001a37983 */ /* 0x000ea80000300800 */
[----:B---3--:R3:W-:Y:S04]  /*485c0*/  STS.128 [R0+0x400], R156 ;  /* 0x0004009c00007388 */ /* 0x0087e80000000c00 */
[----:B---3--:R-:W3:Y:S04]  /*485d0*/  LDL.LU R156, [R1+0x27c] ;  /* 0x00027c00019c7983 */ /* 0x008ee80000300800 */
[----:B------:R-:W3:Y:S04]  /*485e0*/  LDL.LU R157, [R1+0x26c] ;  /* 0x00026c00019d7983 */ /* 0x000ee80000300800 */
[----:B------:R-:W3:Y:S04]  /*485f0*/  LDL.LU R158, [R1+0x25c] ;  /* 0x00025c00019e7983 */ /* 0x000ee80000300800 */
[----:B------:R-:W3:Y:S04]  /*48600*/  LDL.LU R159, [R1+0x24c] ;  /* 0x00024c00019f7983 */ /* 0x000ee80000300800 */
[----:B---3--:R3:W-:Y:S04]  /*48610*/  STS.128 [R0+0x480], R156 ;  /* 0x0004809c00007388 */ /* 0x0087e80000000c00 */
[----:B---3--:R-:W3:Y:S04]  /*48620*/  LDL.LU R156, [R1+0x180] ;  /* 0x00018000019c7983 */ /* 0x008ee80000300800 */
[----:B------:R-:W3:Y:S04]  /*48630*/  LDL.LU R157, [R1+0x170] ;  /* 0x00017000019d7983 */ /* 0x000ee80000300800 */
[----:B------:R-:W3:Y:S04]  /*48640*/  LDL.LU R158, [R1+0x160] ;  /* 0x00016000019e7983 */ /* 0x000ee80000300800 */
[----:B------:R-:W3:Y:S04]  /*48650*/  LDL.LU R159, [R1+0xe0] ;  /* 0x0000e000019f7983 */ /* 0x000ee80000300800 */
[----:B--2---:R2:W-:Y:S04]  /*48660*/  STS.128 [R0+0x80], R160 ;  /* 0x000080a000007388 */ /* 0x0045e80000000c00 */
[----:B--2---:R-:W2:Y:S04]  /*48670*/  LDL.LU R160, [R1+0x184] ;  /* 0x0001840001a07983 */ /* 0x004ea80000300800 */
        /* <DEDUP_REMOVED lines=8> */
[----:B------:R-:W4:Y:S04]  /*48700*/  LDL.LU R176, [R1+0x18c] ;  /* 0x00018c0001b07983 */ /* 0x000f280000300800 */
[----:B------:R-:W4:Y:S04]  /*48710*/  LDL.LU R177, [R1+0x17c] ;  /* 0x00017c0001b17983 */ /* 0x000f280000300800 */
[----:B------:R-:W4:Y:S04]  /*48720*/  LDL.LU R178, [R1+0x16c] ;  /* 0x00016c0001b27983 */ /* 0x000f280000300800 */
[----:B------:R-:W4:Y:S04]  /*48730*/  LDL.LU R179, [R1+0xec] ;  /* 0x0000ec0001b37983 */ /* 0x000f280000300800 */
[----:B------:R-:W4:Y:S04]  /*48740*/  LDL.LU R226, [R1+0xd88] ;  /* 0x000d880001e27983 */ /* 0x000f280000300800 */
[----:B------:R-:W4:Y:S04]  /*48750*/  LDL.LU R225, [R1+0xc90] ;  /* 0x000c900001e17983 */ /* 0x000f280000300800 */
[----:B------:R-:W4:Y:S04]  /*48760*/  LDL.LU R216, [R1+0x230] ;  /* 0x0002300001d87983 */ /* 0x000f280000300800 */
[----:B------:R-:W5:Y:S04]  /*48770*/  LDL.LU R217, [R1+0x220] ;  /* 0x0002200001d97983 */ /* 0x000f680000300800 */
[----:B------:R-:W5:Y:S04]  /*48780*/  LDL.LU R218, [R1+0x210] ;  /* 0x0002100001da7983 */ /* 0x000f680000300800 */
[----:B------:R-:W5:Y:S01]  /*48790*/  LDL.LU R219, [R1+0x200] ;  /* 0x0002000001db7983 */ /* 0x000f620000300800 */
[----:B------:R-:W-:Y:S01]  /*487a0*/  MOV R228, R173 ;  /* 0x000000ad00e47202 */ /* 0x000fe20000000f00 */
[----:B------:R-:W-:Y:S01]  /*487b0*/  IMAD.MOV.U32 R229, RZ, RZ, R172 ;  /* 0x000000ffffe57224 */ /* 0x000fe200078e00ac */
[----:B------:R-:W-:Y:S01]  /*487c0*/  MOV R172, R238 ;  /* 0x000000ee00ac7202 */ /* 0x000fe20000000f00 */
[----:B--2---:R2:W-:Y:S01]  /*487d0*/  STS.128 [R0+0x500], R160 ;  /* 0x000500a000007388 */ /* 0x0045e20000000c00 */
[----:B------:R-:W-:-:S02]  /*487e0*/  IMAD.MOV.U32 R173, RZ, RZ, R242 ;  /* 0x000000ffffad7224 */ /* 0x000fc400078e00f2 */
[----:B------:R-:W-:Y:S02]  /*487f0*/  IMAD.MOV.U32 R174, RZ, RZ, R246 ;  /* 0x000000ffffae7224 */ /* 0x000fe400078e00f6 */
[----:B------:R-:W-:Y:S02]  /*48800*/  IMAD.MOV.U32 R175, RZ, RZ, R250 ;  /* 0x000000ffffaf7224 */ /* 0x000fe400078e00fa */
[----:B------:R-:W-:-:S03]  /*48810*/  IMAD.MOV.U32 R250, RZ, RZ, R247 ;  /* 0x000000fffffa7224 */ /* 0x000fc600078e00f7 */
[----:B------:R1:W-:Y:S01]  /*48820*/  STS.128 [R0+0x280], R172 ;  /* 0x000280ac00007388 */ /* 0x0003e20000000c00 */
[----:B--2---:R-:W-:Y:S02]  /*48830*/  IMAD.MOV.U32 R160, RZ, RZ, R237 ;  /* 0x000000ffffa07224 */ /* 0x004fe400078e00ed */
[----:B------:R-:W-:Y:S02]  /*48840*/  IMAD.MOV.U32 R161, RZ, RZ, R241 ;  /* 0x000000ffffa17224 */ /* 0x000fe400078e00f1 */
[----:B------:R-:W-:Y:S02]  /*48850*/  IMAD.MOV.U32 R162, RZ, RZ, R245 ;  /* 0x000000ffffa27224 */ /* 0x000fe400078e00f5 */
[----:B------:R-:W-:Y:S02]  /*48860*/  IMAD.MOV.U32 R163, RZ, RZ, R249 ;  /* 0x000000ffffa37224 */ /* 0x000fe400078e00f9 */
[----:B------:R-:W-:Y:S02]  /*48870*/  IMAD.MOV.U32 R249, RZ, RZ, R243 ;  /* 0x000000fffff97224 */ /* 0x000fe400078e00f3 */
[----:B-1----:R-:W-:Y:S01]  /*48880*/  IMAD.MOV.U32 R175, RZ, RZ, R122 ;  /* 0x000000ffffaf7224 */ /* 0x002fe200078e007a */
[----:B------:R1:W-:Y:S01]  /*48890*/  STS.128 [R0+0x600], R160 ;  /* 0x000600a000007388 */ /* 0x0003e20000000c00 */
[----:B------:R-:W-:-:S02]  /*488a0*/  IMAD.MOV.U32 R172, RZ, RZ, R38 ;  /* 0x000000ffffac7224 */ /* 0x000fc400078e0026 */
[----:B------:R-:W-:Y:S02]  /*488b0*/  IMAD.MOV.U32 R173, RZ, RZ, R6 ;  /* 0x000000ffffad7224 */ /* 0x000fe400078e0006 */
[----:B------:R-:W-:Y:S02]  /*488c0*/  IMAD.MOV.U32 R174, RZ, RZ, R118 ;  /* 0x000000ffffae7224 */ /* 0x000fe400078e0076 */
[----:B------:R-:W-:-:S03]  /*488d0*/  IMAD.MOV.U32 R122, RZ, RZ, R119 ;  /* 0x000000ffff7a7224 */ /* 0x000fc600078e0077 */
[----:B------:R-:W-:Y:S01]  /*488e0*/  STS.128 [R0+0x380], R172 ;  /* 0x000380ac00007388 */ /* 0x000fe20000000c00 */
[----:B-1----:R-:W-:Y:S01]  /*488f0*/  IMAD.MOV.U32 R163, RZ, RZ, R121 ;  /* 0x000000ffffa37224 */ /* 0x002fe200078e0079 */
[----:B------:R-:W-:Y:S01]  /*48900*/  MOV R121, R7 ;  /* 0x0000000700797202 */ /* 0x000fe20000000f00 */
[----:B------:R-:W-:Y:S02]  /*48910*/  IMAD.MOV.U32 R160, RZ, RZ, R37 ;  /* 0x000000ffffa07224 */ /* 0x000fe400078e0025 */
[----:B------:R-:W-:Y:S02]  /*48920*/  IMAD.MOV.U32 R161, RZ, RZ, R5 ;  /* 0x000000ffffa17224 */ /* 0x000fe400078e0005 */
[----:B------:R-:W-:-:S05]  /*48930*/  IMAD.MOV.U32 R162, RZ, RZ, R117 ;  /* 0x000000ffffa27224 */ /* 0x000fca00078e0075 */
[----:B------:R-:W-:Y:S04]  /*48940*/  STS.128 [R0+0x700], R160 ;  /* 0x000700a000007388 */ /* 0x000fe80000000c00 */
[----:B---3--:R1:W-:Y:S02]  /*48950*/  STS.128 [R0+0x180], R156 ;  /* 0x0001809c00007388 */ /* 0x0083e40000000c00 */
[----:B-1----:R-:W-:Y:S02]  /*48960*/  IMAD.MOV.U32 R156, RZ, RZ, R236 ;  /* 0x000000ffff9c7224 */ /* 0x002fe400078e00ec */
[----:B------:R-:W-:Y:S02]  /*48970*/  IMAD.MOV.U32 R157, RZ, RZ, R240 ;  /* 0x000000ffff9d7224 */ /* 0x000fe400078e00f0 */
[----:B------:R-:W-:-:S02]  /*48980*/  IMAD.MOV.U32 R158, RZ, RZ, R244 ;  /* 0x000000ffff9e7224 */ /* 0x000fc400078e00f4 */
[----:B------:R-:W-:Y:S02]  /*48990*/  IMAD.MOV.U32 R159, RZ, RZ, R248 ;  /* 0x000000ffff9f7224 */ /* 0x000fe400078e00f8 */
[----:B------:R-:W-:-:S03]  /*489a0*/  IMAD.MOV.U32 R248, RZ, RZ, R239 ;  /* 0x000000fffff87224 */ /* 0x000fc600078e00ef */
[----:B------:R1:W-:Y:S04]  /*489b0*/  STS.128 [R0+0x200], R156 ;  /* 0x0002009c00007388 */ /* 0x0003e80000000c00 */
[----:B----4-:R-:W-:Y:S04]  /*489c0*/  STS.128 [R0+0x580], R176 ;  /* 0x000580b000007388 */ /* 0x010fe80000000c00 */
[----:B------:R-:W-:Y:S01]  /*489d0*/  STS.128 [R0+0x680], R248 ;  /* 0x000680f800007388 */ /* 0x000fe20000000c00 */
[----:B-1----:R-:W-:Y:S01]  /*489e0*/  MOV R159, R120 ;  /* 0x00000078009f7202 */ /* 0x002fe20000000f00 */
[----:B------:R-:W-:-:S02]  /*489f0*/  IMAD.MOV.U32 R156, RZ, RZ, R36 ;  /* 0x000000ffff9c7224 */ /* 0x000fc400078e0024 */
[----:B------:R-:W-:Y:S02]  /*48a00*/  IMAD.MOV.U32 R157, RZ, RZ, R4 ;  /* 0x000000ffff9d7224 */ /* 0x000fe400078e0004 */
[----:B------:R-:W-:Y:S02]  /*48a10*/  IMAD.MOV.U32 R158, RZ, RZ, R116 ;  /* 0x000000ffff9e7224 */ /* 0x000fe400078e0074 */
[----:B------:R-:W-:-:S03]  /*48a20*/  IMAD.MOV.U32 R120, RZ, RZ, R39 ;  /* 0x000000ffff787224 */ /* 0x000fc600078e0027 */
[----:B------:R-:W-:Y:S04]  /*48a30*/  STS.128 [R0+0x300], R156 ;  /* 0x0003009c00007388 */ /* 0x000fe80000000c00 */
[----:B------:R-:W-:Y:S04]  /*48a40*/  STS.128 [R0+0x780], R120 ;  /* 0x0007807800007388 */ /* 0x000fe80000000c00 */
[----:B------:R-:W-:Y:S06]  /*48a50*/  BAR.SYNC.DEFER_BLOCKING 0x0 ;  /* 0x0000000000007b1d */ /* 0x000fec0000010000 */
        /* <DEDUP_REMOVED lines=8> */
[----:B------:R-:W3:Y:S04]  /*48ae0*/  LDS.128 R204, [R252] ;  /* 0x00000000fccc7984 */ /* 0x000ee80000000c00 */
[----:B------:R-:W-:Y:S04]  /*48af0*/  LDS.128 R184, [R252+0x800] ;  /* 0x00080000fcb87984 */ /* 0x000fe80000000c00 */
[----:B------:R-:W-:Y:S04]  /*48b00*/  LDS.128 R160, [R252+0x1000] ;  /* 0x00100000fca07984 */ /* 0x000fe80000000c00 */
[----:B------:R-:W-:Y:S04]  /*48b10*/  LDS.128 R36, [R252+0x1800] ;  /* 0x00180000fc247984 */ /* 0x000fe80000000c00 */
[----:B------:R-:W4:Y:S04]  /*48b20*/  LDS.128 R200, [R3] ;  /* 0x0000000003c87984 */ /* 0x000f280000000c00 */
[----:B------:R-:W1:Y:S04]  /*48b30*/  LDS.128 R180, [R3+0x800] ;  /* 0x0008000003b47984 */ /* 0x000e680000000c00 */
[----:B------:R-:W1:Y:S04]  /*48b40*/  LDS.128 R156, [R3+0x1000] ;  /* 0x00100000039c7984 */ /* 0x000e680000000c00 */
[----:B------:R-:W1:Y:S04]  /*48b50*/  LDS.128 R4, [R3+0x1800] ;  /* 0x0018000003047984 */ /* 0x000e680000000c00 */
[----:B------:R-:W-:Y:S06]  /*48b60*/  BAR.SYNC.DEFER_BLOCKING 0x0 ;  /* 0x0000000000007b1d */ /* 0x000fec0000010000 */
[----:B-----5:R5:W-:Y:S04]  /*48b70*/  STS.128 [R0], R216 ;  /* 0x000000d800007388 */ /* 0x020be80000000c00 */
[----:B-----5:R-:W5:Y:S04]  /*48b80*/  LDL.LU R216, [R1+0x234] ;  /* 0x0002340001d87983 */ /* 0x020f680000300800 */
[----:B------:R-:W5:Y:S04]  /*48b90*/  LDL.LU R217, [R1+0x224] ;  /* 0x0002240001d97983 */ /* 0x000f680000300800 */
[----:B------:R-:W5:Y:S04]  /*48ba0*/  LDL.LU R218, [R1+0x214] ;  /* 0x0002140001da7983 */ /* 0x000f680000300800 */
[----:B------:R-:W5:Y:S04]  /*48bb0*/  LDL.LU R219, [R1+0x204] ;  /* 0x0002040001db7983 */ /* 0x000f680000300800 */
[----:B------:R-:W2:Y:S04]  /*48bc0*/  LDL.LU R220, [R1+0x238] ;  /* 0x0002380001dc7983 */ /* 0x000ea80000300800 */
[----:B------:R-:W2:Y:S04]  /*48bd0*/  LDL.LU R221, [R1+0x228] ;  /* 0x0002280001dd7983 */ /* 0x000ea80000300800 */
[----:B------:R-:W2:Y:S04]  /*48be0*/  LDL.LU R222, [R1+0x218] ;  /* 0x0002180001de7983 */ /* 0x000ea80000300800 */
[----:B------:R-:W2:Y:S04]  /*48bf0*/  LDL.LU R223, [R1+0x208] ;  /* 0x0002080001df7983 */ /* 0x000ea80000300800 */
[----:B-----5:R5:W-:Y:S04]  /*48c00*/  STS.128 [R0+0x400], R216 ;  /* 0x000400d800007388 */ /* 0x020be80000000c00 */
[----:B-----5:R-:W5:Y:S04]  /*48c10*/  LDL.LU R216, [R1+0x23c] ;  /* 0x00023c0001d87983 */ /* 0x020f680000300800 */
[----:B------:R-:W5:Y:S04]  /*48c20*/  LDL.LU R217, [R1+0x22c] ;  /* 0x00022c0001d97983 */ /* 0x000f680000300800 */
[----:B------:R-:W5:Y:S04]  /*48c30*/  LDL.LU R218, [R1+0x21c] ;  /* 0x00021c0001da7983 */ /* 0x000f680000300800 */
[----:B------:R-:W5:Y:S04]  /*48c40*/  LDL.LU R219, [R1+0x20c] ;  /* 0x00020c0001db7983 */ /* 0x000f680000300800 */
[----:B-----5:R5:W-:Y:S04]  /*48c50*/  STS.128 [R0+0x480], R216 ;  /* 0x000480d800007388 */ /* 0x020be80000000c00 */
[----:B-----5:R-:W5:Y:S01]  /*48c60*/  LDL.LU R216, [R1+0xd0] ;  /* 0x0000d00001d87983 */ /* 0x020f620000300800 */
[----:B------:R-:W-:-:S02]  /*48c70*/  IMAD.MOV.U32 R217, RZ, RZ, R168 ;  /* 0x000000ffffd97224 */ /* 0x000fc400078e00a8 */
[----:B------:R-:W-:Y:S02]  /*48c80*/  IMAD.MOV.U32 R218, RZ, RZ, R164 ;  /* 0x000000ffffda7224 */ /* 0x000fe400078e00a4 */
[----:B------:R-:W-:Y:S01]  /*48c90*/  IMAD.MOV.U32 R219, RZ, RZ, R192 ;  /* 0x000000ffffdb7224 */ /* 0x000fe200078e00c0 */
[----:B--2---:R2:W-:Y:S04]  /*48ca0*/  STS.128 [R0+0x80], R220 ;  /* 0x000080dc00007388 */ /* 0x0045e80000000c00 */
[----:B--2---:R-:W2:Y:S04]  /*48cb0*/  LDL.LU R220, [R1+0xd4] ;  /* 0x0000d40001dc7983 */ /* 0x004ea80000300800 */
[----:B-----5:R5:W-:Y:S04]  /*48cc0*/  STS.128 [R0+0x100], R216 ;  /* 0x000100d800007388 */ /* 0x020be80000000c00 */
[----:B-----5:R-:W5:Y:S04]  /*48cd0*/  LDL.LU R216, [R1+0xd8] ;  /* 0x0000d80001d87983 */ /* 0x020f680000300800 */
[----:B------:R-:W2:Y:S01]  /*48ce0*/  LDL.LU R192, [R1+0xdc] ;  /* 0x0000dc0001c07983 */ /* 0x000ea20000300800 */
        /* <DEDUP_REMOVED lines=12> */
[----:B------:R-:W-:Y:S01]  /*48db0*/  IMAD.MOV.U32 R166, RZ, RZ, R76 ;  /* 0x000000ffffa67224 */ /* 0x000fe200078e004c */
[----:B------:R-:W-:Y:S01]  /*48dc0*/  MOV R77, R136 ;  /* 0x00000088004d7202 */ /* 0x000fe20000000f00 */
[----:B------:R-:W-:Y:S01]  /*48dd0*/  IMAD.MOV.U32 R76, RZ, RZ, R124 ;  /* 0x000000ffff4c7224 */ /* 0x000fe200078e007c */
[C---:B------:R-:W-:Y:S01]  /*48de0*/  ISETP.GE.AND P0, PT, R225.reuse, c[0x0][0x178], PT ;  /* 0x00005e00e1007a0c */ /* 0x040fe20003f06270 */
[----:B------:R-:W-:-:S03]  /*48df0*/  IMAD R83, R225, c[0x0][0x194], RZ ;  /* 0x00006500e1537a24 */ /* 0x000fc600078e02ff */
[----:B------:R-:W-:Y:S01]  /*48e00*/  ISETP.LT.AND P4, PT, R226, c[0x0][0x17c], !P0 ;  /* 0x00005f00e2007a0c */ /* 0x000fe20004781270 */
[----:B------:R-:W-:Y:S02]  /*48e10*/  IMAD.MOV.U32 R226, RZ, RZ, R229 ;  /* 0x000000ffffe27224 */ /* 0x000fe400078e00e5 */
[----:B------:R-:W-:Y:S01]  /*48e20*/  IMAD.MOV.U32 R225, RZ, RZ, R228 ;  /* 0x000000ffffe17224 */ /* 0x000fe200078e00e4 */
[----:B-----5:R5:W-:Y:S04]  /*48e30*/  STS.128 [R0+0x180], R216 ;  /* 0x000180d800007388 */ /* 0x020be80000000c00 */
[----:B-----5:R-:W5:Y:S04]  /*48e40*/  LDL.LU R219, [R1+0x358] ;  /* 0x0003580001db7983 */ /* 0x020f680000300800 */
[----:B------:R-:W3:Y:S04]  /*48e50*/  LDL.LU R218, [R1+0xcd8] ;  /* 0x000cd80001da7983 */ /* 0x000ee80000300800 */
[----:B------:R-:W4:Y:S04]  /*48e60*/  LDL.LU R217, [R1+0xcf8] ;  /* 0x000cf80001d97983 */ /* 0x000f280000300800 */
[----:B--2---:R2:W-:Y:S04]  /*48e70*/  STS.128 [R0+0x580], R192 ;  /* 0x000580c000007388 */ /* 0x0045e80000000c00 */
[----:B------:R-:W4:Y:S01]  /*48e80*/  LDL.LU R216, [R1+0xcf4] ;  /* 0x000cf40001d87983 */ /* 0x000f220000300800 */
[----:B--2---:R-:W-:-:S03]  /*48e90*/  IMAD.MOV.U32 R192, RZ, RZ, R86 ;  /* 0x000000ffffc07224 */ /* 0x004fc600078e0056 */
[----:B------:R-:W2:Y:S04]  /*48ea0*/  LDL.LU R86, [R1+0xcf0] ;  /* 0x000cf00001567983 */ /* 0x000ea80000300800 */
[----:B------:R-:W2:Y:S01]  /*48eb0*/  LDL.LU R85, [R1+0xcfc] ;  /* 0x000cfc0001557983 */ /* 0x000ea20000300800 */
[----:B------:R-:W-:Y:S02]  /*48ec0*/  IMAD.MOV.U32 R195, RZ, RZ, R70 ;  /* 0x000000ffffc37224 */ /* 0x000fe400078e0046 */
[----:B------:R-:W-:-:S05]  /*48ed0*/  IMAD.MOV.U32 R70, RZ, RZ, R79 ;  /* 0x000000ffff467224 */ /* 0x000fca00078e004f */
[----:B------:R1:W-:Y:S01]  /*48ee0*/  STS.128 [R0+0x680], R68 ;  /* 0x0006804400007388 */ /* 0x0003e20000000c00 */
[----:B------:R-:W-:Y:S02]  /*48ef0*/  IMAD.MOV.U32 R194, RZ, RZ, R78 ;  /* 0x000000ffffc27224 */ /* 0x000fe400078e004e */
[----:B------:R-:W-:Y:S02]  /*48f00*/  IMAD.MOV.U32 R78, RZ, RZ, R140 ;  /* 0x000000ffff4e7224 */ /* 0x000fe400078e008c */
[----:B------:R-:W-:Y:S02]  /*48f10*/  IMAD.MOV.U32 R79, RZ, RZ, R144 ;  /* 0x000000ffff4f7224 */ /* 0x000fe400078e0090 */
[----:B-1----:R-:W-:Y:S02]  /*48f20*/  IMAD.MOV.U32 R68, RZ, RZ, R125 ;  /* 0x000000ffff447224 */ /* 0x002fe400078e007d */
[----:B------:R-:W2:Y:S04]  /*48f30*/  LDL.LU R125, [R1+0xd00] ;  /* 0x000d0000017d7983 */ /* 0x000ea80000300800 */
[----:B------:R1:W-:Y:S04]  /*48f40*/  STS.128 [R0+0x300], R76 ;  /* 0x0003004c00007388 */ /* 0x0003e80000000c00 */
[----:B------:R-:W2:Y:S04]  /*48f50*/  LDL.LU R229, [R1+0x50] ;  /* 0x0000500001e57983 */ /* 0x000ea80000300800 */
[----:B------:R-:W2:Y:S04]  /*48f60*/  LDL.LU R124, [R1+0xcec] ;  /* 0x000cec00017c7983 */ /* 0x000ea80000300800 */
[----:B------:R-:W2:Y:S01]  /*48f70*/  LDL.LU R228, [R1+0x10] ;  /* 0x0000100001e47983 */ /* 0x000ea20000300800 */
[----:B-1----:R-:W-:Y:S01]  /*48f80*/  IMAD.MOV.U32 R76, RZ, RZ, R127 ;  /* 0x000000ffff4c7224 */ /* 0x002fe200078e007f */
[----:B------:R-:W-:Y:S01]  /*48f90*/  MOV R78, R143 ;  /* 0x0000008f004e7202 */ /* 0x000fe20000000f00 */
[----:B------:R-:W-:Y:S01]  /*48fa0*/  IMAD.MOV.U32 R77, RZ, RZ, R139 ;  /* 0x000000ffff4d7224 */ /* 0x000fe200078e008b */
[----:B------:R-:W2:Y:S01]  /*48fb0*/  LDL.LU R87, [R1+0xce8] ;  /* 0x000ce80001577983 */ /* 0x000ea20000300800 */
[----:B------:R-:W-:-:S05]  /*48fc0*/  IMAD.MOV.U32 R79, RZ, RZ, R147 ;  /* 0x000000ffff4f7224 */ /* 0x000fca00078e0093 */
[----:B------:R1:W-:Y:S04]  /*48fd0*/  STS.128 [R0+0x780], R76 ;  /* 0x0007804c00007388 */ /* 0x0003e80000000c00 */
[----:B-1----:R-:W2:Y:S01]  /*48fe0*/  LDL.LU R79, [R1+0xd04] ;  /* 0x000d0400014f7983 */ /* 0x002ea20000300800 */
        /* <DEDUP_REMOVED lines=12> */
[----:B------:R-:W-:Y:S04]  /*490b0*/  STS.128 [R0+0x500], R220 ;  /* 0x000500dc00007388 */ /* 0x000fe80000000c00 */
[----:B------:R-:W-:Y:S04]  /*490c0*/  STS.128 [R0+0x200], R164 ;  /* 0x000200a400007388 */ /* 0x000fe80000000c00 */
[----:B------:R-:W-:Y:S04]  /*490d0*/  STS.128 [R0+0x600], R168 ;  /* 0x000600a800007388 */ /* 0x000fe80000000c00 */
[----:B------:R-:W-:Y:S04]  /*490e0*/  STS.128 [R0+0x280], R192 ;  /* 0x000280c000007388 */ /* 0x000fe80000000c00 */
[----:B------:R-:W-:Y:S04]  /*490f0*/  STS.128 [R0+0x700], R68 ;  /* 0x0007004400007388 */ /* 0x000fe80000000c00 */
[----:B------:R4:W-:Y:S01]  /*49100*/  STS.128 [R0+0x380], R140 ;  /* 0x0003808c00007388 */ /* 0x0009e20000000c00 */
[----:B------:R-:W-:-:S04]  /*49110*/  LEA R82, P2, R83, c[0x0][0x170], 0x2 ;  /* 0x00005c0053527a11 */ /* 0x000fc800078410ff */
[----:B------:R-:W-:Y:S01]  /*49120*/  LEA.HI.X.SX32 R83, R83, c[0x0][0x174], 0x2, P2 ;  /* 0x00005d0053537a11 */ /* 0x000fe200010f16ff */
[C---:B-----5:R-:W-:Y:S01]  /*49130*/  IMAD R81, R219.reuse, c[0x0][0x198], RZ ;  /* 0x00006600db517a24 */ /* 0x060fe200078e02ff */
[----:B------:R-:W-:Y:S01]  /*49140*/  BAR.SYNC.DEFER_BLOCKING 0x0 ;  /* 0x0000000000007b1d */ /* 0x000fe20000010000 */
[----:B------:R-:W-:-:S03]  /*49150*/  ISETP.LT.AND P3, PT, R219, c[0x0][0x17c], !P0 ;  /* 0x00005f00db007a0c */ /* 0x000fc60004761270 */
[-C--:B------:R-:W-:Y:S01]  /*49160*/  LEA R80, P2, R81, R82.reuse, 0x2 ;  /* 0x0000005251507211 */ /* 0x080fe200078410ff */
[C---:B---3--:R-:W-:Y:S01]  /*49170*/  IMAD R84, R218.reuse, c[0x0][0x198], RZ ;  /* 0x00006600da547a24 */ /* 0x048fe200078e02ff */
[----:B------:R-:W-:Y:S01]  /*49180*/  ISETP.LT.AND P1, PT, R218, c[0x0][0x17c], !P0 ;  /* 0x00005f00da007a0c */ /* 0x000fe20004721270 */
[----:B----4-:R-:W-:Y:S01]  /*49190*/  IMAD R0, R217, c[0x0][0x198], RZ ;  /* 0x00006600d9007a24 */ /* 0x010fe200078e02ff */
[----:B------:R-:W-:Y:S02]  /*491a0*/  LEA.HI.X.SX32 R81, R81, R83, 0x2, P2 ;  /* 0x0000005351517211 */ /* 0x000fe400010f16ff */
[----:B------:R-:W-:Y:S02]  /*491b0*/  ISETP.LT.AND P2, PT, R217, c[0x0][0x17c], !P0 ;  /* 0x00005f00d9007a0c */ /* 0x000fe40004741270 */
[-C--:B------:R-:W-:Y:S02]  /*491c0*/  LEA R68, P5, R84, R82.reuse, 0x2 ;  /* 0x0000005254447211 */ /* 0x080fe400078a10ff */
[----:B------:R-:W-:-:S02]  /*491d0*/  LEA R70, P6, R0, R82, 0x2 ;  /* 0x0000005200467211 */ /* 0x000fc400078c10ff */
[-C--:B------:R-:W-:Y:S02]  /*491e0*/  LEA.HI.X.SX32 R69, R84, R83.reuse, 0x2, P5 ;  /* 0x0000005354457211 */ /* 0x080fe400028f16ff */
[----:B------:R-:W-:Y:S01]  /*491f0*/  LEA.HI.X.SX32 R71, R0, R83, 0x2, P6 ;  /* 0x0000005300477211 */ /* 0x000fe200030f16ff */
[----:B------:R-:W-:Y:S04]  /*49200*/  @P3 STG.E [R80.64], R226 ;  /* 0x000000e250003986 */ /* 0x000fe8000c101908 */
[----:B------:R1:W-:Y:S01]  /*49210*/  @P1 STG.E [R68.64], R225 ;  /* 0x000000e144001986 */ /* 0x0003e2000c101908 */
[C---:B--2---:R-:W-:Y:S01]  /*49220*/  IMAD R78, R86.reuse, c[0x0][0x198], RZ ;  /* 0x00006600564e7a24 */ /* 0x044fe200078e02ff */
[----:B------:R-:W-:Y:S02]  /*49230*/  ISETP.LT.AND P1, PT, R86, c[0x0][0x17c], !P0 ;  /* 0x00005f0056007a0c */ /* 0x000fe40004721270 */
[----:B------:R2:W-:Y:S01]  /*49240*/  @P2 STG.E [R70.64], R64 ;  /* 0x0000004046002986 */ /* 0x0005e2000c101908 */
[C---:B------:R-:W-:Y:S01]  /*49250*/  IMAD R0, R85.reuse, c[0x0][0x198], RZ ;  /* 0x0000660055007a24 */ /* 0x040fe200078e02ff */
[----:B------:R-:W-:-:S02]  /*49260*/  ISETP.LT.AND P2, PT, R85, c[0x0][0x17c], !P0 ;  /* 0x00005f0055007a0c */ /* 0x000fc40004741270 */
[----:B------:R-:W3:Y:S04]  /*49270*/  LDL.LU R86, [R1+0xd10] ;  /* 0x000d100001567983 */ /* 0x000ee80000300800 */
[----:B-1----:R-:W4:Y:S01]  /*49280*/  LDL.LU R225, [R1+0x40] ;  /* 0x0000400001e17983 */ /* 0x002f220000300800 */
[----:B------:R-:W-:-:S03]  /*49290*/  IMAD R77, R216, c[0x0][0x198], RZ ;  /* 0x00006600d84d7a24 */ /* 0x000fc600078e02ff */
[----:B------:R-:W5:Y:S01]  /*492a0*/  LDL.LU R85, [R1+0xd0c] ;  /* 0x000d0c0001557983 */ /* 0x000f620000300800 */
[----:B------:R-:W-:Y:S02]  /*492b0*/  ISETP.LT.AND P3, PT, R216, c[0x0][0x17c], !P0 ;  /* 0x00005f00d8007a0c */ /* 0x000fe40004761270 */
[CC--:B------:R-:W-:Y:S01]  /*492c0*/  LEA R68, P5, R77.reuse, R82.reuse, 0x2 ;  /* 0x000000524d447211 */ /* 0x0c0fe200078a10ff */
[----:B------:R-:W5:Y:S03]  /*492d0*/  LDL.LU R84, [R1+0xd08] ;  /* 0x000d080001547983 */ /* 0x000f660000300800 */
[----:B------:R-:W-:Y:S01]  /*492e0*/  LEA.HI.X.SX32 R69, R77, R83, 0x2, P5 ;  /* 0x000000534d457211 */ /* 0x000fe200028f16ff */
[----:B------:R-:W5:Y:S01]  /*492f0*/  LDL.LU R81, [R1+0xce4] ;  /* 0x000ce40001517983 */ /* 0x000f620000300800 */
[-C--:B------:R-:W-:Y:S02]  /*49300*/  LEA R76, P6, R78, R82.reuse, 0x2 ;  /* 0x000000524e4c7211 */ /* 0x080fe400078c10ff */
[----:B--2---:R-:W-:Y:S01]  /*49310*/  LEA R70, P5, R0, R82, 0x2 ;  /* 0x0000005200467211 */ /* 0x004fe200078a10ff */
[----:B------:R-:W2:Y:S04]  /*49320*/  LDL.LU R80, [R1+0xce0] ;  /* 0x000ce00001507983 */ /* 0x000ea80000300800 */
[----:B------:R1:W-:Y:S01]  /*49330*/  @P3 STG.E [R68.64], R60 ;  /* 0x0000003c44003986 */ /* 0x0003e2000c101908 */
[----:B------:R-:W-:-:S02]  /*49340*/  ISETP.LT.AND P3, PT, R125, c[0x0][0x17c], !P0 ;  /* 0x00005f007d007a0c */ /* 0x000fc40004761270 */
[-C--:B------:R-:W-:Y:S01]  /*49350*/  LEA.HI.X.SX32 R77, R78, R83.reuse, 0x2, P6 ;  /* 0x000000534e4d7211 */ /* 0x080fe200030f16ff */
[----:B-1----:R-:W-:Y:S01]  /*49360*/  IMAD R60, R125, c[0x0][0x198], RZ ;  /* 0x000066007d3c7a24 */ /* 0x002fe200078e02ff */
[----:B------:R-:W-:-:S04]  /*49370*/  LEA.HI.X.SX32 R71, R0, R83, 0x2, P5 ;  /* 0x0000005300477211 */ /* 0x000fc800028f16ff */
[C---:B------:R-:W-:Y:S01]  /*49380*/  LEA R68, P6, R60.reuse, R82, 0x2 ;  /* 0x000000523c447211 */ /* 0x040fe200078c10ff */
[----:B------:R-:W-:Y:S03]  /*49390*/  @P1 STG.E [R76.64], R229 ;  /* 0x000000e54c001986 */ /* 0x000fe6000c101908 */
[----:B------:R-:W-:Y:S01]  /*493a0*/  LEA.HI.X.SX32 R69, R60, R83, 0x2, P6 ;  /* 0x000000533c457211 */ /* 0x000fe200030f16ff */
[----:B------:R1:W-:Y:S04]  /*493b0*/  @P2 STG.E [R70.64], R228 ;  /* 0x000000e446002986 */ /* 0x0003e8000c101908 */
[----:B------:R1:W-:Y:S04]  /*493c0*/  @P3 STG.E [R68.64], R56 ;  /* 0x0000003844003986 */ /* 0x0003e8000c101908 */
[----:B-1----:R-:W2:Y:S01]  /*493d0*/  LDL.LU R228, [R1+0x30] ;  /* 0x0000300001e47983 */ /* 0x002ea20000300800 */
[C---:B------:R-:W-:Y:S01]  /*493e0*/  IMAD R60, R79.reuse, c[0x0][0x198], RZ ;  /* 0x000066004f3c7a24 */ /* 0x040fe200078e02ff */
[----:B------:R-:W-:-:S02]  /*493f0*/  ISETP.LT.AND P3, PT, R79, c[0x0][0x17c], !P0 ;  /* 0x00005f004f007a0c */ /* 0x000fc40004761270 */
[----:B------:R-:W2:Y:S04]  /*49400*/  LDL.LU R79, [R1+0xcdc] ;  /* 0x000cdc00014f7983 */ /* 0x000ea80000300800 */
[----:B------:R-:W2:Y:S04]  /*49410*/  LDL.LU R78, [R1+0xcd4] ;  /* 0x000cd400014e7983 */ /* 0x000ea80000300800 */
[----:B------:R-:W2:Y:S01]  /*49420*/  LDL.LU R56, [R1+0xcd0] ;  /* 0x000cd00001387983 */ /* 0x000ea20000300800 */
[C---:B------:R-:W-:Y:S01]  /*49430*/  IMAD R0, R124.reuse, c[0x0][0x198], RZ ;  /* 0x000066007c007a24 */ /* 0x040fe200078e02ff */
[----:B------:R-:W-:Y:S01]  /*49440*/  ISETP.LT.AND P1, PT, R124, c[0x0][0x17c], !P0 ;  /* 0x00005f007c007a0c */ /* 0x000fe20004721270 */
[C---:B------:R-:W-:Y:S01]  /*49450*/  IMAD R64, R87.reuse, c[0x0][0x198], RZ ;  /* 0x0000660057407a24 */ /* 0x040fe200078e02ff */
[----:B------:R-:W-:-:S02]  /*49460*/  ISETP.LT.AND P2, PT, R87, c[0x0][0x17c], !P0 ;  /* 0x00005f0057007a0c */ /* 0x000fc40004741270 */
[-C--:B------:R-:W-:Y:S02]  /*49470*/  LEA R70, P5, R0, R82.reuse, 0x2 ;  /* 0x0000005200467211 */ /* 0x080fe400078a10ff */
[-C--:B------:R-:W-:Y:S02]  /*49480*/  LEA R76, P6, R64, R82.reuse, 0x2 ;  /* 0x00000052404c7211 */ /* 0x080fe400078c10ff */
[-C--:B------:R-:W-:Y:S02]  /*49490*/  LEA.HI.X.SX32 R71, R0, R83.reuse, 0x2, P5 ;  /* 0x0000005300477211 */ /* 0x080fe400028f16ff */
[----:B------:R-:W-:Y:S02]  /*494a0*/  LEA R68, P5, R60, R82, 0x2 ;  /* 0x000000523c447211 */ /* 0x000fe400078a10ff */
[-C--:B------:R-:W-:Y:S01]  /*494b0*/  LEA.HI.X.SX32 R77, R64, R83.reuse, 0x2, P6 ;  /* 0x00000053404d7211 */ /* 0x080fe200030f16ff */
[----:B------:R5:W-:Y:S01]  /*494c0*/  @P1 STG.E [R70.64], R52 ;  /* 0x0000003446001986 */ /* 0x000be2000c101908 */
[----:B------:R-:W-:Y:S01]  /*494d0*/  LEA.HI.X.SX32 R69, R60, R83, 0x2, P5 ;  /* 0x000000533c457211 */ /* 0x000fe200028f16ff */
[C---:B---3--:R-:W-:Y:S01]  /*494e0*/  IMAD R0, R86.reuse, c[0x0][0x198], RZ ;  /* 0x0000660056007a24 */ /* 0x048fe200078e02ff */
[----:B------:R-:W-:Y:S01]  /*494f0*/  ISETP.LT.AND P1, PT, R86, c[0x0][0x17c], !P0 ;  /* 0x00005f0056007a0c */ /* 0x000fe20004721270 */
[----:B----4-:R-:W-:Y:S01]  /*49500*/  @P2 STG.E [R76.64], R225 ;  /* 0x000000e14c002986 */ /* 0x010fe2000c101908 */
[----:B-----5:R-:W-:-:S03]  /*49510*/  IMAD R52, R85, c[0x0][0x198], RZ ;  /* 0x0000660055347a24 */ /* 0x020fc600078e02ff */
[----:B------:R1:W-:Y:S01]  /*49520*/  @P3 STG.E [R68.64], R40 ;  /* 0x0000002844003986 */ /* 0x0003e2000c101908 */
[CC--:B------:R-:W-:Y:S02]  /*49530*/  LEA R70, P6, R0.reuse, R82.reuse, 0x2 ;  /* 0x0000005200467211 */ /* 0x0c0fe400078c10ff */
[----:B------:R-:W-:Y:S02]  /*49540*/  ISETP.LT.AND P2, PT, R85, c[0x0][0x17c], !P0 ;  /* 0x00005f0055007a0c */ /* 0x000fe40004741270 */
[----:B------:R-:W-:Y:S02]  /*49550*/  LEA.HI.X.SX32 R71, R0, R83, 0x2, P6 ;  /* 0x0000005300477211 */ /* 0x000fe400030f16ff */
[----:B-1----:R-:W-:Y:S01]  /*49560*/  LEA R68, P5, R52, R82, 0x2 ;  /* 0x0000005234447211 */ /* 0x002fe200078a10ff */
[----:B------:R-:W-:-:S03]  /*49570*/  IMAD R40, R84, c[0x0][0x198], RZ ;  /* 0x0000660054287a24 */ /* 0x000fc600078e02ff */
[----:B------:R-:W-:Y:S02]  /*49580*/  LEA.HI.X.SX32 R69, R52, R83, 0x2, P5 ;  /* 0x0000005334457211 */ /* 0x000fe400028f16ff */
[----:B------:R-:W3:Y:S01]  /*49590*/  LDL.LU R52, [R1+0xccc] ;  /* 0x000ccc0001347983 */ /* 0x000ee20000300800 */
[----:B------:R-:W-:-:S03]  /*495a0*/  LEA R76, P6, R40, R82, 0x2 ;  /* 0x00000052284c7211 */ /* 0x000fc600078c10ff */
[----:B------:R1:W-:Y:S04]  /*495b0*/  @P1 STG.E [R70.64], R48 ;  /* 0x0000003046001986 */ /* 0x0003e8000c101908 */
[----:B------:R-:W4:Y:S01]  /*495c0*/  LDL.LU R226, [R1+0x64] ;  /* 0x0000640001e27983 */ /* 0x000f220000300800 */
[----:B------:R-:W-:Y:S01]  /*495d0*/  ISETP.LT.AND P3, PT, R84, c[0x0][0x17c], !P0 ;  /* 0x00005f0054007a0c */ /* 0x000fe20004761270 */
[C---:B------:R-:W-:Y:S01]  /*495e0*/  IMAD R0, R81.reuse, c[0x0][0x198], RZ ;  /* 0x0000660051007a24 */ /* 0x040fe200078e02ff */
[----:B------:R-:W-:Y:S01]  /*495f0*/  LEA.HI.X.SX32 R77, R40, R83, 0x2, P6 ;  /* 0x00000053284d7211 */ /* 0x000fe200030f16ff */
[----:B-1----:R-:W5:Y:S01]  /*49600*/  LDL.LU R48, [R1+0xcc8] ;  /* 0x000cc80001307983 */ /* 0x002f620000300800 */
[----:B------:R-:W-:Y:S01]  /*49610*/  ISETP.LT.AND P1, PT, R81, c[0x0][0x17c], !P0 ;  /* 0x00005f0051007a0c */ /* 0x000fe20004721270 */
[----:B--2---:R-:W-:-:S02]  /*49620*/  IMAD R40, R80, c[0x0][0x198], RZ ;  /* 0x0000660050287a24 */ /* 0x004fc400078e02ff */
[----:B------:R1:W-:Y:S01]  /*49630*/  @P2 STG.E [R68.64], R44 ;  /* 0x0000002c44002986 */ /* 0x0003e2000c101908 */
[----:B------:R-:W-:Y:S02]  /*49640*/  ISETP.LT.AND P2, PT, R80, c[0x0][0x17c], !P0 ;  /* 0x00005f0050007a0c */ /* 0x000fe40004741270 */
[CC--:B------:R-:W-:Y:S01]  /*49650*/  LEA R70, P5, R0.reuse, R82.reuse, 0x2 ;  /* 0x0000005200467211 */ /* 0x0c0fe200078a10ff */
[----:B------:R-:W2:Y:S04]  /*49660*/  LDL.LU R225, [R1+0x24] ;  /* 0x0000240001e17983 */ /* 0x000ea80000300800 */
[----:B------:R-:W2:Y:S01]  /*49670*/  LDL.LU R64, [R1+0xcc4] ;  /* 0x000cc40001407983 */ /* 0x000ea20000300800 */
[-C--:B------:R-:W-:Y:S02]  /*49680*/  LEA.HI.X.SX32 R71, R0, R83.reuse, 0x2, P5 ;  /* 0x0000005300477211 */ /* 0x080fe400028f16ff */
[C---:B-1----:R-:W-:Y:S01]  /*49690*/  LEA R68, P6, R40.reuse, R82, 0x2 ;  /* 0x0000005228447211 */ /* 0x042fe200078c10ff */
[----:B------:R-:W2:Y:S03]  /*496a0*/  LDL.LU R60, [R1+0xcc0] ;  /* 0x000cc000013c7983 */ /* 0x000ea60000300800 */
[----:B------:R-:W-:Y:S01]  /*496b0*/  LEA.HI.X.SX32 R69, R40, R83, 0x2, P6 ;  /* 0x0000005328457211 */ /* 0x000fe200030f16ff */
[----:B------:R1:W-:Y:S04]  /*496c0*/  @P3 STG.E [R76.64], R228 ;  /* 0x000000e44c003986 */ /* 0x0003e8000c101908 */
[----:B------:R1:W-:Y:S04]  /*496d0*/  @P1 STG.E [R70.64], R8 ;  /* 0x0000000846001986 */ /* 0x0003e8000c101908 */
[----:B------:R1:W-:Y:S01]  /*496e0*/  @P2 STG.E [R68.64], R16 ;  /* 0x0000001044002986 */ /* 0x0003e2000c101908 */
[C---:B------:R-:W-:Y:S01]  /*496f0*/  IMAD R40, R56.reuse, c[0x0][0x198], RZ ;  /* 0x0000660038287a24 */ /* 0x040fe200078e02ff */
[----:B------:R-:W-:-:S02]  /*49700*/  ISETP.LT.AND P2, PT, R56, c[0x0][0x17c], !P0 ;  /* 0x00005f0038007a0c */ /* 0x000fc40004741270 */
[----:B------:R-:W2:Y:S04]  /*49710*/  LDL.LU R56, [R1+0xcbc] ;  /* 0x000cbc0001387983 */ /* 0x000ea80000300800 */
[----:B------:R-:W2:Y:S04]  /*49720*/  LDL.LU R229, [R1+0x54] ;  /* 0x0000540001e57983 */ /* 0x000ea80000300800 */
[----:B------:R-:W2:Y:S04]  /*49730*/  LDL.LU R44, [R1+0xcb8] ;  /* 0x000cb800012c7983 */ /* 0x000ea80000300800 */
[----:B-1----:R-:W2:Y:S01]  /*49740*/  LDL.LU R228, [R1+0x14] ;  /* 0x0000140001e47983 */ /* 0x002ea20000300800 */
[C---:B------:R-:W-:Y:S01]  /*49750*/  IMAD R0, R79.reuse, c[0x0][0x198], RZ ;  /* 0x000066004f007a24 */ /* 0x040fe200078e02ff */
[----:B------:R-:W-:Y:S01]  /*49760*/  ISETP.LT.AND P3, PT, R79, c[0x0][0x17c], !P0 ;  /* 0x00005f004f007a0c */ /* 0x000fe20004761270 */
[C---:B------:R-:W-:Y:S01]  /*49770*/  IMAD R8, R78.reuse, c[0x0][0x198], RZ ;  /* 0x000066004e087a24 */ /* 0x040fe200078e02ff */
[----:B------:R-:W-:-:S02]  /*49780*/  ISETP.LT.AND P1, PT, R78, c[0x0][0x17c], !P0 ;  /* 0x00005f004e007a0c */ /* 0x000fc40004721270 */
[-C--:B------:R-:W-:Y:S02]  /*49790*/  LEA R70, P5, R0, R82.reuse, 0x2 ;  /* 0x0000005200467211 */ /* 0x080fe400078a10ff */
[----:B------:R-:W-:Y:S02]  /*497a0*/  LEA R76, P6, R8, R82, 0x2 ;  /* 0x00000052084c7211 */ /* 0x000fe400078c10ff */
[-C--:B------:R-:W-:Y:S02]  /*497b0*/  LEA.HI.X.SX32 R71, R0, R83.reuse, 0x2, P5 ;  /* 0x0000005300477211 */ /* 0x080fe400028f16ff */
[----:B------:R-:W-:-:S03]  /*497c0*/  LEA.HI.X.SX32 R77, R8, R83, 0x2, P6 ;  /* 0x00000053084d7211 */ /* 0x000fc600030f16ff */
[----:B------:R1:W-:Y:S01]  /*497d0*/  @P3 STG.E [R70.64], R12 ;  /* 0x0000000c46003986 */ /* 0x0003e2000c101908 */
[----:B------:R-:W-:-:S04]  /*497e0*/  LEA R68, P5, R40, R82, 0x2 ;  /* 0x0000005228447211 */ /* 0x000fc800078a10ff */
[----:B------:R-:W-:Y:S02]  /*497f0*/  LEA.HI.X.SX32 R69, R40, R83, 0x2, P5 ;  /* 0x0000005328457211 */ /* 0x000fe400028f16ff */
[C---:B---3--:R-:W-:Y:S01]  /*49800*/  ISETP.LT.AND P3, PT, R52.reuse, c[0x0][0x17c], !P0 ;  /* 0x00005f0034007a0c */ /* 0x048fe20004761270 */
[----:B------:R-:W-:Y:S02]  /*49810*/  IMAD R0, R52, c[0x0][0x198], RZ ;  /* 0x0000660034007a24 */ /* 0x000fe400078e02ff */
[----:B------:R-:W3:Y:S04]  /*49820*/  LDL.LU R52, [R1+0xcb4] ;  /* 0x000cb40001347983 */ /* 0x000ee80000300800 */
[----:B----4-:R-:W-:Y:S01]  /*49830*/  @P1 STG.E [R76.64], R226 ;  /* 0x000000e24c001986 */ /* 0x010fe2000c101908 */
[C---:B-----5:R-:W-:Y:S01]  /*49840*/  ISETP.LT.AND P1, PT, R48.reuse, c[0x0][0x17c], !P0 ;  /* 0x00005f0030007a0c */ /* 0x060fe20004721270 */
[----:B------:R-:W-:-:S02]  /*49850*/  IMAD R8, R48, c[0x0][0x198], RZ ;  /* 0x0000660030087a24 */ /* 0x000fc400078e02ff */
[----:B------:R-:W4:Y:S01]  /*49860*/  LDL.LU R48, [R1+0xcb0] ;  /* 0x000cb00001307983 */ /* 0x000f220000300800 */
[----:B-1----:R-:W-:-:S03]  /*49870*/  LEA R70, P6, R0, R82, 0x2 ;  /* 0x0000005200467211 */ /* 0x002fc600078c10ff */
[----:B------:R-:W5:Y:S04]  /*49880*/  LDL.LU R40, [R1+0xcac] ;  /* 0x000cac0001287983 */ /* 0x000f680000300800 */
[----:B--2---:R1:W-:Y:S01]  /*49890*/  @P2 STG.E [R68.64], R225 ;  /* 0x000000e144002986 */ /* 0x0043e2000c101908 */
[C---:B------:R-:W-:Y:S01]  /*498a0*/  IMAD R12, R64.reuse, c[0x0][0x198], RZ ;  /* 0x00006600400c7a24 */ /* 0x040fe200078e02ff */
[----:B------:R-:W-:Y:S02]  /*498b0*/  ISETP.LT.AND P2, PT, R64, c[0x0][0x17c], !P0 ;  /* 0x00005f0040007a0c */ /* 0x000fe40004741270 */
[----:B------:R-:W-:Y:S01]  /*498c0*/  LEA.HI.X.SX32 R71, R0, R83, 0x2, P6 ;  /* 0x0000005300477211 */ /* 0x000fe200030f16ff */
[----:B------:R-:W-:Y:S01]  /*498d0*/  IMAD R0, R60, c[0x0][0x198], RZ ;  /* 0x000066003c007a24 */ /* 0x000fe200078e02ff */
[-C--:B------:R-:W-:Y:S01]  /*498e0*/  LEA R64, P6, R12, R82.reuse, 0x2 ;  /* 0x000000520c407211 */ /* 0x080fe200078c10ff */
[----:B-1----:R-:W2:Y:S01]  /*498f0*/  LDL.LU R225, [R1+0x44] ;  /* 0x0000440001e17983 */ /* 0x002ea20000300800 */
[----:B------:R-:W-:-:S03]  /*49900*/  LEA R68, P5, R8, R82, 0x2 ;  /* 0x0000005208447211 */ /* 0x000fc600078a10ff */
[----:B------:R-:W2:Y:S01]  /*49910*/  LDL.LU R16, [R1+0xca8] ;  /* 0x000ca80001107983 */ /* 0x000ea20000300800 */
[----:B------:R-:W-:-:S03]  /*49920*/  LEA.HI.X.SX32 R69, R8, R83, 0x2, P5 ;  /* 0x0000005308457211 */ /* 0x000fc600028f16ff */
[----:B------:R1:W-:Y:S01]  /*49930*/  @P3 STG.E [R70.64], R65 ;  /* 0x0000004146003986 */ /* 0x0003e2000c101908 */
[----:B------:R-:W-:Y:S02]  /*49940*/  ISETP.LT.AND P3, PT, R60, c[0x0][0x17c], !P0 ;  /* 0x00005f003c007a0c */ /* 0x000fe40004761270 */
[----:B------:R-:W-:Y:S01]  /*49950*/  LEA R60, P5, R0, R82, 0x2 ;  /* 0x00000052003c7211 */ /* 0x000fe200078a10ff */
[----:B------:R1:W-:Y:S01]  /*49960*/  @P1 STG.E [R68.64], R61 ;  /* 0x0000003d44001986 */ /* 0x0003e2000c101908 */
[----:B------:R-:W-:Y:S01]  /*49970*/  IMAD R8, R56, c[0x0][0x198], RZ ;  /* 0x0000660038087a24 */ /* 0x000fe200078e02ff */
[-C--:B-1----:R-:W-:Y:S02]  /*49980*/  LEA.HI.X.SX32 R65, R12, R83.reuse, 0x2, P6 ;  /* 0x000000530c417211 */ /* 0x082fe400030f16ff */
[----:B------:R-:W-:Y:S02]  /*49990*/  ISETP.LT.AND P1, PT, R56, c[0x0][0x17c], !P0 ;  /* 0x00005f0038007a0c */ /* 0x000fe40004721270 */
[----:B------:R-:W-:Y:S01]  /*499a0*/  LEA.HI.X.SX32 R61, R0, R83, 0x2, P5 ;  /* 0x00000053003d7211 */ /* 0x000fe200028f16ff */
[----:B------:R1:W-:Y:S01]  /*499b0*/  @P2 STG.E [R64.64], R229 ;  /* 0x000000e540002986 */ /* 0x0003e2000c101908 */
[C---:B------:R-:W-:Y:S01]  /*499c0*/  ISETP.LT.AND P2, PT, R44.reuse, c[0x0][0x17c], !P0 ;  /* 0x00005f002c007a0c */ /* 0x040fe20004741270 */
[----:B------:R-:W-:-:S02]  /*499d0*/  IMAD R0, R44, c[0x0][0x198], RZ ;  /* 0x000066002c007a24 */ /* 0x000fc400078e02ff */
[----:B------:R-:W2:Y:S04]  /*499e0*/  LDL.LU R69, [R1+0xca4] ;  /* 0x000ca40001457983 */ /* 0x000ea80000300800 */
[----:B------:R-:W2:Y:S01]  /*499f0*/  LDL.LU R44, [R1+0xca0] ;  /* 0x000ca000012c7983 */ /* 0x000ea20000300800 */
[----:B-1----:R-:W-:-:S03]  /*49a00*/  LEA R64, P6, R8, R82, 0x2 ;  /* 0x0000005208407211 */ /* 0x002fc600078c10ff */
[----:B------:R-:W-:Y:S01]  /*49a10*/  @P3 STG.E [R60.64], R228 ;  /* 0x000000e43c003986 */ /* 0x000fe2000c101908 */
[----:B------:R-:W-:-:S03]  /*49a20*/  LEA.HI.X.SX32 R65, R8, R83, 0x2, P6 ;  /* 0x0000005308417211 */ /* 0x000fc600030f16ff */
[----:B------:R-:W2:Y:S04]  /*49a30*/  LDL.LU R68, [R1+0xdbc] ;  /* 0x000dbc0001447983 */ /* 0x000ea80000300800 */
[----:B------:R1:W-:Y:S04]  /*49a40*/  @P1 STG.E [R64.64], R57 ;  /* 0x0000003940001986 */ /* 0x0003e8000c101908 */
[----:B-1----:R-:W2:Y:S04]  /*49a50*/  LDL.LU R64, [R1+0xc9c] ;  /* 0x000c9c0001407983 */ /* 0x002ea80000300800 */
[----:B------:R-:W2:Y:S01]  /*49a60*/  LDL.LU R228, [R1+0x34] ;  /* 0x0000340001e47983 */ /* 0x000ea20000300800 */
[----:B------:R-:W-:-:S04]  /*49a70*/  LEA R60, P5, R0, R82, 0x2 ;  /* 0x00000052003c7211 */ /* 0x000fc800078a10ff */
[----:B------:R-:W-:-:S05]  /*49a80*/  LEA.HI.X.SX32 R61, R0, R83, 0x2, P5 ;  /* 0x00000053003d7211 */ /* 0x000fca00028f16ff */
[----:B------:R1:W-:Y:S01]  /*49a90*/  @P2 STG.E [R60.64], R53 ;  /* 0x000000353c002986 */ /* 0x0003e2000c101908 */
[C---:B---3--:R-:W-:Y:S01]  /*49aa0*/  IMAD R12, R52.reuse, c[0x0][0x198], RZ ;  /* 0x00006600340c7a24 */ /* 0x048fe200078e02ff */
[----:B------:R-:W-:-:S04]  /*49ab0*/  ISETP.LT.AND P3, PT, R52, c[0x0][0x17c], !P0 ;  /* 0x00005f0034007a0c */ /* 0x000fc80004761270 */
[----:B------:R-:W-:-:S04]  /*49ac0*/  LEA R56, P6, R12, R82, 0x2 ;  /* 0x000000520c387211 */ /* 0x000fc800078c10ff */
[----:B------:R-:W-:Y:S01]  /*49ad0*/  LEA.HI.X.SX32 R57, R12, R83, 0x2, P6 ;  /* 0x000000530c397211 */ /* 0x000fe200030f16ff */
[C---:B----4-:R-:W-:Y:S01]  /*49ae0*/  IMAD R8, R48.reuse, c[0x0][0x198], RZ ;  /* 0x0000660030087a24 */ /* 0x050fe200078e02ff */
[----:B------:R-:W-:Y:S02]  /*49af0*/  ISETP.LT.AND P1, PT, R48, c[0x0][0x17c], !P0 ;  /* 0x00005f0030007a0c */ /* 0x000fe40004721270 */
[----:B------:R-:W3:Y:S02]  /*49b00*/  LDL.LU R48, [R1+0xc98] ;  /* 0x000c980001307983 */ /* 0x000ee40000300800 */
[----:B------:R-:W-:-:S04]  /*49b10*/  LEA R52, P5, R8, R82, 0x2 ;  /* 0x0000005208347211 */ /* 0x000fc800078a10ff */
[----:B-1----:R-:W-:Y:S01]  /*49b20*/  LEA.HI.X.SX32 R53, R8, R83, 0x2, P5 ;  /* 0x0000005308357211 */ /* 0x002fe200028f16ff */
[C---:B-----5:R-:W-:Y:S01]  /*49b30*/  IMAD R0, R40.reuse, c[0x0][0x198], RZ ;  /* 0x0000660028007a24 */ /* 0x060fe200078e02ff */
[----:B------:R-:W-:Y:S01]  /*49b40*/  ISETP.LT.AND P2, PT, R40, c[0x0][0x17c], !P0 ;  /* 0x00005f0028007a0c */ /* 0x000fe20004741270 */
[----:B--2---:R1:W-:Y:S01]  /*49b50*/  @P3 STG.E [R56.64], R225 ;  /* 0x000000e138003986 */ /* 0x0043e2000c101908 */
[C---:B------:R-:W-:Y:S01]  /*49b60*/  ISETP.LT.AND P3, PT, R16.reuse, c[0x0][0x17c], !P0 ;  /* 0x00005f0010007a0c */ /* 0x040fe20004761270 */
[----:B------:R-:W-:Y:S02]  /*49b70*/  IMAD R8, R16, c[0x0][0x198], RZ ;  /* 0x0000660010087a24 */ /* 0x000fe400078e02ff */
[----:B------:R-:W2:Y:S01]  /*49b80*/  LDL.LU R16, [R1+0xc94] ;  /* 0x000c940001107983 */ /* 0x000ea20000300800 */
[----:B------:R-:W-:-:S03]  /*49b90*/  LEA R40, P6, R0, R82, 0x2 ;  /* 0x0000005200287211 */ /* 0x000fc600078c10ff */
[----:B------:R4:W-:Y:S04]  /*49ba0*/  @P1 STG.E [R52.64], R41 ;  /* 0x0000002934001986 */ /* 0x0009e8000c101908 */
[----:B-1----:R-:W5:Y:S04]  /*49bb0*/  LDL.LU R57, [R1+0xdc4] ;  /* 0x000dc40001397983 */ /* 0x002f680000300800 */
[----:B------:R-:W5:Y:S01]  /*49bc0*/  LDL.LU R56, [R1+0xdc0] ;  /* 0x000dc00001387983 */ /* 0x000f620000300800 */
[----:B----4-:R-:W-:-:S03]  /*49bd0*/  LEA R52, P5, R8, R82, 0x2 ;  /* 0x0000005208347211 */ /* 0x010fc600078a10ff */
[----:B------:R-:W4:Y:S01]  /*49be0*/  LDL.LU R225, [R1+0x68] ;  /* 0x0000680001e17983 */ /* 0x000f220000300800 */
[-C--:B------:R-:W-:Y:S02]  /*49bf0*/  LEA.HI.X.SX32 R41, R0, R83.reuse, 0x2, P6 ;  /* 0x0000005300297211 */ /* 0x080fe400030f16ff */
[----:B------:R-:W-:Y:S01]  /*49c00*/  LEA.HI.X.SX32 R53, R8, R83, 0x2, P5 ;  /* 0x0000005308357211 */ /* 0x000fe200028f16ff */
[C---:B------:R-:W-:Y:S01]  /*49c10*/  IMAD R0, R69.reuse, c[0x0][0x198], RZ ;  /* 0x0000660045007a24 */ /* 0x040fe200078e02ff */
[----:B------:R-:W-:Y:S01]  /*49c20*/  ISETP.LT.AND P1, PT, R69, c[0x0][0x17c], !P0 ;  /* 0x00005f0045007a0c */ /* 0x000fe20004721270 */
[----:B------:R1:W-:Y:S01]  /*49c30*/  @P2 STG.E [R40.64], R49 ;  /* 0x0000003128002986 */ /* 0x0003e2000c101908 */
[C---:B------:R-:W-:Y:S01]  /*49c40*/  IMAD R8, R44.reuse, c[0x0][0x198], RZ ;  /* 0x000066002c087a24 */ /* 0x040fe200078e02ff */
[----:B------:R-:W-:Y:S02]  /*49c50*/  ISETP.LT.AND P6, PT, R44, c[0x0][0x17c], !P0 ;  /* 0x00005f002c007a0c */ /* 0x000fe400047c1270 */
[----:B------:R1:W-:Y:S02]  /*49c60*/  @P3 STG.E [R52.64], R45 ;  /* 0x0000002d34003986 */ /* 0x0003e4000c101908 */
[----:B------:R-:W-:-:S02]  /*49c70*/  LEA R44, P2, R8, R82, 0x2 ;  /* 0x00000052082c7211 */ /* 0x000fc400078410ff */
[C---:B-1----:R-:W-:Y:S01]  /*49c80*/  LEA R40, P5, R0.reuse, R82, 0x2 ;  /* 0x0000005200287211 */ /* 0x042fe200078a10ff */
[----:B------:R-:W5:Y:S03]  /*49c90*/  LDL.LU R49, [R1+0xdd8] ;  /* 0x000dd80001317983 */ /* 0x000f660000300800 */
[-C--:B------:R-:W-:Y:S02]  /*49ca0*/  LEA.HI.X.SX32 R41, R0, R83.reuse, 0x2, P5 ;  /* 0x0000005300297211 */ /* 0x080fe400028f16ff */
[----:B------:R-:W-:-:S03]  /*49cb0*/  LEA.HI.X.SX32 R45, R8, R83, 0x2, P2 ;  /* 0x00000053082d7211 */ /* 0x000fc600010f16ff */
[----:B------:R1:W-:Y:S04]  /*49cc0*/  @P1 STG.E [R40.64], R228 ;  /* 0x000000e428001986 */ /* 0x0003e8000c101908 */
[----:B------:R1:W-:Y:S04]  /*49cd0*/  @P6 STG.E [R44.64], R9 ;  /* 0x000000092c006986 */ /* 0x0003e8000c101908 */
[----:B-1----:R-:W5:Y:S04]  /*49ce0*/  LDL.LU R228, [R1+0x28] ;  /* 0x0000280001e47983 */ /* 0x002f680000300800 */
[----:B------:R-:W5:Y:S04]  /*49cf0*/  LDL.LU R52, [R1+0xddc] ;  /* 0x000ddc0001347983 */ /* 0x000f680000300800 */
[----:B------:R-:W5:Y:S01]  /*49d00*/  LDL.LU R44, [R1+0xde0] ;  /* 0x000de000012c7983 */ /* 0x000f620000300800 */
[C---:B------:R-:W-:Y:S01]  /*49d10*/  IMAD R0, R64.reuse, c[0x0][0x198], RZ ;  /* 0x0000660040007a24 */ /* 0x040fe200078e02ff */
[----:B------:R-:W-:-:S04]  /*49d20*/  ISETP.LT.AND P5, PT, R64, c[0x0][0x17c], !P0 ;  /* 0x00005f0040007a0c */ /* 0x000fc800047a1270 */
[----:B------:R-:W-:-:S04]  /*49d30*/  LEA R8, P2, R0, R82, 0x2 ;  /* 0x0000005200087211 */ /* 0x000fc800078410ff */
[----:B------:R-:W-:Y:S01]  /*49d40*/  LEA.HI.X.SX32 R9, R0, R83, 0x2, P2 ;  /* 0x0000005300097211 */ /* 0x000fe200010f16ff */
[----:B------:R-:W-:-:S04]  /*49d50*/  IMAD.MOV.U32 R0, RZ, RZ, c[0x0][0x198] ;  /* 0x00006600ff007624 */ /* 0x000fc800078e00ff */
[----:B------:R1:W-:Y:S01]  /*49d60*/  @P5 STG.E [R8.64], R17 ;  /* 0x0000001108005986 */ /* 0x0003e2000c101908 */
[----:B------:R-:W-:Y:S01]  /*49d70*/  ISETP.LT.AND P3, PT, R68, c[0x0][0x17c], !P0 ;  /* 0x00005f0044007a0c */ /* 0x000fe20004761270 */
[C---:B---3--:R-:W-:Y:S01]  /*49d80*/  IMAD R12, R48.reuse, c[0x0][0x198], RZ ;  /* 0x00006600300c7a24 */ /* 0x048fe200078e02ff */
[----:B------:R-:W-:Y:S02]  /*49d90*/  ISETP.LT.AND P1, PT, R48, c[0x0][0x17c], !P0 ;  /* 0x00005f0030007a0c */ /* 0x000fe40004721270 */
[----:B------:R-:W3:Y:S02]  /*49da0*/  LDL.LU R48, [R1+0xde4] ;  /* 0x000de40001307983 */ /* 0x000ee40000300800 */
[C---:B------:R-:W-:Y:S02]  /*49db0*/  LEA R40, P6, R12.reuse, R82, 0x2 ;  /* 0x000000520c287211 */ /* 0x040fe400078c10ff */
[----:B------:R-:W3:Y:S02]  /*49dc0*/  LDL.LU R229, [R1+0x58] ;  /* 0x0000580001e57983 */ /* 0x000ee40000300800 */
[----:B------:R-:W-:-:S02]  /*49dd0*/  LEA.HI.X.SX32 R41, R12, R83, 0x2, P6 ;  /* 0x000000530c297211 */ /* 0x000fc400030f16ff */
[C---:B--2---:R-:W-:Y:S01]  /*49de0*/  ISETP.LT.AND P2, PT, R16.reuse, c[0x0][0x17c], !P0 ;  /* 0x00005f0010007a0c */ /* 0x044fe20004741270 */
[----:B------:R-:W-:-:S05]  /*49df0*/  IMAD R16, R16, c[0x0][0x198], RZ ;  /* 0x0000660010107a24 */ /* 0x000fca00078e02ff */
[-C--:B-1----:R-:W-:Y:S01]  /*49e00*/  LEA R8, P5, R16, R82.reuse, 0x2 ;  /* 0x0000005210087211 */ /* 0x082fe200078a10ff */
[----:B------:R-:W-:Y:S01]  /*49e10*/  IMAD R17, R0, 0x2, R16 ;  /* 0x0000000200117824 */ /* 0x000fe200078e0210 */
[----:B------:R1:W-:Y:S02]  /*49e20*/  @P1 STG.E [R40.64], R13 ;  /* 0x0000000d28001986 */ /* 0x0003e4000c101908 */
[----:B------:R-:W-:Y:S01]  /*49e30*/  LEA.HI.X.SX32 R9, R16, R83, 0x2, P5 ;  /* 0x0000005310097211 */ /* 0x000fe200028f16ff */
[----:B------:R-:W-:Y:S01]  /*49e40*/  IMAD R16, R0, 0x2, R17 ;  /* 0x0000000200107824 */ /* 0x000fe200078e0211 */
[----:B------:R-:W-:-:S03]  /*49e50*/  LEA R12, P6, R17, R82, 0x2 ;  /* 0x00000052110c7211 */ /* 0x000fc600078c10ff */
[----:B----4-:R2:W-:Y:S04]  /*49e60*/  @P2 STG.E [R8.64], R225 ;  /* 0x000000e108002986 */ /* 0x0105e8000c101908 */
[----:B-1----:R-:W4:Y:S01]  /*49e70*/  LDL.LU R41, [R1+0xde8] ;  /* 0x000de80001297983 */ /* 0x002f220000300800 */
[----:B------:R-:W-:-:S03]  /*49e80*/  LEA.HI.X.SX32 R13, R17, R83, 0x2, P6 ;  /* 0x00000053110d7211 */ /* 0x000fc600030f16ff */
[----:B--2---:R-:W2:Y:S01]  /*49e90*/  LDL.LU R225, [R1+0x18] ;  /* 0x0000180001e17983 */ /* 0x004ea20000300800 */
[----:B------:R-:W-:-:S04]  /*49ea0*/  LEA R8, P6, R16, R82, 0x2 ;  /* 0x0000005210087211 */ /* 0x000fc800078c10ff */
[----:B------:R-:W-:Y:S02]  /*49eb0*/  LEA.HI.X.SX32 R9, R16, R83, 0x2, P6 ;  /* 0x0000005310097211 */ /* 0x000fe400030f16ff */
[----:B-----5:R-:W-:Y:S02]  /*49ec0*/  ISETP.LT.AND P2, PT, R49, c[0x0][0x17c], !P0 ;  /* 0x00005f0031007a0c */ /* 0x020fe40004741270 */
[----:B------:R-:W5:Y:S04]  /*49ed0*/  LDL.LU R49, [R1+0xdec] ;  /* 0x000dec0001317983 */ /* 0x000f680000300800 */
[----:B------:R-:W5:Y:S04]  /*49ee0*/  LDL.LU R45, [R1+0xdf0] ;  /* 0x000df000012d7983 */ /* 0x000f680000300800 */
[----:B------:R1:W-:Y:S04]  /*49ef0*/  @P4 STG.E [R12.64], R228 ;  /* 0x000000e40c004986 */ /* 0x0003e8000c101908 */
[----:B------:R1:W-:Y:S01]  /*49f00*/  @P3 STG.E [R8.64], R66 ;  /* 0x0000004208003986 */ /* 0x0003e2000c101908 */
[----:B------:R-:W-:-:S03]  /*49f10*/  ISETP.LT.AND P3, PT, R44, c[0x0][0x17c], !P0 ;  /* 0x00005f002c007a0c */ /* 0x000fc60004761270 */
[----:B------:R-:W5:Y:S04]  /*49f20*/  LDL.LU R44, [R1+0xdf4] ;  /* 0x000df400012c7983 */ /* 0x000f680000300800 */
[----:B-1----:R-:W5:Y:S04]  /*49f30*/  LDL.LU R228, [R1+0x48] ;  /* 0x0000480001e47983 */ /* 0x002f680000300800 */
[----:B------:R-:W5:Y:S01]  /*49f40*/  LDL.LU R40, [R1+0xdf8] ;  /* 0x000df80001287983 */ /* 0x000f620000300800 */
[----:B------:R-:W-:Y:S01]  /*49f50*/  IMAD R17, R0, 0x2, R16 ;  /* 0x0000000200117824 */ /* 0x000fe200078e0210 */
[----:B------:R-:W-:-:S02]  /*49f60*/  ISETP.LT.AND P1, PT, R57, c[0x0][0x17c], !P0 ;  /* 0x00005f0039007a0c */ /* 0x000fc40004721270 */
[----:B------:R-:W-:Y:S01]  /*49f70*/  ISETP.LT.AND P5, PT, R56, c[0x0][0x17c], !P0 ;  /* 0x00005f0038007a0c */ /* 0x000fe200047a1270 */
[----:B------:R-:W-:Y:S01]  /*49f80*/  IMAD R16, R0, 0x2, R17 ;  /* 0x0000000200107824 */ /* 0x000fe200078e0211 */
[----:B------:R-:W-:-:S04]  /*49f90*/  LEA R12, P6, R17, R82, 0x2 ;  /* 0x00000052110c7211 */ /* 0x000fc800078c10ff */
[-C--:B------:R-:W-:Y:S02]  /*49fa0*/  LEA.HI.X.SX32 R13, R17, R83.reuse, 0x2, P6 ;  /* 0x00000053110d7211 */ /* 0x080fe400030f16ff */
[----:B------:R-:W-:Y:S02]  /*49fb0*/  LEA R8, P6, R16, R82, 0x2 ;  /* 0x0000005210087211 */ /* 0x000fe400078c10ff */
[----:B------:R-:W-:Y:S01]  /*49fc0*/  LEA R17, R0, R16, 0x1 ;  /* 0x0000001000117211 */ /* 0x000fe200078e08ff */
[----:B------:R1:W-:Y:S01]  /*49fd0*/  @P1 STG.E [R12.64], R62 ;  /* 0x0000003e0c001986 */ /* 0x0003e2000c101908 */
[----:B------:R-:W-:Y:S02]  /*49fe0*/  LEA.HI.X.SX32 R9, R16, R83, 0x2, P6 ;  /* 0x0000005310097211 */ /* 0x000fe400030f16ff */
[----:B------:R-:W-:Y:S01]  /*49ff0*/  ISETP.LT.AND P4, PT, R52, c[0x0][0x17c], !P0 ;  /* 0x00005f0034007a0c */ /* 0x000fe20004781270 */
[----:B------:R-:W-:Y:S01]  /*4a000*/  IMAD R16, R0, 0x2, R17 ;  /* 0x0000000200107824 */ /* 0x000fe200078e0211 */
[----:B-1----:R-:W-:-:S04]  /*4a010*/  LEA R12, P6, R17, R82, 0x2 ;  /* 0x00000052110c7211 */ /* 0x002fc800078c10ff */
[----:B------:R-:W-:Y:S01]  /*4a020*/  LEA.HI.X.SX32 R13, R17, R83, 0x2, P6 ;  /* 0x00000053110d7211 */ /* 0x000fe200030f16ff */
[----:B------:R-:W-:Y:S01]  /*4a030*/  IMAD R17, R0, 0x2, R16 ;  /* 0x0000000200117824 */ /* 0x000fe200078e0210 */
[----:B---3--:R-:W-:Y:S02]  /*4a040*/  ISETP.LT.AND P1, PT, R48, c[0x0][0x17c], !P0 ;  /* 0x00005f0030007a0c */ /* 0x008fe40004721270 */
[----:B------:R-:W3:Y:S04]  /*4a050*/  LDL.LU R48, [R1+0xdfc] ;  /* 0x000dfc0001307983 */ /* 0x000ee80000300800 */
[----:B------:R1:W-:Y:S02]  /*4a060*/  @P5 STG.E [R8.64], R229 ;  /* 0x000000e508005986 */ /* 0x0003e4000c101908 */
[----:B-1----:R-:W-:-:S04]  /*4a070*/  LEA R8, P6, R16, R82, 0x2 ;  /* 0x0000005210087211 */ /* 0x002fc800078c10ff */
[----:B------:R-:W-:Y:S01]  /*4a080*/  LEA.HI.X.SX32 R9, R16, R83, 0x2, P6 ;  /* 0x0000005310097211 */ /* 0x000fe200030f16ff */
[----:B------:R-:W-:Y:S01]  /*4a090*/  IMAD R16, R0, 0x2, R17 ;  /* 0x0000000200107824 */ /* 0x000fe200078e0211 */
[----:B----4-:R-:W-:Y:S02]  /*4a0a0*/  ISETP.LT.AND P5, PT, R41, c[0x0][0x17c], !P0 ;  /* 0x00005f0029007a0c */ /* 0x010fe400047a1270 */
[----:B------:R-:W4:Y:S04]  /*4a0b0*/  LDL.LU R41, [R1+0xe04] ;  /* 0x000e040001297983 */ /* 0x000f280000300800 */
[----:B--2---:R1:W-:Y:S04]  /*4a0c0*/  @P2 STG.E [R12.64], R225 ;  /* 0x000000e10c002986 */ /* 0x0043e8000c101908 */
[----:B------:R2:W-:Y:S01]  /*4a0d0*/  @P4 STG.E [R8.64], R58 ;  /* 0x0000003a08004986 */ /* 0x0005e2000c101908 */
[----:B-1----:R-:W-:-:S04]  /*4a0e0*/  LEA R12, P6, R17, R82, 0x2 ;  /* 0x00000052110c7211 */ /* 0x002fc800078c10ff */
[----:B------:R-:W-:Y:S02]  /*4a0f0*/  LEA.HI.X.SX32 R13, R17, R83, 0x2, P6 ;  /* 0x00000053110d7211 */ /* 0x000fe400030f16ff */
[----:B--2---:R-:W-:-:S04]  /*4a100*/  LEA R8, P6, R16, R82, 0x2 ;  /* 0x0000005210087211 */ /* 0x004fc800078c10ff */
[----:B------:R-:W-:Y:S01]  /*4a110*/  LEA.HI.X.SX32 R9, R16, R83, 0x2, P6 ;  /* 0x0000005310097211 */ /* 0x000fe200030f16ff */
[----:B------:R1:W-:Y:S01]  /*4a120*/  @P3 STG.E [R12.64], R54 ;  /* 0x000000360c003986 */ /* 0x0003e2000c101908 */
[----:B-----5:R-:W-:-:S03]  /*4a130*/  ISETP.LT.AND P4, PT, R45, c[0x0][0x17c], !P0 ;  /* 0x00005f002d007a0c */ /* 0x020fc60004781270 */
[----:B------:R-:W2:Y:S04]  /*4a140*/  LDL.LU R45, [R1+0xe08] ;  /* 0x000e0800012d7983 */ /* 0x000ea80000300800 */
[----:B------:R-:W5:Y:S01]  /*4a150*/  LDL.LU R225, [R1+0x38] ;  /* 0x0000380001e17983 */ /* 0x000f620000300800 */
[----:B------:R-:W-:-:S03]  /*4a160*/  ISETP.LT.AND P3, PT, R44, c[0x0][0x17c], !P0 ;  /* 0x00005f002c007a0c */ /* 0x000fc60004761270 */
[----:B------:R-:W3:Y:S04]  /*4a170*/  LDL.LU R44, [R1+0xe0c] ;  /* 0x000e0c00012c7983 */ /* 0x000ee80000300800 */
[----:B------:R1:W-:Y:S01]  /*4a180*/  @P1 STG.E [R8.64], R228 ;  /* 0x000000e408001986 */ /* 0x0003e2000c101908 */
[----:B------:R-:W-:-:S03]  /*4a190*/  ISETP.LT.AND P1, PT, R40, c[0x0][0x17c], !P0 ;  /* 0x00005f0028007a0c */ /* 0x000fc60004721270 */
[----:B------:R-:W3:Y:S01]  /*4a1a0*/  LDL.LU R40, [R1+0xe10] ;  /* 0x000e100001287983 */ /* 0x000ee20000300800 */
[----:B------:R-:W-:Y:S01]  /*4a1b0*/  IMAD R17, R0, 0x2, R16 ;  /* 0x0000000200117824 */ /* 0x000fe200078e0210 */
[----:B------:R-:W-:-:S03]  /*4a1c0*/  ISETP.LT.AND P2, PT, R49, c[0x0][0x17c], !P0 ;  /* 0x00005f0031007a0c */ /* 0x000fc60004741270 */
[----:B------:R-:W-:Y:S01]  /*4a1d0*/  IMAD R16, R0, 0x2, R17 ;  /* 0x0000000200107824 */ /* 0x000fe200078e0211 */
[----:B-1----:R-:W-:-:S04]  /*4a1e0*/  LEA R12, P6, R17, R82, 0x2 ;  /* 0x00000052110c7211 */ /* 0x002fc800078c10ff */
[-C--:B------:R-:W-:Y:S02]  /*4a1f0*/  LEA.HI.X.SX32 R13, R17, R83.reuse, 0x2, P6 ;  /* 0x00000053110d7211 */ /* 0x080fe400030f16ff */
[----:B------:R-:W-:Y:S01]  /*4a200*/  LEA R8, P6, R16, R82, 0x2 ;  /* 0x0000005210087211 */ /* 0x000fe200078c10ff */
[----:B------:R-:W-:Y:S02]  /*4a210*/  IMAD R17, R0, 0x2, R16 ;  /* 0x0000000200117824 */ /* 0x000fe400078e0210 */
[----:B------:R1:W-:Y:S01]  /*4a220*/  @P5 STG.E [R12.64], R42 ;  /* 0x0000002a0c005986 */ /* 0x0003e2000c101908 */
[----:B------:R-:W-:Y:S01]  /*4a230*/  LEA.HI.X.SX32 R9, R16, R83, 0x2, P6 ;  /* 0x0000005310097211 */ /* 0x000fe200030f16ff */
[----:B------:R-:W-:-:S04]  /*4a240*/  IMAD R16, R0, 0x2, R17 ;  /* 0x0000000200107824 */ /* 0x000fc800078e0211 */
[----:B------:R1:W-:Y:S04]  /*4a250*/  @P2 STG.E [R8.64], R50 ;  /* 0x0000003208002986 */ /* 0x0003e8000c101908 */
[----:B-1----:R-:W3:Y:S01]  /*4a260*/  LDL.LU R42, [R1+0xe14] ;  /* 0x000e1400012a7983 */ /* 0x002ee20000300800 */
[----:B------:R-:W-:-:S04]  /*4a270*/  LEA R12, P6, R17, R82, 0x2 ;  /* 0x00000052110c7211 */ /* 0x000fc800078c10ff */
[----:B------:R-:W-:Y:S01]  /*4a280*/  LEA.HI.X.SX32 R13, R17, R83, 0x2, P6 ;  /* 0x00000053110d7211 */ /* 0x000fe200030f16ff */
[----:B------:R-:W-:Y:S01]  /*4a290*/  IMAD R17, R0, 0x2, R16 ;  /* 0x0000000200117824 */ /* 0x000fe200078e0210 */
[----:B------:R-:W-:-:S03]  /*4a2a0*/  LEA R8, P6, R16, R82, 0x2 ;  /* 0x0000005210087211 */ /* 0x000fc600078c10ff */
[----:B------:R1:W-:Y:S01]  /*4a2b0*/  @P4 STG.E [R12.64], R46 ;  /* 0x0000002e0c004986 */ /* 0x0003e2000c101908 */
[----:B------:R-:W-:Y:S02]  /*4a2c0*/  LEA.HI.X.SX32 R9, R16, R83, 0x2, P6 ;  /* 0x0000005310097211 */ /* 0x000fe400030f16ff */
[----:B-1----:R-:W-:-:S04]  /*4a2d0*/  LEA R12, P6, R17, R82, 0x2 ;  /* 0x00000052110c7211 */ /* 0x002fc800078c10ff */
[----:B------:R-:W-:Y:S02]  /*4a2e0*/  LEA.HI.X.SX32 R13, R17, R83, 0x2, P6 ;  /* 0x00000053110d7211 */ /* 0x000fe400030f16ff */
[----:B----4-:R-:W-:Y:S02]  /*4a2f0*/  ISETP.LT.AND P2, PT, R41, c[0x0][0x17c], !P0 ;  /* 0x00005f0029007a0c */ /* 0x010fe40004741270 */
[----:B------:R-:W4:Y:S04]  /*4a300*/  LDL.LU R41, [R1+0xe38] ;  /* 0x000e380001297983 */ /* 0x000f280000300800 */
[----:B------:R-:W4:Y:S01]  /*4a310*/  LDL.LU R228, [R1+0x6c] ;  /* 0x00006c0001e47983 */ /* 0x000f220000300800 */
[----:B--2---:R-:W-:-:S03]  /*4a320*/  ISETP.LT.AND P4, PT, R45, c[0x0][0x17c], !P0 ;  /* 0x00005f002d007a0c */ /* 0x004fc60004781270 */
[----:B------:R-:W2:Y:S04]  /*4a330*/  LDL.LU R45, [R1+0xe3c] ;  /* 0x000e3c00012d7983 */ /* 0x000ea80000300800 */
[----:B-----5:R1:W-:Y:S04]  /*4a340*/  @P3 STG.E [R8.64], R225 ;  /* 0x000000e108003986 */ /* 0x0203e8000c101908 */
[----:B------:R5:W-:Y:S04]  /*4a350*/  @P1 STG.E [R12.64], R10 ;  /* 0x0000000a0c001986 */ /* 0x000be8000c101908 */
[----:B-1----:R-:W2:Y:S01]  /*4a360*/  LDL.LU R225, [R1+0x2c] ;  /* 0x00002c0001e17983 */ /* 0x002ea20000300800 */
[----:B---3--:R-:W-:-:S03]  /*4a370*/  ISETP.LT.AND P3, PT, R44, c[0x0][0x17c], !P0 ;  /* 0x00005f002c007a0c */ /* 0x008fc60004761270 */
[----:B------:R-:W3:Y:S01]  /*4a380*/  LDL.LU R44, [R1+0xe40] ;  /* 0x000e4000012c7983 */ /* 0x000ee20000300800 */
[----:B------:R-:W-:-:S03]  /*4a390*/  ISETP.LT.AND P1, PT, R40, c[0x0][0x17c], !P0 ;  /* 0x00005f0028007a0c */ /* 0x000fc60004721270 */
[----:B------:R-:W3:Y:S01]  /*4a3a0*/  LDL.LU R40, [R1+0xe44] ;  /* 0x000e440001287983 */ /* 0x000ee20000300800 */
[----:B------:R-:W-:Y:S01]  /*4a3b0*/  IMAD R16, R0, 0x2, R17 ;  /* 0x0000000200107824 */ /* 0x000fe200078e0211 */
[----:B------:R-:W-:-:S04]  /*4a3c0*/  ISETP.LT.AND P5, PT, R48, c[0x0][0x17c], !P0 ;  /* 0x00005f0030007a0c */ /* 0x000fc800047a1270 */
[----:B------:R-:W-:Y:S02]  /*4a3d0*/  LEA R8, P6, R16, R82, 0x2 ;  /* 0x0000005210087211 */ /* 0x000fe400078c10ff */
[----:B------:R-:W-:Y:S02]  /*4a3e0*/  LEA R17, R0, R16, 0x1 ;  /* 0x0000001000117211 */ /* 0x000fe400078e08ff */
[-C--:B------:R-:W-:Y:S02]  /*4a3f0*/  LEA.HI.X.SX32 R9, R16, R83.reuse, 0x2, P6 ;  /* 0x0000005310097211 */ /* 0x080fe400030f16ff */
[C---:B-----5:R-:W-:Y:S01]  /*4a400*/  LEA R12, P6, R17.reuse, R82, 0x2 ;  /* 0x00000052110c7211 */ /* 0x060fe200078c10ff */
[C---:B------:R-:W-:Y:S02]  /*4a410*/  IMAD R10, R0.reuse, 0x2, R17 ;  /* 0x00000002000a7824 */ /* 0x040fe400078e0211 */
[----:B------:R1:W-:Y:S01]  /*4a420*/  @P5 STG.E [R8.64], R18 ;  /* 0x0000001208005986 */ /* 0x0003e2000c101908 */
[----:B------:R-:W-:Y:S01]  /*4a430*/  LEA.HI.X.SX32 R13, R17, R83, 0x2, P6 ;  /* 0x00000053110d7211 */ /* 0x000fe200030f16ff */
[----:B------:R-:W-:Y:S01]  /*4a440*/  IMAD R16, R0, 0x2, R10 ;  /* 0x0000000200107824 */ /* 0x000fe200078e020a */
[----:B------:R-:W-:-:S02]  /*4a450*/  ISETP.LT.AND P5, PT, R42, c[0x0][0x17c], !P0 ;  /* 0x00005f002a007a0c */ /* 0x000fc400047a1270 */
[CC--:B-1----:R-:W-:Y:S01]  /*4a460*/  LEA R8, P6, R10.reuse, R82.reuse, 0x2 ;  /* 0x000000520a087211 */ /* 0x0c2fe200078c10ff */
[----:B------:R-:W5:Y:S03]  /*4a470*/  LDL.LU R42, [R1+0xe48] ;  /* 0x000e4800012a7983 */ /* 0x000f660000300800 */
[----:B------:R-:W-:Y:S01]  /*4a480*/  LEA.HI.X.SX32 R9, R10, R83, 0x2, P6 ;  /* 0x000000530a097211 */ /* 0x000fe200030f16ff */
[----:B------:R-:W5:Y:S04]  /*4a490*/  LDL.LU R229, [R1+0x5c] ;  /* 0x00005c0001e57983 */ /* 0x000f680000300800 */
[----:B------:R1:W-:Y:S01]  /*4a4a0*/  @P2 STG.E [R12.64], R14 ;  /* 0x0000000e0c002986 */ /* 0x0003e2000c101908 */
[----:B------:R-:W-:Y:S01]  /*4a4b0*/  IMAD R10, R0, 0x2, R16 ;  /* 0x00000002000a7824 */ /* 0x000fe200078e0210 */
[----:B-1----:R-:W-:-:S04]  /*4a4c0*/  LEA R12, P6, R16, R82, 0x2 ;  /* 0x00000052100c7211 */ /* 0x002fc800078c10ff */
[----:B------:R-:W-:Y:S02]  /*4a4d0*/  LEA.HI.X.SX32 R13, R16, R83, 0x2, P6 ;  /* 0x00000053100d7211 */ /* 0x000fe400030f16ff */
[----:B----4-:R-:W-:Y:S02]  /*4a4e0*/  ISETP.LT.AND P2, PT, R41, c[0x0][0x17c], !P0 ;  /* 0x00005f0029007a0c */ /* 0x010fe40004741270 */
[----:B------:R-:W4:Y:S04]  /*4a4f0*/  LDL.LU R41, [R1+0xe4c] ;  /* 0x000e4c0001297983 */ /* 0x000f280000300800 */
[----:B------:R1:W-:Y:S04]  /*4a500*/  @P4 STG.E [R8.64], R228 ;  /* 0x000000e408004986 */ /* 0x0003e8000c101908 */
[----:B-1----:R-:W4:Y:S04]  /*4a510*/  LDL.LU R228, [R1+0x1c] ;  /* 0x00001c0001e47983 */ /* 0x002f280000300800 */
[----:B------:R-:W4:Y:S01]  /*4a520*/  LDL.LU R18, [R1+0xe50] ;  /* 0x000e500001127983 */ /* 0x000f220000300800 */
[----:B------:R-:W-:-:S03]  /*4a530*/  LEA R8, P6, R10, R82, 0x2 ;  /* 0x000000520a087211 */ /* 0x000fc600078c10ff */
[----:B------:R-:W4:Y:S01]  /*4a540*/  LDL.LU R17, [R1+0xe54] ;  /* 0x000e540001117983 */ /* 0x000f220000300800 */
[----:B------:R-:W-:-:S03]  /*4a550*/  LEA.HI.X.SX32 R9, R10, R83, 0x2, P6 ;  /* 0x000000530a097211 */ /* 0x000fc600030f16ff */
[----:B--2---:R1:W-:Y:S04]  /*4a560*/  @P3 STG.E [R12.64], R225 ;  /* 0x000000e10c003986 */ /* 0x0043e8000c101908 */
[----:B------:R2:W-:Y:S01]  /*4a570*/  @P1 STG.E [R8.64], R67 ;  /* 0x0000004308001986 */ /* 0x0005e2000c101908 */
[----:B---3--:R-:W-:-:S03]  /*4a580*/  ISETP.LT.AND P1, PT, R40, c[0x0][0x17c], !P0 ;  /* 0x00005f0028007a0c */ /* 0x008fc60004721270 */
[----:B------:R-:W3:Y:S04]  /*4a590*/  LDL.LU R40, [R1+0xe58] ;  /* 0x000e580001287983 */ /* 0x000ee80000300800 */
[----:B-1----:R-:W3:Y:S04]  /*4a5a0*/  LDL.LU R225, [R1+0x4c] ;  /* 0x00004c0001e17983 */ /* 0x002ee80000300800 */
[----:B------:R-:W3:Y:S01]  /*4a5b0*/  LDL.LU R16, [R1+0xe60] ;  /* 0x000e600001107983 */ /* 0x000ee20000300800 */
[----:B------:R-:W-:-:S04]  /*4a5c0*/  IMAD R14, R0, 0x2, R10 ;  /* 0x00000002000e7824 */ /* 0x000fc800078e020a */
[----:B------:R-:W-:Y:S01]  /*4a5d0*/  IMAD R10, R0, 0x2, R14 ;  /* 0x00000002000a7824 */ /* 0x000fe200078e020e */
[----:B------:R-:W-:-:S04]  /*4a5e0*/  LEA R12, P6, R14, R82, 0x2 ;  /* 0x000000520e0c7211 */ /* 0x000fc800078c10ff */
[-C--:B------:R-:W-:Y:S01]  /*4a5f0*/  LEA.HI.X.SX32 R13, R14, R83.reuse, 0x2, P6 ;  /* 0x000000530e0d7211 */ /* 0x080fe200030f16ff */
[----:B------:R-:W-:Y:S01]  /*4a600*/  IMAD R14, R0, 0x2, R10 ;  /* 0x00000002000e7824 */ /* 0x000fe200078e020a */
[C---:B--2---:R-:W-:Y:S02]  /*4a610*/  LEA R8, P6, R10.reuse, R82, 0x2 ;  /* 0x000000520a087211 */ /* 0x044fe400078c10ff */
[----:B------:R-:W-:Y:S01]  /*4a620*/  ISETP.LT.AND P4, PT, R45, c[0x0][0x17c], !P0 ;  /* 0x00005f002d007a0c */ /* 0x000fe20004781270 */
[----:B------:R1:W-:Y:S01]  /*4a630*/  @P5 STG.E [R12.64], R63 ;  /* 0x0000003f0c005986 */ /* 0x0003e2000c101908 */
[----:B------:R-:W-:Y:S01]  /*4a640*/  LEA.HI.X.SX32 R9, R10, R83, 0x2, P6 ;  /* 0x000000530a097211 */ /* 0x000fe200030f16ff */
[----:B------:R-:W-:Y:S01]  /*4a650*/  IMAD R10, R0, 0x2, R14 ;  /* 0x00000002000a7824 */ /* 0x000fe200078e020e */
[----:B------:R-:W-:-:S03]  /*4a660*/  ISETP.LT.AND P3, PT, R44, c[0x0][0x17c], !P0 ;  /* 0x00005f002c007a0c */ /* 0x000fc60004761270 */
[----:B-----5:R2:W-:Y:S01]  /*4a670*/  @P2 STG.E [R8.64], R229 ;  /* 0x000000e508002986 */ /* 0x0205e2000c101908 */
[----:B-1----:R-:W-:-:S04]  /*4a680*/  LEA R12, P6, R14, R82, 0x2 ;  /* 0x000000520e0c7211 */ /* 0x002fc800078c10ff */
[-C--:B------:R-:W-:Y:S02]  /*4a690*/  LEA.HI.X.SX32 R13, R14, R83.reuse, 0x2, P6 ;  /* 0x000000530e0d7211 */ /* 0x080fe400030f16ff */
[----:B--2---:R-:W-:Y:S01]  /*4a6a0*/  LEA R8, P6, R10, R82, 0x2 ;  /* 0x000000520a087211 */ /* 0x004fe200078c10ff */
[----:B------:R-:W-:Y:S01]  /*4a6b0*/  IMAD R14, R0, 0x2, R10 ;  /* 0x00000002000e7824 */ /* 0x000fe200078e020a */
[----:B------:R-:W-:Y:S02]  /*4a6c0*/  ISETP.LT.AND P5, PT, R42, c[0x0][0x17c], !P0 ;  /* 0x00005f002a007a0c */ /* 0x000fe400047a1270 */
[----:B------:R-:W-:Y:S01]  /*4a6d0*/  LEA.HI.X.SX32 R9, R10, R83, 0x2, P6 ;  /* 0x000000530a097211 */ /* 0x000fe200030f16ff */
[----:B------:R-:W2:Y:S01]  /*4a6e0*/  LDL.LU R42, [R1+0xe80] ;  /* 0x000e8000012a7983 */ /* 0x000ea20000300800 */
[----:B------:R-:W-:Y:S01]  /*4a6f0*/  IMAD R10, R0, 0x2, R14 ;  /* 0x00000002000a7824 */ /* 0x000fe200078e020e */
[----:B----4-:R-:W-:Y:S02]  /*4a700*/  ISETP.LT.AND P2, PT, R41, c[0x0][0x17c], !P0 ;  /* 0x00005f0029007a0c */ /* 0x010fe40004741270 */
[----:B------:R1:W-:Y:S01]  /*4a710*/  @P4 STG.E [R12.64], R228 ;  /* 0x000000e40c004986 */ /* 0x0003e2000c101908 */
[----:B------:R-:W-:-:S03]  /*4a720*/  ISETP.LT.AND P4, PT, R18, c[0x0][0x17c], !P0 ;  /* 0x00005f0012007a0c */ /* 0x000fc60004781270 */
[----:B------:R4:W-:Y:S04]  /*4a730*/  @P3 STG.E [R8.64], R59 ;  /* 0x0000003b08003986 */ /* 0x0009e8000c101908 */
[----:B------:R-:W5:Y:S01]  /*4a740*/  LDL.LU R18, [R1+0xe88] ;  /* 0x000e880001127983 */ /* 0x000f620000300800 */
[----:B------:R-:W-:-:S03]  /*4a750*/  ISETP.LT.AND P3, PT, R17, c[0x0][0x17c], !P0 ;  /* 0x00005f0011007a0c */ /* 0x000fc60004761270 */
[----:B------:R-:W5:Y:S01]  /*4a760*/  LDL.LU R41, [R1+0xe8c] ;  /* 0x000e8c0001297983 */ /* 0x000f620000300800 */
[----:B-1----:R-:W-:-:S03]  /*4a770*/  LEA R12, P6, R14, R82, 0x2 ;  /* 0x000000520e0c7211 */ /* 0x002fc600078c10ff */
[----:B------:R-:W5:Y:S04]  /*4a780*/  LDL.LU R228, [R1+0x3c] ;  /* 0x00003c0001e47983 */ /* 0x000f680000300800 */
[----:B------:R-:W5:Y:S01]  /*4a790*/  LDL.LU R17, [R1+0xe90] ;  /* 0x000e900001117983 */ /* 0x000f620000300800 */
[----:B------:R-:W-:Y:S02]  /*4a7a0*/  LEA.HI.X.SX32 R13, R14, R83, 0x2, P6 ;  /* 0x000000530e0d7211 */ /* 0x000fe400030f16ff */
[----:B----4-:R-:W-:-:S04]  /*4a7b0*/  LEA R8, P6, R10, R82, 0x2 ;  /* 0x000000520a087211 */ /* 0x010fc800078c10ff */
[----:B------:R-:W-:Y:S01]  /*4a7c0*/  LEA.HI.X.SX32 R9, R10, R83, 0x2, P6 ;  /* 0x000000530a097211 */ /* 0x000fe200030f16ff */
[----:B------:R1:W-:Y:S01]  /*4a7d0*/  @P1 STG.E [R12.64], R55 ;  /* 0x000000370c001986 */ /* 0x0003e2000c101908 */
[----:B---3--:R-:W-:-:S03]  /*4a7e0*/  ISETP.LT.AND P1, PT, R40, c[0x0][0x17c], !P0 ;  /* 0x00005f0028007a0c */ /* 0x008fc60004721270 */
[----:B------:R-:W3:Y:S04]  /*4a7f0*/  LDL.LU R40, [R1+0xe98] ;  /* 0x000e980001287983 */ /* 0x000ee80000300800 */
[----:B------:R4:W-:Y:S01]  /*4a800*/  @P5 STG.E [R8.64], R225 ;  /* 0x000000e108005986 */ /* 0x0009e2000c101908 */
[----:B------:R-:W-:-:S03]  /*4a810*/  ISETP.LT.AND P5, PT, R16, c[0x0][0x17c], !P0 ;  /* 0x00005f0010007a0c */ /* 0x000fc600047a1270 */
[----:B------:R-:W3:Y:S01]  /*4a820*/  LDL.LU R16, [R1+0xeb4] ;  /* 0x000eb40001107983 */ /* 0x000ee20000300800 */
[----:B------:R-:W-:-:S04]  /*4a830*/  LEA R14, R0, R10, 0x1 ;  /* 0x0000000a000e7211 */ /* 0x000fc800078e08ff */
[----:B-1----:R-:W-:Y:S01]  /*4a840*/  LEA R12, P6, R14, R82, 0x2 ;  /* 0x000000520e0c7211 */ /* 0x002fe200078c10ff */
[----:B------:R-:W-:-:S03]  /*4a850*/  IMAD R10, R0, 0x2, R14 ;  /* 0x00000002000a7824 */ /* 0x000fc600078e020e */
[----:B------:R-:W-:Y:S01]  /*4a860*/  LEA.HI.X.SX32 R13, R14, R83, 0x2, P6 ;  /* 0x000000530e0d7211 */ /* 0x000fe200030f16ff */
[----:B------:R-:W-:Y:S01]  /*4a870*/  IMAD R14, R0, 0x2, R10 ;  /* 0x00000002000e7824 */ /* 0x000fe200078e020a */
[----:B----4-:R-:W-:-:S03]  /*4a880*/  LEA R8, P6, R10, R82, 0x2 ;  /* 0x000000520a087211 */ /* 0x010fc600078c10ff */
[----:B------:R1:W-:Y:S01]  /*4a890*/  @P2 STG.E [R12.64], R43 ;  /* 0x0000002b0c002986 */ /* 0x0003e2000c101908 */
[----:B------:R-:W-:Y:S01]  /*4a8a0*/  LEA.HI.X.SX32 R9, R10, R83, 0x2, P6 ;  /* 0x000000530a097211 */ /* 0x000fe200030f16ff */
[----:B------:R-:W-:-:S04]  /*4a8b0*/  IMAD R10, R0, 0x2, R14 ;  /* 0x00000002000a7824 */ /* 0x000fc800078e020e */
[----:B------:R4:W-:Y:S04]  /*4a8c0*/  @P4 STG.E [R8.64], R51 ;  /* 0x0000003308004986 */ /* 0x0009e8000c101908 */
[----:B------:R-:W-:Y:S01]  /*4a8d0*/  LDS.128 R48, [R3+0x800] ;  /* 0x0008000003307984 */ /* 0x000fe20000000c00 */
[----:B-1----:R-:W-:-:S04]  /*4a8e0*/  LEA R12, P6, R14, R82, 0x2 ;  /* 0x000000520e0c7211 */ /* 0x002fc800078c10ff */
[----:B------:R-:W-:Y:S02]  /*4a8f0*/  LEA.HI.X.SX32 R13, R14, R83, 0x2, P6 ;  /* 0x000000530e0d7211 */ /* 0x000fe400030f16ff */
[----:B----4-:R-:W-:Y:S01]  /*4a900*/  LEA R8, P6, R10, R82, 0x2 ;  /* 0x000000520a087211 */ /* 0x010fe200078c10ff */
[----:B------:R-:W-:-:S03]  /*4a910*/  IMAD R14, R0, 0x2, R10 ;  /* 0x00000002000e7824 */ /* 0x000fc600078e020a */
[----:B------:R-:W-:Y:S01]  /*4a920*/  LEA.HI.X.SX32 R9, R10, R83, 0x2, P6 ;  /* 0x000000530a097211 */ /* 0x000fe200030f16ff */
[----:B------:R1:W-:Y:S01]  /*4a930*/  @P3 STG.E [R12.64], R47 ;  /* 0x0000002f0c003986 */ /* 0x0003e2000c101908 */
[----:B--2---:R-:W-:-:S03]  /*4a940*/  ISETP.LT.AND P2, PT, R42, c[0x0][0x17c], !P0 ;  /* 0x00005f002a007a0c */ /* 0x004fc60004741270 */
[----:B------:R-:W2:Y:S01]  /*4a950*/  LDL.LU R42, [R1+0xeb8] ;  /* 0x000eb800012a7983 */ /* 0x000ea20000300800 */
[----:B------:R-:W-:-:S03]  /*4a960*/  IMAD R10, R0, 0x2, R14 ;  /* 0x00000002000a7824 */ /* 0x000fc600078e020e */
[----:B------:R-:W-:Y:S01]  /*4a970*/  LDS.128 R44, [R2+0x1000] ;  /* 0x00100000022c7984 */ /* 0x000fe20000000c00 */
[----:B-1----:R-:W-:-:S04]  /*4a980*/  LEA R12, P6, R14, R82, 0x2 ;  /* 0x000000520e0c7211 */ /* 0x002fc800078c10ff */
[----:B------:R-:W-:Y:S02]  /*4a990*/  LEA.HI.X.SX32 R13, R14, R83, 0x2, P6 ;  /* 0x000000530e0d7211 */ /* 0x000fe400030f16ff */
[----:B-----5:R-:W-:Y:S02]  /*4a9a0*/  ISETP.LT.AND P4, PT, R18, c[0x0][0x17c], !P0 ;  /* 0x00005f0012007a0c */ /* 0x020fe40004781270 */
[----:B------:R-:W4:Y:S01]  /*4a9b0*/  LDL.LU R18, [R1+0xebc] ;  /* 0x000ebc0001127983 */ /* 0x000f220000300800 */
[----:B------:R-:W-:-:S03]  /*4a9c0*/  ISETP.LT.AND P3, PT, R41, c[0x0][0x17c], !P0 ;  /* 0x00005f0029007a0c */ /* 0x000fc60004761270 */
[----:B------:R-:W5:Y:S04]  /*4a9d0*/  LDL.LU R41, [R1+0xec0] ;  /* 0x000ec00001297983 */ /* 0x000f680000300800 */
[----:B------:R1:W-:Y:S01]  /*4a9e0*/  @P1 STG.E [R8.64], R228 ;  /* 0x000000e408001986 */ /* 0x0003e2000c101908 */
[----:B------:R-:W-:-:S03]  /*4a9f0*/  ISETP.LT.AND P1, PT, R17, c[0x0][0x17c], !P0 ;  /* 0x00005f0011007a0c */ /* 0x000fc60004721270 */
[----:B------:R-:W5:Y:S01]  /*4aa00*/  LDL.LU R17, [R1+0xec4] ;  /* 0x000ec40001117983 */ /* 0x000f620000300800 */
[----:B-1----:R-:W-:-:S04]  /*4aa10*/  LEA R8, P6, R10, R82, 0x2 ;  /* 0x000000520a087211 */ /* 0x002fc800078c10ff */
[----:B------:R-:W-:Y:S01]  /*4aa20*/  LEA.HI.X.SX32 R9, R10, R83, 0x2, P6 ;  /* 0x000000530a097211 */ /* 0x000fe200030f16ff */
[----:B------:R-:W-:Y:S04]  /*4aa30*/  @P5 STG.E [R12.64], R11 ;  /* 0x0000000b0c005986 */ /* 0x000fe8000c101908 */
[----:B------:R1:W-:Y:S01]  /*4aa40*/  @P2 STG.E [R8.64], R19 ;  /* 0x0000001308002986 */ /* 0x0003e2000c101908 */
[----:B---3--:R-:W-:-:S03]  /*4aa50*/  ISETP.LT.AND P5, PT, R40, c[0x0][0x17c], !P0 ;  /* 0x00005f0028007a0c */ /* 0x008fc600047a1270 */
[----:B------:R-:W3:Y:S01]  /*4aa60*/  LDL.LU R40, [R1+0xecc] ;  /* 0x000ecc0001287983 */ /* 0x000ee20000300800 */
[----:B------:R-:W-:-:S03]  /*4aa70*/  ISETP.LT.AND P2, PT, R16, c[0x0][0x17c], !P0 ;  /* 0x00005f0010007a0c */ /* 0x000fc60004741270 */
[----:B------:R-:W3:Y:S01]  /*4aa80*/  LDL.LU R16, [R1+0xed0] ;  /* 0x000ed00001107983 */ /* 0x000ee20000300800 */
[----:B------:R-:W-:-:S03]  /*4aa90*/  IMAD R14, R0, 0x2, R10 ;  /* 0x00000002000e7824 */ /* 0x000fc600078e020a */
[----:B-1----:R-:W3:Y:S01]  /*4aaa0*/  LDL.LU R19, [R1+0xed4] ;  /* 0x000ed40001137983 */ /* 0x002ee20000300800 */
[----:B------:R-:W-:Y:S01]  /*4aab0*/  IMAD R12, R0, 0x2, R14 ;  /* 0x00000002000c7824 */ /* 0x000fe200078e020e */
[----:B------:R-:W-:-:S03]  /*4aac0*/  LEA R10, P6, R14, R82, 0x2 ;  /* 0x000000520e0a7211 */ /* 0x000fc600078c10ff */
[----:B------:R-:W-:Y:S01]  /*4aad0*/  IMAD R13, R0, 0x2, R12 ;  /* 0x00000002000d7824 */ /* 0x000fe200078e020c */
[----:B------:R-:W-:Y:S02]  /*4aae0*/  LEA.HI.X.SX32 R11, R14, R83, 0x2, P6 ;  /* 0x000000530e0b7211 */ /* 0x000fe400030f16ff */
[----:B------:R-:W-:-:S03]  /*4aaf0*/  LEA R8, P6, R12, R82, 0x2 ;  /* 0x000000520c087211 */ /* 0x000fc600078c10ff */
[----:B------:R1:W-:Y:S01]  /*4ab00*/  @P4 STG.E [R10.64], R15 ;  /* 0x0000000f0a004986 */ /* 0x0003e2000c101908 */
[----:B------:R-:W-:Y:S01]  /*4ab10*/  LEA.HI.X.SX32 R9, R12, R83, 0x2, P6 ;  /* 0x000000530c097211 */ /* 0x000fe200030f16ff */
[----:B------:R-:W-:-:S04]  /*4ab20*/  IMAD R12, R0, 0x2, R13 ;  /* 0x00000002000c7824 */ /* 0x000fc800078e020d */
[----:B------:R1:W-:Y:S02]  /*4ab30*/  @P3 STG.E [R8.64], R152 ;  /* 0x0000009808003986 */ /* 0x0003e4000c101908 */
[----:B-1----:R-:W-:-:S04]  /*4ab40*/  LEA R10, P6, R13, R82, 0x2 ;  /* 0x000000520d0a7211 */ /* 0x002fc800078c10ff */
[-C--:B------:R-:W-:Y:S02]  /*4ab50*/  LEA.HI.X.SX32 R11, R13, R83.reuse, 0x2, P6 ;  /* 0x000000530d0b7211 */ /* 0x080fe400030f16ff */
[----:B------:R-:W-:Y:S02]  /*4ab60*/  LEA R8, P6, R12, R82, 0x2 ;  /* 0x000000520c087211 */ /* 0x000fe400078c10ff */
[----:B------:R-:W-:Y:S02]  /*4ab70*/  LEA R13, R0, R12, 0x1 ;  /* 0x0000000c000d7211 */ /* 0x000fe400078e08ff */
[----:B------:R-:W-:Y:S01]  /*4ab80*/  LEA.HI.X.SX32 R9, R12, R83, 0x2, P6 ;  /* 0x000000530c097211 */ /* 0x000fe200030f16ff */
[----:B------:R1:W-:Y:S01]  /*4ab90*/  @P1 STG.E [R10.64], R148 ;  /* 0x000000940a001986 */ /* 0x0003e2000c101908 */
[----:B--2---:R-:W-:Y:S01]  /*4aba0*/  ISETP.LT.AND P4, PT, R42, c[0x0][0x17c], !P0 ;  /* 0x00005f002a007a0c */ /* 0x004fe20004781270 */
[----:B------:R-:W-:Y:S02]  /*4abb0*/  IMAD R12, R0, 0x2, R13 ;  /* 0x00000002000c7824 */ /* 0x000fe400078e020d */
[----:B------:R2:W-:Y:S01]  /*4abc0*/  @P5 STG.E [R8.64], R132 ;  /* 0x0000008408005986 */ /* 0x0005e2000c101908 */
[----:B-1----:R-:W-:-:S04]  /*4abd0*/  LEA R10, P6, R13, R82, 0x2 ;  /* 0x000000520d0a7211 */ /* 0x002fc800078c10ff */
[----:B------:R-:W-:Y:S02]  /*4abe0*/  LEA.HI.X.SX32 R11, R13, R83, 0x2, P6 ;  /* 0x000000530d0b7211 */ /* 0x000fe400030f16ff */
[----:B--2---:R-:W-:-:S04]  /*4abf0*/  LEA R8, P6, R12, R82, 0x2 ;  /* 0x000000520c087211 */ /* 0x004fc800078c10ff */
[----:B------:R-:W-:Y:S01]  /*4ac00*/  LEA.HI.X.SX32 R9, R12, R83, 0x2, P6 ;  /* 0x000000530c097211 */ /* 0x000fe200030f16ff */
[----:B------:R1:W-:Y:S04]  /*4ac10*/  @P2 STG.E [R10.64], R128 ;  /* 0x000000800a002986 */ /* 0x0003e8000c101908 */
[----:B------:R2:W-:Y:S01]  /*4ac20*/  @P4 STG.E [R8.64], R112 ;  /* 0x0000007008004986 */ /* 0x0005e2000c101908 */
[----:B----4-:R-:W-:-:S03]  /*4ac30*/  ISETP.LT.AND P3, PT, R18, c[0x0][0x17c], !P0 ;  /* 0x00005f0012007a0c */ /* 0x010fc60004761270 */
[----:B------:R-:W4:Y:S04]  /*4ac40*/  LDL.LU R18, [R1+0xed8] ;  /* 0x000ed80001127983 */ /* 0x000f280000300800 */
[----:B------:R-:W4:Y:S01]  /*4ac50*/  LDL.LU R14, [R1+0xedc] ;  /* 0x000edc00010e7983 */ /* 0x000f220000300800 */
[----:B-----5:R-:W-:-:S03]  /*4ac60*/  ISETP.LT.AND P5, PT, R17, c[0x0][0x17c], !P0 ;  /* 0x00005f0011007a0c */ /* 0x020fc600047a1270 */
[----:B------:R-:W5:Y:S04]  /*4ac70*/  LDL.LU R17, [R1+0xef4] ;  /* 0x000ef40001117983 */ /* 0x000f680000300800 */
[----:B------:R-:W5:Y:S01]  /*4ac80*/  LDL.LU R15, [R1+0xef8] ;  /* 0x000ef800010f7983 */ /* 0x000f620000300800 */
[----:B---3--:R-:W-:-:S03]  /*4ac90*/  ISETP.LT.AND P4, PT, R16, c[0x0][0x17c], !P0 ;  /* 0x00005f0010007a0c */ /* 0x008fc60004781270 */
[----:B------:R-:W3:Y:S01]  /*4aca0*/  LDL.LU R16, [R1+0xefc] ;  /* 0x000efc0001107983 */ /* 0x000ee20000300800 */
[----:B------:R-:W-:Y:S01]  /*4acb0*/  IMAD R13, R0, 0x2, R12 ;  /* 0x00000002000d7824 */ /* 0x000fe200078e020c */
[----:B------:R-:W-:-:S03]  /*4acc0*/  ISETP.LT.AND P1, PT, R41, c[0x0][0x17c], !P0 ;  /* 0x00005f0029007a0c */ /* 0x000fc60004721270 */
[----:B------:R-:W-:Y:S01]  /*4acd0*/  IMAD R12, R0, 0x2, R13 ;  /* 0x00000002000c7824 */ /* 0x000fe200078e020d */
[----:B-1----:R-:W-:-:S04]  /*4ace0*/  LEA R10, P6, R13, R82, 0x2 ;  /* 0x000000520d0a7211 */ /* 0x002fc800078c10ff */
[----:B------:R-:W-:Y:S01]  /*4acf0*/  LEA.HI.X.SX32 R11, R13, R83, 0x2, P6 ;  /* 0x000000530d0b7211 */ /* 0x000fe200030f16ff */
[----:B------:R-:W-:Y:S01]  /*4ad00*/  IMAD R13, R0, 0x2, R12 ;  /* 0x00000002000d7824 */ /* 0x000fe200078e020c */
[----:B--2---:R-:W-:-:S03]  /*4ad10*/  LEA R8, P6, R12, R82, 0x2 ;  /* 0x000000520c087211 */ /* 0x004fc600078c10ff */
[----:B------:R1:W-:Y:S01]  /*4ad20*/  @P3 STG.E [R10.64], R108 ;  /* 0x0000006c0a003986 */ /* 0x0003e2000c101908 */
[----:B------:R-:W-:Y:S01]  /*4ad30*/  LEA.HI.X.SX32 R9, R12, R83, 0x2, P6 ;  /* 0x000000530c097211 */ /* 0x000fe200030f16ff */
[----:B------:R-:W-:Y:S01]  /*4ad40*/  IMAD R12, R0, 0x2, R13 ;  /* 0x00000002000c7824 */ /* 0x000fe200078e020d */
[----:B------:R-:W-:-:S03]  /*4ad50*/  ISETP.LT.AND P2, PT, R40, c[0x0][0x17c], !P0 ;  /* 0x00005f0028007a0c */ /* 0x000fc60004741270 */
[----:B------:R2:W-:Y:S01]  /*4ad60*/  @P1 STG.E [R8.64], R104 ;  /* 0x0000006808001986 */ /* 0x0005e2000c101908 */
[----:B-1----:R-:W-:-:S04]  /*4ad70*/  LEA R10, P6, R13, R82, 0x2 ;  /* 0x000000520d0a7211 */ /* 0x002fc800078c10ff */
[----:B------:R-:W-:Y:S02]  /*4ad80*/  LEA.HI.X.SX32 R11, R13, R83, 0x2, P6 ;  /* 0x000000530d0b7211 */ /* 0x000fe400030f16ff */
[----:B--2---:R-:W-:Y:S01]  /*4ad90*/  LEA R8, P6, R12, R82, 0x2 ;  /* 0x000000520c087211 */ /* 0x004fe200078c10ff */
[----:B------:R-:W-:-:S03]  /*4ada0*/  IMAD R13, R0, 0x2, R12 ;  /* 0x00000002000d7824 */ /* 0x000fc600078e020c */
[----:B------:R-:W-:Y:S01]  /*4adb0*/  LEA.HI.X.SX32 R9, R12, R83, 0x2, P6 ;  /* 0x000000530c097211 */ /* 0x000fe200030f16ff */
[----:B------:R1:W-:Y:S01]  /*4adc0*/  @P5 STG.E [R10.64], R100 ;  /* 0x000000640a005986 */ /* 0x0003e2000c101908 */
[----:B------:R-:W-:-:S03]  /*4add0*/  ISETP.LT.AND P3, PT, R19, c[0x0][0x17c], !P0 ;  /* 0x00005f0013007a0c */ /* 0x000fc60004761270 */
[----:B------:R-:W2:Y:S01]  /*4ade0*/  LDL.LU R19, [R1+0xf00] ;  /* 0x000f000001137983 */ /* 0x000ea20000300800 */
[----:B------:R-:W-:-:S03]  /*4adf0*/  IMAD R12, R0, 0x2, R13 ;  /* 0x00000002000c7824 */ /* 0x000fc600078e020d */
[----:B------:R1:W-:Y:S02]  /*4ae00*/  @P2 STG.E [R8.64], R96 ;  /* 0x0000006008002986 */ /* 0x0003e4000c101908 */
[----:B-1----:R-:W-:-:S04]  /*4ae10*/  LEA R10, P6, R13, R82, 0x2 ;  /* 0x000000520d0a7211 */ /* 0x002fc800078c10ff */
[----:B------:R-:W-:Y:S02]  /*4ae20*/  LEA.HI.X.SX32 R11, R13, R83, 0x2, P6 ;  /* 0x000000530d0b7211 */ /* 0x000fe400030f16ff */
[----:B------:R-:W-:-:S04]  /*4ae30*/  LEA R8, P6, R12, R82, 0x2 ;  /* 0x000000520c087211 */ /* 0x000fc800078c10ff */
[----:B------:R-:W-:Y:S01]  /*4ae40*/  LEA.HI.X.SX32 R9, R12, R83, 0x2, P6 ;  /* 0x000000530c097211 */ /* 0x000fe200030f16ff */
[----:B------:R1:W-:Y:S04]  /*4ae50*/  @P4 STG.E [R10.64], R92 ;  /* 0x0000005c0a004986 */ /* 0x0003e8000c101908 */
[----:B------:R1:W-:Y:S01]  /*4ae60*/  @P3 STG.E [R8.64], R88 ;  /* 0x0000005808003986 */ /* 0x0003e2000c101908 */
[----:B----4-:R-:W-:-:S03]  /*4ae70*/  ISETP.LT.AND P1, PT, R18, c[0x0][0x17c], !P0 ;  /* 0x00005f0012007a0c */ /* 0x010fc60004721270 */
[----:B------:R-:W4:Y:S01]  /*4ae80*/  LDL.LU R18, [R1+0xf04] ;  /* 0x000f040001127983 */ /* 0x000f220000300800 */
[----:B------:R-:W-:-:S03]  /*4ae90*/  ISETP.LT.AND P5, PT, R14, c[0x0][0x17c], !P0 ;  /* 0x00005f000e007a0c */ /* 0x000fc600047a1270 */
[----:B------:R-:W4:Y:S01]  /*4aea0*/  LDL.LU R14, [R1+0xf1c] ;  /* 0x000f1c00010e7983 */ /* 0x000f220000300800 */
[----:B-----5:R-:W-:-:S03]  /*4aeb0*/  ISETP.LT.AND P2, PT, R17, c[0x0][0x17c], !P0 ;  /* 0x00005f0011007a0c */ /* 0x020fc60004741270 */
[----:B------:R-:W5:Y:S01]  /*4aec0*/  LDL.LU R17, [R1+0xf20] ;  /* 0x000f200001117983 */ /* 0x000f620000300800 */
[----:B------:R-:W-:-:S03]  /*4aed0*/  ISETP.LT.AND P4, PT, R15, c[0x0][0x17c], !P0 ;  /* 0x00005f000f007a0c */ /* 0x000fc60004781270 */
[----:B------:R-:W5:Y:S01]  /*4aee0*/  LDL.LU R15, [R1+0xf24] ;  /* 0x000f2400010f7983 */ /* 0x000f620000300800 */
[----:B---3--:R-:W-:-:S03]  /*4aef0*/  ISETP.LT.AND P3, PT, R16, c[0x0][0x17c], !P0 ;  /* 0x00005f0010007a0c */ /* 0x008fc60004761270 */
[----:B------:R-:W3:Y:S01]  /*4af00*/  LDL.LU R16, [R1+0xf28] ;  /* 0x000f280001107983 */ /* 0x000ee20000300800 */
[----:B------:R-:W-:-:S04]  /*4af10*/  IMAD R13, R0, 0x2, R12 ;  /* 0x00000002000d7824 */ /* 0x000fc800078e020c */
[----:B------:R-:W-:Y:S01]  /*4af20*/  IMAD R12, R0, 0x2, R13 ;  /* 0x00000002000c7824 */ /* 0x000fe200078e020d */
[----:B-1----:R-:W-:-:S04]  /*4af30*/  LEA R10, P6, R13, R82, 0x2 ;  /* 0x000000520d0a7211 */ /* 0x002fc800078c10ff */
[-C--:B------:R-:W-:Y:S02]  /*4af40*/  LEA.HI.X.SX32 R11, R13, R83.reuse, 0x2, P6 ;  /* 0x000000530d0b7211 */ /* 0x080fe400030f16ff */
[----:B------:R-:W-:Y:S02]  /*4af50*/  LEA R8, P6, R12, R82, 0x2 ;  /* 0x000000520c087211 */ /* 0x000fe400078c10ff */
[----:B------:R-:W-:Y:S01]  /*4af60*/  LEA R13, R0, R12, 0x1 ;  /* 0x0000000c000d7211 */ /* 0x000fe200078e08ff */
[----:B------:R1:W-:Y:S01]  /*4af70*/  @P1 STG.E [R10.64], R72 ;  /* 0x000000480a001986 */ /* 0x0003e2000c101908 */
[----:B------:R-:W-:-:S03]  /*4af80*/  LEA.HI.X.SX32 R9, R12, R83, 0x2, P6 ;  /* 0x000000530c097211 */ /* 0x000fc600030f16ff */
[----:B------:R-:W-:Y:S02]  /*4af90*/  IMAD R12, R0, 0x2, R13 ;  /* 0x00000002000c7824 */ /* 0x000fe400078e020d */
[----:B------:R1:W-:Y:S02]  /*4afa0*/  @P5 STG.E [R8.64], R32 ;  /* 0x0000002008005986 */ /* 0x0003e4000c101908 */
[----:B-1----:R-:W-:-:S04]  /*4afb0*/  LEA R10, P6, R13, R82, 0x2 ;  /* 0x000000520d0a7211 */ /* 0x002fc800078c10ff */
[----:B------:R-:W-:Y:S02]  /*4afc0*/  LEA.HI.X.SX32 R11, R13, R83, 0x2, P6 ;  /* 0x000000530d0b7211 */ /* 0x000fe400030f16ff */
[----:B------:R-:W-:Y:S01]  /*4afd0*/  LEA R8, P6, R12, R82, 0x2 ;  /* 0x000000520c087211 */ /* 0x000fe200078c10ff */
[----:B------:R-:W-:-:S03]  /*4afe0*/  IMAD R13, R0, 0x2, R12 ;  /* 0x00000002000d7824 */ /* 0x000fc600078e020c */
[----:B------:R-:W-:Y:S01]  /*4aff0*/  LEA.HI.X.SX32 R9, R12, R83, 0x2, P6 ;  /* 0x000000530c097211 */ /* 0x000fe200030f16ff */
[----:B------:R1:W-:Y:S01]  /*4b000*/  @P2 STG.E [R10.64], R28 ;  /* 0x0000001c0a002986 */ /* 0x0003e2000c101908 */
[----:B--2---:R-:W-:-:S03]  /*4b010*/  ISETP.LT.AND P1, PT, R19, c[0x0][0x17c], !P0 ;  /* 0x00005f0013007a0c */ /* 0x004fc60004721270 */
        /* <DEDUP_REMOVED lines=22> */
[----:B------:R-:W-:Y:S01]  /*4b180*/  LEA.HI.X.SX32 R11, R13, R83, 0x2, P6 ;  /* 0x000000530d0b7211 */ /* 0x000fe200030f16ff */
[----:B------:R-:W-:Y:S01]  /*4b190*/  IMAD R13, R0, 0x2, R12 ;  /* 0x00000002000d7824 */ /* 0x000fe200078e020c */
[----:B------:R-:W-:-:S03]  /*4b1a0*/  LEA R8, P6, R12, R82, 0x2 ;  /* 0x000000520c087211 */ /* 0x000fc600078c10ff */
[----:B------:R1:W-:Y:S01]  /*4b1b0*/  @P5 STG.E [R10.64], R149 ;  /* 0x000000950a005986 */ /* 0x0003e2000c101908 */
[----:B------:R-:W-:Y:S01]  /*4b1c0*/  LEA.HI.X.SX32 R9, R12, R83, 0x2, P6 ;  /* 0x000000530c097211 */ /* 0x000fe200030f16ff */
[----:B------:R-:W-:-:S04]  /*4b1d0*/  IMAD R12, R0, 0x2, R13 ;  /* 0x00000002000c7824 */ /* 0x000fc800078e020d */
        /* <DEDUP_REMOVED lines=27> */
[----:B------:R-:W-:-:S04]  /*4b390*/  LEA R13, R0, R12, 0x1 ;  /* 0x0000000c000d7211 */ /* 0x000fc800078e08ff */
[----:B-1----:R-:W-:Y:S01]  /*4b3a0*/  LEA R10, P6, R13, R82, 0x2 ;  /* 0x000000520d0a7211 */ /* 0x002fe200078c10ff */
[----:B------:R-:W-:-:S03]  /*4b3b0*/  IMAD R12, R0, 0x2, R13 ;  /* 0x00000002000c7824 */ /* 0x000fc600078e020d */
        /* <DEDUP_REMOVED lines=14> */
[----:B------:R2:W-:Y:S01]  /*4b4a0*/  @P1 STG.E [R8.64], R89 ;  /* 0x0000005908001986 */ /* 0x0005e2000c101908 */
[----:B------:R-:W-:-:S03]  /*4b4b0*/  IMAD R12, R0, 0x2, R13 ;  /* 0x00000002000c7824 */ /* 0x000fc600078e020d */
[----:B------:R-:W3:Y:S01]  /*4b4c0*/  LDL.LU R19, [R1+0xf8c] ;  /* 0x000f8c0001137983 */ /* 0x000ee20000300800 */
[----:B-1----:R-:W-:-:S04]  /*4b4d0*/  LEA R10, P6, R13, R82, 0x2 ;  /* 0x000000520d0a7211 */ /* 0x002fc800078c10ff */
[----:B------:R-:W-:Y:S02]  /*4b4e0*/  LEA.HI.X.SX32 R11, R13, R83, 0x2, P6 ;  /* 0x000000530d0b7211 */ /* 0x000fe400030f16ff */
[----:B--2---:R-:W-:-:S04]  /*4b4f0*/  LEA R8, P6, R12, R82, 0x2 ;  /* 0x000000520c087211 */ /* 0x004fc800078c10ff */
        /* <DEDUP_REMOVED lines=18> */
[----:B--2---:R-:W-:-:S03]  /*4b620*/  LEA R8, P6, R12, R82, 0x2 ;  /* 0x000000520c087211 */ /* 0x004fc600078c10ff */
[----:B------:R1:W-:Y:S01]  /*4b630*/  @P4 STG.E [R10.64], R29 ;  /* 0x0000001d0a004986 */ /* 0x0003e2000c101908 */
[----:B------:R-:W-:Y:S01]  /*4b640*/  LEA.HI.X.SX32 R9, R12, R83, 0x2, P6 ;  /* 0x000000530c097211 */ /* 0x000fe200030f16ff */
[----:B------:R-:W-:-:S04]  /*4b650*/  IMAD R12, R0, 0x2, R13 ;  /* 0x00000002000c7824 */ /* 0x000fc800078e020d */
[----:B------:R2:W-:Y:S01]  /*4b660*/  @P3 STG.E [R8.64], R25 ;  /* 0x0000001908003986 */ /* 0x0005e2000c101908 */
[----:B-1----:R-:W-:-:S04]  /*4b670*/  LEA R10, P6, R13, R82, 0x2 ;  /* 0x000000520d0a7211 */ /* 0x002fc800078c10ff */
[-C--:B------:R-:W-:Y:S02]  /*4b680*/  LEA.HI.X.SX32 R11, R13, R83.reuse, 0x2, P6 ;  /* 0x000000530d0b7211 */ /* 0x080fe400030f16ff */
[----:B--2---:R-:W-:Y:S02]  /*4b690*/  LEA R8, P6, R12, R82, 0x2 ;  /* 0x000000520c087211 */ /* 0x004fe400078c10ff */
[----:B------:R-:W-:Y:S02]  /*4b6a0*/  LEA R13, R0, R12, 0x1 ;  /* 0x0000000c000d7211 */ /* 0x000fe400078e08ff */
[----:B------:R-:W-:Y:S01]  /*4b6b0*/  LEA.HI.X.SX32 R9, R12, R83, 0x2, P6 ;  /* 0x000000530c097211 */ /* 0x000fe200030f16ff */
[----:B------:R1:W-:Y:S01]  /*4b6c0*/  @P1 STG.E [R10.64], R21 ;  /* 0x000000150a001986 */ /* 0x0003e2000c101908 */
[----:B------:R-:W-:-:S03]  /*4b6d0*/  ISETP.LT.AND P4, PT, R19, c[0x0][0x17c], !P0 ;  /* 0x00005f0013007a0c */ /* 0x000fc60004781270 */
        /* <DEDUP_REMOVED lines=19> */
[----:B------:R-:W-:-:S03]  /*4b810*/  IMAD R13, R0, 0x2, R12 ;  /* 0x00000002000d7824 */ /* 0x000fc600078e020c */
[----:B------:R-:W3:Y:S01]  /*4b820*/  LDL.LU R20, [R1+0x1000] ;  /* 0x0010000001147983 */ /* 0x000ee20000300800 */
        /* <DEDUP_REMOVED lines=10> */
[----:B------:R-:W-:Y:S02]  /*4b8d0*/  LEA.HI.X.SX32 R11, R13, R83, 0x2, P6 ;  /* 0x000000530d0b7211 */ /* 0x000fe400030f16ff */
[----:B--2---:R-:W-:Y:S01]  /*4b8e0*/  LEA R8, P6, R12, R82, 0x2 ;  /* 0x000000520c087211 */ /* 0x004fe200078c10ff */
[----:B------:R-:W-:-:S03]  /*4b8f0*/  IMAD R13, R0, 0x2, R12 ;  /* 0x00000002000d7824 */ /* 0x000fc600078e020c */
[----:B------:R-:W-:Y:S01]  /*4b900*/  LEA.HI.X.SX32 R9, R12, R83, 0x2, P6 ;  /* 0x000000530c097211 */ /* 0x000fe200030f16ff */
[----:B------:R1:W-:Y:S01]  /*4b910*/  @P5 STG.E [R10.64], R110 ;  /* 0x0000006e0a005986 */ /* 0x0003e2000c101908 */
[----:B------:R-:W-:-:S03]  /*4b920*/  IMAD R12, R0, 0x2, R13 ;  /* 0x00000002000c7824 */ /* 0x000fc600078e020d */
[----:B------:R2:W-:Y:S01]  /*4b930*/  @P2 STG.E [R8.64], R106 ;  /* 0x0000006a08002986 */ /* 0x0005e2000c101908 */
[----:B------:R-:W-:-:S03]  /*4b940*/  ISETP.LT.AND P3, PT, R19, c[0x0][0x17c], !P0 ;  /* 0x00005f0013007a0c */ /* 0x000fc60004761270 */
[----:B------:R-:W3:Y:S01]  /*4b950*/  LDL.LU R19, [R1+0x1008] ;  /* 0x0010080001137983 */ /* 0x000ee20000300800 */
[----:B-1----:R-:W-:-:S04]  /*4b960*/  LEA R10, P6, R13, R82, 0x2 ;  /* 0x000000520d0a7211 */ /* 0x002fc800078c10ff */
[----:B------:R-:W-:Y:S02]  /*4b970*/  LEA.HI.X.SX32 R11, R13, R83, 0x2, P6 ;  /* 0x000000530d0b7211 */ /* 0x000fe400030f16ff */
[----:B--2---:R-:W-:-:S04]  /*4b980*/  LEA R8, P6, R12, R82, 0x2 ;  /* 0x000000520c087211 */ /* 0x004fc800078c10ff */
[----:B------:R-:W-:Y:S01]  /*4b990*/  LEA.HI.X.SX32 R9, R12, R83, 0x2, P6 ;  /* 0x000000530c097211 */ /* 0x000fe200030f16ff */
[----:B------:R1:W-:Y:S04]  /*4b9a0*/  @P4 STG.E [R10.64], R102 ;  /* 0x000000660a004986 */ /* 0x0003e8000c101908 */
[----:B------:R2:W-:Y:S01]  /*4b9b0*/  @P3 STG.E [R8.64], R98 ;  /* 0x0000006208003986 */ /* 0x0005e2000c101908 */
[----:B----4-:R-:W-:Y:S02]  /*4b9c0*/  ISETP.LT.AND P1, PT, R18, c[0x0][0x17c], !P0 ;  /* 0x00005f0012007a0c */ /* 0x010fe40004721270 */
[----:B------:R-:W-:Y:S02]  /*4b9d0*/  ISETP.LT.AND P5, PT, R14, c[0x0][0x17c], !P0 ;  /* 0x00005f000e007a0c */ /* 0x000fe400047a1270 */
[----:B------:R-:W4:Y:S01]  /*4b9e0*/  LDL.LU R14, [R1+0x1038] ;  /* 0x00103800010e7983 */ /* 0x000f220000300800 */
[----:B-----5:R-:W-:-:S03]  /*4b9f0*/  ISETP.LT.AND P2, PT, R17, c[0x0][0x17c], !P0 ;  /* 0x00005f0011007a0c */ /* 0x020fc60004741270 */
[----:B------:R-:W5:Y:S04]  /*4ba00*/  LDL.LU R17, [R1+0x1040] ;  /* 0x0010400001117983 */ /* 0x000f680000300800 */
[----:B------:R-:W5:Y:S01]  /*4ba10*/  LDL.LU R18, [R1+0x1048] ;  /* 0x0010480001127983 */ /* 0x000f620000300800 */
[----:B---3--:R-:W-:-:S03]  /*4ba20*/  ISETP.LT.AND P3, PT, R16, c[0x0][0x17c], !P0 ;  /* 0x00005f0010007a0c */ /* 0x008fc60004761270 */
[----:B------:R-:W3:Y:S01]  /*4ba30*/  LDL.LU R16, [R1+0x1050] ;  /* 0x0010500001107983 */ /* 0x000ee20000300800 */
[C---:B------:R-:W-:Y:S01]  /*4ba40*/  IMAD R13, R0.reuse, 0x2, R12 ;  /* 0x00000002000d7824 */ /* 0x040fe200078e020c */
[----:B------:R-:W-:Y:S02]  /*4ba50*/  ISETP.LT.AND P4, PT, R15, c[0x0][0x17c], !P0 ;  /* 0x00005f000f007a0c */ /* 0x000fe40004781270 */
[----:B------:R-:W3:Y:S01]  /*4ba60*/  LDL.LU R12, [R1+0x1058] ;  /* 0x00105800010c7983 */ /* 0x000ee20000300800 */
[----:B------:R-:W-:Y:S01]  /*4ba70*/  IMAD R15, R0, 0x2, R13 ;  /* 0x00000002000f7824 */ /* 0x000fe200078e020d */
[----:B-1----:R-:W-:-:S04]  /*4ba80*/  LEA R10, P6, R13, R82, 0x2 ;  /* 0x000000520d0a7211 */ /* 0x002fc800078c10ff */
[----:B------:R-:W-:Y:S02]  /*4ba90*/  LEA.HI.X.SX32 R11, R13, R83, 0x2, P6 ;  /* 0x000000530d0b7211 */ /* 0x000fe400030f16ff */
[C---:B--2---:R-:W-:Y:S02]  /*4baa0*/  LEA R8, P6, R15.reuse, R82, 0x2 ;  /* 0x000000520f087211 */ /* 0x044fe400078c10ff */
[----:B------:R-:W-:Y:S01]  /*4bab0*/  LEA R13, R0, R15, 0x1 ;  /* 0x0000000f000d7211 */ /* 0x000fe200078e08ff */
[----:B------:R1:W-:Y:S01]  /*4bac0*/  @P1 STG.E [R10.64], R94 ;  /* 0x0000005e0a001986 */ /* 0x0003e2000c101908 */
[----:B------:R-:W-:-:S03]  /*4bad0*/  LEA.HI.X.SX32 R9, R15, R83, 0x2, P6 ;  /* 0x000000530f097211 */ /* 0x000fc600030f16ff */
[----:B------:R-:W-:Y:S02]  /*4bae0*/  IMAD R15, R0, 0x2, R13 ;  /* 0x00000002000f7824 */ /* 0x000fe400078e020d */
[----:B------:R2:W-:Y:S01]  /*4baf0*/  @P5 STG.E [R8.64], R90 ;  /* 0x0000005a08005986 */ /* 0x0005e2000c101908 */
[----:B-1----:R-:W-:-:S04]  /*4bb00*/  LEA R10, P6, R13, R82, 0x2 ;  /* 0x000000520d0a7211 */ /* 0x002fc800078c10ff */
[----:B------:R-:W-:Y:S01]  /*4bb10*/  LEA.HI.X.SX32 R11, R13, R83, 0x2, P6 ;  /* 0x000000530d0b7211 */ /* 0x000fe200030f16ff */
[----:B------:R-:W-:Y:S01]  /*4bb20*/  IMAD R13, R0, 0x2, R15 ;  /* 0x00000002000d7824 */ /* 0x000fe200078e020f */
[----:B--2---:R-:W-:-:S03]  /*4bb30*/  LEA R8, P6, R15, R82, 0x2 ;  /* 0x000000520f087211 */ /* 0x004fc600078c10ff */
[----:B------:R1:W-:Y:S01]  /*4bb40*/  @P2 STG.E [R10.64], R74 ;  /* 0x0000004a0a002986 */ /* 0x0003e2000c101908 */
[----:B------:R-:W-:Y:S01]  /*4bb50*/  LEA.HI.X.SX32 R9, R15, R83, 0x2, P6 ;  /* 0x000000530f097211 */ /* 0x000fe200030f16ff */
[----:B------:R-:W-:Y:S01]  /*4bb60*/  IMAD R15, R0, 0x2, R13 ;  /* 0x00000002000f7824 */ /* 0x000fe200078e020d */
[----:B-1----:R-:W-:-:S03]  /*4bb70*/  LEA R10, P6, R13, R82, 0x2 ;  /* 0x000000520d0a7211 */ /* 0x002fc600078c10ff */
[----:B------:R1:W-:Y:S01]  /*4bb80*/  @P4 STG.E [R8.64], R34 ;  /* 0x0000002208004986 */ /* 0x0003e2000c101908 */
[----:B------:R-:W-:Y:S02]  /*4bb90*/  ISETP.LT.AND P5, PT, R19, c[0x0][0x17c], !P0 ;  /* 0x00005f0013007a0c */ /* 0x000fe400047a1270 */
[----:B------:R-:W-:Y:S01]  /*4bba0*/  LEA.HI.X.SX32 R11, R13, R83, 0x2, P6 ;  /* 0x000000530d0b7211 */ /* 0x000fe200030f16ff */
[----:B------:R-:W2:Y:S01]  /*4bbb0*/  LDL.LU R19, [R1+0x1088] ;  /* 0x0010880001137983 */ /* 0x000ea20000300800 */
[----:B------:R-:W-:-:S03]  /*4bbc0*/  ISETP.LT.AND P1, PT, R20, c[0x0][0x17c], !P0 ;  /* 0x00005f0014007a0c */ /* 0x000fc60004721270 */
[----:B------:R3:W-:Y:S01]  /*4bbd0*/  @P3 STG.E [R10.64], R30 ;  /* 0x0000001e0a003986 */ /* 0x0007e2000c101908 */
[----:B-1----:R-:W-:-:S04]  /*4bbe0*/  LEA R8, P6, R15, R82, 0x2 ;  /* 0x000000520f087211 */ /* 0x002fc800078c10ff */
[----:B------:R-:W-:-:S05]  /*4bbf0*/  LEA.HI.X.SX32 R9, R15, R83, 0x2, P6 ;  /* 0x000000530f097211 */ /* 0x000fca00030f16ff */
[----:B------:R1:W-:Y:S01]  /*4bc00*/  @P1 STG.E [R8.64], R26 ;  /* 0x0000001a08001986 */ /* 0x0003e2000c101908 */
[----:B----4-:R-:W-:-:S03]  /*4bc10*/  ISETP.LT.AND P2, PT, R14, c[0x0][0x17c], !P0 ;  /* 0x00005f000e007a0c */ /* 0x010fc60004741270 */
        /* <DEDUP_REMOVED lines=9> */
[----:B------:R-:W-:-:S04]  /*4bcb0*/  LEA R10, P6, R13, R82, 0x2 ;  /* 0x000000520d0a7211 */ /* 0x000fc800078c10ff */
[----:B------:R-:W-:Y:S01]  /*4bcc0*/  LEA.HI.X.SX32 R11, R13, R83, 0x2, P6 ;  /* 0x000000530d0b7211 */ /* 0x000fe200030f16ff */
[----:B------:R-:W-:Y:S01]  /*4bcd0*/  IMAD R13, R0, 0x2, R15 ;  /* 0x00000002000d7824 */ /* 0x000fe200078e020f */
[----:B-1----:R-:W-:-:S03]  /*4bce0*/  LEA R8, P6, R15, R82, 0x2 ;  /* 0x000000520f087211 */ /* 0x002fc600078c10ff */
[----:B------:R1:W-:Y:S01]  /*4bcf0*/  @P5 STG.E [R10.64], R22 ;  /* 0x000000160a005986 */ /* 0x0003e2000c101908 */
[----:B------:R-:W-:Y:S01]  /*4bd00*/  LEA.HI.X.SX32 R9, R15, R83, 0x2, P6 ;  /* 0x000000530f097211 */ /* 0x000fe200030f16ff */
[----:B------:R-:W-:-:S04]  /*4bd10*/  IMAD R15, R0, 0x2, R13 ;  /* 0x00000002000f7824 */ /* 0x000fc800078e020d */
[----:B------:R1:W-:Y:S02]  /*4bd20*/  @P2 STG.E [R8.64], R155 ;  /* 0x0000009b08002986 */ /* 0x0003e4000c101908 */
[----:B-1----:R-:W-:-:S04]  /*4bd30*/  LEA R10, P6, R13, R82, 0x2 ;  /* 0x000000520d0a7211 */ /* 0x002fc800078c10ff */
[-C--:B------:R-:W-:Y:S01]  /*4bd40*/  LEA.HI.X.SX32 R11, R13, R83.reuse, 0x2, P6 ;  /* 0x000000530d0b7211 */ /* 0x080fe200030f16ff */
[----:B------:R-:W-:Y:S01]  /*4bd50*/  IMAD R13, R0, 0x2, R15 ;  /* 0x00000002000d7824 */ /* 0x000fe200078e020f */
[C---:B------:R-:W-:Y:S02]  /*4bd60*/  LEA R8, P6, R15.reuse, R82, 0x2 ;  /* 0x000000520f087211 */ /* 0x040fe400078c10ff */
[----:B------:R-:W-:Y:S01]  /*4bd70*/  ISETP.LT.AND P5, PT, R12, c[0x0][0x17c], !P0 ;  /* 0x00005f000c007a0c */ /* 0x000fe200047a1270 */
[----:B------:R1:W-:Y:S01]  /*4bd80*/  @P4 STG.E [R10.64], R151 ;  /* 0x000000970a004986 */ /* 0x0003e2000c101908 */
[----:B------:R-:W-:-:S03]  /*4bd90*/  LEA.HI.X.SX32 R9, R15, R83, 0x2, P6 ;  /* 0x000000530f097211 */ /* 0x000fc600030f16ff */
[----:B------:R-:W3:Y:S01]  /*4bda0*/  LDL.LU R12, [R1+0x107c] ;  /* 0x00107c00010c7983 */ /* 0x000ee20000300800 */
[----:B-1----:R-:W-:-:S03]  /*4bdb0*/  LEA R10, P6, R13, R82, 0x2 ;  /* 0x000000520d0a7211 */ /* 0x002fc600078c10ff */
[----:B------:R1:W-:Y:S01]  /*4bdc0*/  @P3 STG.E [R8.64], R135 ;  /* 0x0000008708003986 */ /* 0x0003e2000c101908 */
[----:B------:R-:W-:Y:S02]  /*4bdd0*/  LEA.HI.X.SX32 R11, R13, R83, 0x2, P6 ;  /* 0x000000530d0b7211 */ /* 0x000fe400030f16ff */
[----:B--2---:R-:W-:Y:S02]  /*4bde0*/  ISETP.LT.AND P2, PT, R19, c[0x0][0x17c], !P0 ;  /* 0x00005f0013007a0c */ /* 0x004fe40004741270 */
[----:B------:R-:W2:Y:S01]  /*4bdf0*/  LDL.LU R19, [R1+0x1080] ;  /* 0x0010800001137983 */ /* 0x000ea20000300800 */
[----:B------:R-:W-:-:S03]  /*4be00*/  IMAD R15, R0, 0x2, R13 ;  /* 0x00000002000f7824 */ /* 0x000fc600078e020d */
[----:B------:R3:W-:Y:S02]  /*4be10*/  @P1 STG.E [R10.64], R131 ;  /* 0x000000830a001986 */ /* 0x0007e4000c101908 */
        /* <DEDUP_REMOVED lines=12> */
[----:B------:R-:W-:Y:S01]  /*4bee0*/  LEA R10, P6, R13, R82, 0x2 ;  /* 0x000000520d0a7211 */ /* 0x000fe200078c10ff */
[----:B------:R-:W-:-:S03]  /*4bef0*/  IMAD R15, R0, 0x2, R13 ;  /* 0x00000002000f7824 */ /* 0x000fc600078e020d */
        /* <DEDUP_REMOVED lines=8> */
[----:B------:R-:W-:Y:S01]  /*4bf80*/  LEA.HI.X.SX32 R11, R13, R83, 0x2, P6 ;  /* 0x000000530d0b7211 */ /* 0x000fe200030f16ff */
[----:B------:R-:W-:Y:S01]  /*4bf90*/  IMAD R13, R0, 0x2, R15 ;  /* 0x00000002000d7824 */ /* 0x000fe200078e020f */
[----:B------:R-:W-:-:S03]  /*4bfa0*/  LEA R8, P6, R15, R82, 0x2 ;  /* 0x000000520f087211 */ /* 0x000fc600078c10ff */
[----:B------:R1:W-:Y:S01]  /*4bfb0*/  @P3 STG.E [R10.64], R103 ;  /* 0x000000670a003986 */ /* 0x0003e2000c101908 */
[----:B------:R-:W-:Y:S02]  /*4bfc0*/  LEA.HI.X.SX32 R9, R15, R83, 0x2, P6 ;  /* 0x000000530f097211 */ /* 0x000fe400030f16ff */
[----:B------:R-:W-:Y:S02]  /*4bfd0*/  ISETP.LT.AND P2, PT, R12, c[0x0][0x17c], !P0 ;  /* 0x00005f000c007a0c */ /* 0x000fe40004741270 */
        /* <DEDUP_REMOVED lines=30> */
[----:B------:R-:W-:Y:S02]  /*4c1c0*/  LEA.HI.X.SX32 R11, R13, R83, 0x2, P6 ;  /* 0x000000530d0b7211 */ /* 0x000fe400030f16ff */
[CC--:B------:R-:W-:Y:S02]  /*4c1d0*/  LEA R8, P6, R15.reuse, R82.reuse, 0x2 ;  /* 0x000000520f087211 */ /* 0x0c0fe400078c10ff */
[----:B------:R-:W-:Y:S01]  /*4c1e0*/  LEA R13, R0, R15, 0x1 ;  /* 0x0000000f000d7211 */ /* 0x000fe200078e08ff */
        /* <DEDUP_REMOVED lines=61> */
[----:B------:R-:W-:Y:S02]  /*4c5c0*/  LEA.HI.X.SX32 R11, R13, R83, 0x2, P6 ;  /* 0x000000530d0b7211 */ /* 0x000fe400030f16ff */
[C---:B-1----:R-:W-:Y:S02]  /*4c5d0*/  LEA R8, P6, R15.reuse, R82, 0x2 ;  /* 0x000000520f087211 */ /* 0x042fe400078c10ff */
[----:B------:R-:W-:Y:S01]  /*4c5e0*/  LEA R13, R0, R15, 0x1 ;  /* 0x0000000f000d7211 */ /* 0x000fe200078e08ff */
[----:B------:R1:W-:Y:S01]  /*4c5f0*/  @P1 STG.E [R10.64], R180 ;  /* 0x000000b40a001986 */ /* 0x0003e2000c101908 */
[----:B------:R-:W-:-:S03]  /*4c600*/  LEA.HI.X.SX32 R9, R15, R83, 0x2, P6 ;  /* 0x000000530f097211 */ /* 0x000fc600030f16ff */
[----:B------:R-:W-:Y:S02]  /*4c610*/  IMAD R15, R0, 0x2, R13 ;  /* 0x00000002000f7824 */ /* 0x000fe400078e020d */
        /* <DEDUP_REMOVED lines=60> */
[----:B------:R-:W2:Y:S01]  /*4c9e0*/  LDL.LU R18, [R1+0xfc4] ;  /* 0x000fc40001127983 */ /* 0x000ea20000300800 */
        /* <DEDUP_REMOVED lines=19> */
[----:B------:R-:W3:Y:S04]  /*4cb20*/  LDL.LU R12, [R1+0xfd0] ;  /* 0x000fd000010c7983 */ /* 0x000ee80000300800 */
[----:B------:R-:W3:Y:S01]  /*4cb30*/  LDL.LU R4, [R1+0xfd4] ;  /* 0x000fd40001047983 */ /* 0x000ee20000300800 */
[----:B-1----:R-:W-:-:S04]  /*4cb40*/  LEA R10, P6, R13, R82, 0x2 ;  /* 0x000000520d0a7211 */ /* 0x002fc800078c10ff */
[----:B------:R-:W-:Y:S01]  /*4cb50*/  LEA.HI.X.SX32 R11, R13, R83, 0x2, P6 ;  /* 0x000000530d0b7211 */ /* 0x000fe200030f16ff */
[----:B------:R1:W-:Y:S01]  /*4cb60*/  @P1 STG.E [R8.64], R185 ;  /* 0x000000b908001986 */ /* 0x0003e2000c101908 */
        /* <DEDUP_REMOVED lines=9> */
[----:B--2---:R-:W-:-:S03]  /*4cc00*/  ISETP.LT.AND P5, PT, R18, c[0x0][0x17c], !P0 ;  /* 0x00005f0012007a0c */ /* 0x004fc600047a1270 */
[----:B------:R-:W2:Y:S04]  /*4cc10*/  LDL.LU R18, [R1+0xfa8] ;  /* 0x000fa80001127983 */ /* 0x000ea80000300800 */
[----:B------:R-:W2:Y:S01]  /*4cc20*/  LDL.LU R21, [R1+0xfa4] ;  /* 0x000fa40001157983 */ /* 0x000ea20000300800 */
[----:B---3--:R-:W-:-:S03]  /*4cc30*/  ISETP.LT.AND P2, PT, R16, c[0x0][0x17c], !P0 ;  /* 0x00005f0010007a0c */ /* 0x008fc60004741270 */
[----:B------:R-:W3:Y:S01]  /*4cc40*/  LDL.LU R16, [R1+0xfa0] ;  /* 0x000fa00001107983 */ /* 0x000ee20000300800 */
[----:B------:R-:W-:Y:S01]  /*4cc50*/  IMAD R13, R0, 0x2, R15 ;  /* 0x00000002000d7824 */ /* 0x000fe200078e020f */
[----:B------:R-:W-:-:S03]  /*4cc60*/  ISETP.LT.AND P4, PT, R19, c[0x0][0x17c], !P0 ;  /* 0x00005f0013007a0c */ /* 0x000fc60004781270 */
        /* <DEDUP_REMOVED lines=12> */
[----:B------:R-:W-:Y:S02]  /*4cd30*/  LEA R13, R0, R15, 0x1 ;  /* 0x0000000f000d7211 */ /* 0x000fe400078e08ff */
[----:B------:R-:W-:Y:S02]  /*4cd40*/  LEA.HI.X.SX32 R9, R15, R83, 0x2, P6 ;  /* 0x000000530f097211 */ /* 0x000fe400030f16ff */
[----:B------:R-:W-:Y:S02]  /*4cd50*/  ISETP.LT.AND P4, PT, R12, c[0x0][0x17c], !P0 ;  /* 0x00005f000c007a0c */ /* 0x000fe40004781270 */
[----:B------:R-:W-:-:S02]  /*4cd60*/  LEA R12, P6, R13, R82, 0x2 ;  /* 0x000000520d0c7211 */ /* 0x000fc400078c10ff */
[----:B------:R-:W-:Y:S02]  /*4cd70*/  ISETP.LT.AND P3, PT, R4, c[0x0][0x17c], !P0 ;  /* 0x00005f0004007a0c */ /* 0x000fe40004761270 */
[----:B------:R-:W3:Y:S01]  /*4cd80*/  LDL.LU R4, [R1+0xf9c] ;  /* 0x000f9c0001047983 */ /* 0x000ee20000300800 */
[----:B------:R-:W-:Y:S01]  /*4cd90*/  IMAD R15, R0, 0x2, R13 ;  /* 0x00000002000f7824 */ /* 0x000fe200078e020d */
[----:B------:R-:W-:Y:S02]  /*4cda0*/  LEA.HI.X.SX32 R13, R13, R83, 0x2, P6 ;  /* 0x000000530d0d7211 */ /* 0x000fe400030f16ff */
[----:B------:R1:W-:Y:S04]  /*4cdb0*/  @P1 STG.E [R10.64], R157 ;  /* 0x0000009d0a001986 */ /* 0x0003e8000c101908 */
[----:B------:R1:W-:Y:S04]  /*4cdc0*/  @P5 STG.E [R8.64], R121 ;  /* 0x0000007908005986 */ /* 0x0003e8000c101908 */
[----:B------:R-:W3:Y:S04]  /*4cdd0*/  LDL.LU R23, [R1+0xf84] ;  /* 0x000f840001177983 */ /* 0x000ee80000300800 */
[----:B------:R1:W-:Y:S04]  /*4cde0*/  @P2 STG.E [R12.64], R117 ;  /* 0x000000750c002986 */ /* 0x0003e8000c101908 */
[----:B------:R-:W3:Y:S01]  /*4cdf0*/  LDL.LU R20, [R1+0xf80] ;  /* 0x000f800001147983 */ /* 0x000ee20000300800 */
[----:B----4-:R-:W-:-:S02]  /*4ce00*/  ISETP.LT.AND P1, PT, R14, c[0x0][0x17c], !P0 ;  /* 0x00005f000e007a0c */ /* 0x010fc40004721270 */
[-C--:B------:R-:W-:Y:S02]  /*4ce10*/  LEA R14, P6, R15, R82.reuse, 0x2 ;  /* 0x000000520f0e7211 */ /* 0x080fe400078c10ff */
[----:B-----5:R-:W-:Y:S01]  /*4ce20*/  ISETP.LT.AND P5, PT, R17, c[0x0][0x17c], !P0 ;  /* 0x00005f0011007a0c */ /* 0x020fe200047a1270 */
[----:B------:R-:W-:Y:S01]  /*4ce30*/  IMAD R17, R0, 0x2, R15 ;  /* 0x0000000200117824 */ /* 0x000fe200078e020f */
[----:B--2---:R-:W-:Y:S02]  /*4ce40*/  ISETP.LT.AND P2, PT, R18, c[0x0][0x17c], !P0 ;  /* 0x00005f0012007a0c */ /* 0x004fe40004741270 */
[----:B------:R-:W2:Y:S01]  /*4ce50*/  LDL.LU R18, [R1+0xf7c] ;  /* 0x000f7c0001127983 */ /* 0x000ea20000300800 */
[-C--:B------:R-:W-:Y:S01]  /*4ce60*/  LEA.HI.X.SX32 R15, R15, R83.reuse, 0x2, P6 ;  /* 0x000000530f0f7211 */ /* 0x080fe200030f16ff */
[C---:B------:R-:W-:Y:S01]  /*4ce70*/  IMAD R19, R0.reuse, 0x2, R17 ;  /* 0x0000000200137824 */ /* 0x040fe200078e0211 */
[CC--:B-1----:R-:W-:Y:S01]  /*4ce80*/  LEA R10, P6, R17.reuse, R82.reuse, 0x2 ;  /* 0x00000052110a7211 */ /* 0x0c2fe200078c10ff */
[----:B------:R-:W4:Y:S03]  /*4ce90*/  LDL.LU R22, [R1+0xf78] ;  /* 0x000f780001167983 */ /* 0x000f260000300800 */
[-C--:B------:R-:W-:Y:S01]  /*4cea0*/  LEA.HI.X.SX32 R11, R17, R83.reuse, 0x2, P6 ;  /* 0x00000053110b7211 */ /* 0x080fe200030f16ff */
[C---:B------:R-:W-:Y:S01]  /*4ceb0*/  IMAD R17, R0.reuse, 0x2, R19 ;  /* 0x0000000200117824 */ /* 0x040fe200078e0213 */
[CC--:B------:R-:W-:Y:S01]  /*4cec0*/  LEA R8, P6, R19.reuse, R82.reuse, 0x2 ;  /* 0x0000005213087211 */ /* 0x0c0fe200078c10ff */
[----:B------:R1:W-:Y:S03]  /*4ced0*/  @P4 STG.E [R14.64], R37 ;  /* 0x000000250e004986 */ /* 0x0003e6000c101908 */
[----:B------:R-:W-:Y:S01]  /*4cee0*/  LEA.HI.X.SX32 R9, R19, R83, 0x2, P6 ;  /* 0x0000005313097211 */ /* 0x000fe200030f16ff */
[----:B------:R5:W-:Y:S01]  /*4cef0*/  @P3 STG.E [R10.64], R5 ;  /* 0x000000050a003986 */ /* 0x000be2000c101908 */
[----:B------:R-:W-:Y:S01]  /*4cf00*/  LEA R12, P6, R17, R82, 0x2 ;  /* 0x00000052110c7211 */ /* 0x000fe200078c10ff */
[----:B------:R-:W-:-:S03]  /*4cf10*/  IMAD R19, R0, 0x2, R17 ;  /* 0x0000000200137824 */ /* 0x000fc600078e0211 */
[-C--:B------:R-:W-:Y:S02]  /*4cf20*/  LEA.HI.X.SX32 R13, R17, R83.reuse, 0x2, P6 ;  /* 0x00000053110d7211 */ /* 0x080fe400030f16ff */
[----:B-1----:R-:W-:Y:S02]  /*4cf30*/  LEA R14, P6, R19, R82, 0x2 ;  /* 0x00000052130e7211 */ /* 0x002fe400078c10ff */
[----:B---3--:R-:W-:Y:S02]  /*4cf40*/  ISETP.LT.AND P3, PT, R16, c[0x0][0x17c], !P0 ;  /* 0x00005f0010007a0c */ /* 0x008fe40004761270 */
[----:B------:R-:W3:Y:S01]  /*4cf50*/  LDL.LU R16, [R1+0xf74] ;  /* 0x000f740001107983 */ /* 0x000ee20000300800 */
[----:B------:R-:W-:Y:S01]  /*4cf60*/  ISETP.LT.AND P4, PT, R21, c[0x0][0x17c], !P0 ;  /* 0x00005f0015007a0c */ /* 0x000fe20004781270 */
[C---:B------:R-:W-:Y:S01]  /*4cf70*/  IMAD R17, R0.reuse, 0x2, R19 ;  /* 0x0000000200117824 */ /* 0x040fe200078e0213 */
[----:B------:R-:W-:Y:S01]  /*4cf80*/  LEA.HI.X.SX32 R15, R19, R83, 0x2, P6 ;  /* 0x00000053130f7211 */ /* 0x000fe200030f16ff */
[----:B------:R-:W4:Y:S04]  /*4cf90*/  LDL.LU R21, [R1+0xf48] ;  /* 0x000f480001157983 */ /* 0x000f280000300800 */
[----:B------:R-:W4:Y:S04]  /*4cfa0*/  LDL.LU R19, [R1+0xf44] ;  /* 0x000f440001137983 */ /* 0x000f280000300800 */
[----:B------:R1:W-:Y:S01]  /*4cfb0*/  @P1 STG.E [R8.64], R214 ;  /* 0x000000d608001986 */ /* 0x0003e2000c101908 */
[----:B-----5:R-:W-:-:S03]  /*4cfc0*/  IMAD R11, R0, 0x2, R17 ;  /* 0x00000002000b7824 */ /* 0x020fc600078e0211 */
[----:B------:R5:W-:Y:S04]  /*4cfd0*/  @P5 STG.E [R12.64], R210 ;  /* 0x000000d20c005986 */ /* 0x000be8000c101908 */
[----:B------:R1:W-:Y:S01]  /*4cfe0*/  @P2 STG.E [R14.64], R206 ;  /* 0x000000ce0e002986 */ /* 0x0003e2000c101908 */
[----:B------:R-:W-:Y:S02]  /*4cff0*/  ISETP.LT.AND P1, PT, R4, c[0x0][0x17c], !P0 ;  /* 0x00005f0004007a0c */ /* 0x000fe40004721270 */
[----:B------:R-:W-:-:S04]  /*4d000*/  LEA R4, P6, R17, R82, 0x2 ;  /* 0x0000005211047211 */ /* 0x000fc800078c10ff */
[----:B------:R-:W-:Y:S01]  /*4d010*/  LEA.HI.X.SX32 R5, R17, R83, 0x2, P6 ;  /* 0x0000005311057211 */ /* 0x000fe200030f16ff */
[----:B------:R-:W-:Y:S01]  /*4d020*/  IMAD R17, R0, 0x2, R11 ;  /* 0x0000000200117824 */ /* 0x000fe200078e020b */
[----:B-1----:R-:W-:-:S03]  /*4d030*/  LEA R8, P6, R11, R82, 0x2 ;  /* 0x000000520b087211 */ /* 0x002fc600078c10ff */
[----:B------:R1:W-:Y:S01]  /*4d040*/  @P4 STG.E [R4.64], R202 ;  /* 0x000000ca04004986 */ /* 0x0003e2000c101908 */
[-C--:B------:R-:W-:Y:S01]  /*4d050*/  LEA.HI.X.SX32 R9, R11, R83.reuse, 0x2, P6 ;  /* 0x000000530b097211 */ /* 0x080fe200030f16ff */
[----:B-----5:R-:W-:Y:S01]  /*4d060*/  IMAD R13, R0, 0x2, R17 ;  /* 0x00000002000d7824 */ /* 0x020fe200078e0211 */
[C---:B------:R-:W-:Y:S02]  /*4d070*/  LEA R10, P6, R17.reuse, R82, 0x2 ;  /* 0x00000052110a7211 */ /* 0x040fe400078c10ff */
[----:B------:R-:W-:Y:S02]  /*4d080*/  ISETP.LT.AND P2, PT, R20, c[0x0][0x17c], !P0 ;  /* 0x00005f0014007a0c */ /* 0x000fe40004741270 */
[----:B------:R-:W5:Y:S01]  /*4d090*/  LDL.LU R20, [R1+0xf40] ;  /* 0x000f400001147983 */ /* 0x000f620000300800 */
[----:B------:R-:W-:Y:S02]  /*4d0a0*/  LEA.HI.X.SX32 R11, R17, R83, 0x2, P6 ;  /* 0x00000053110b7211 */ /* 0x000fe400030f16ff */
[----:B------:R-:W-:-:S02]  /*4d0b0*/  ISETP.LT.AND P5, PT, R23, c[0x0][0x17c], !P0 ;  /* 0x00005f0017007a0c */ /* 0x000fc400047a1270 */
[CC--:B------:R-:W-:Y:S02]  /*4d0c0*/  LEA R12, P6, R13.reuse, R82.reuse, 0x2 ;  /* 0x000000520d0c7211 */ /* 0x0c0fe400078c10ff */
[----:B------:R-:W-:Y:S01]  /*4d0d0*/  LEA R15, R0, R13, 0x1 ;  /* 0x0000000d000f7211 */ /* 0x000fe200078e08ff */
[----:B------:R2:W-:Y:S01]  /*4d0e0*/  @P3 STG.E [R8.64], R198 ;  /* 0x000000c608003986 */ /* 0x0005e2000c101908 */
[-C--:B------:R-:W-:Y:S02]  /*4d0f0*/  LEA.HI.X.SX32 R13, R13, R83.reuse, 0x2, P6 ;  /* 0x000000530d0d7211 */ /* 0x080fe400030f16ff */
[C---:B-1----:R-:W-:Y:S01]  /*4d100*/  LEA R4, P6, R15.reuse, R82, 0x2 ;  /* 0x000000520f047211 */ /* 0x042fe200078c10ff */
[----:B------:R1:W-:Y:S03]  /*4d110*/  @P1 STG.E [R10.64], R190 ;  /* 0x000000be0a001986 */ /* 0x0003e6000c101908 */
[----:B------:R-:W-:Y:S01]  /*4d120*/  LEA.HI.X.SX32 R5, R15, R83, 0x2, P6 ;  /* 0x000000530f057211 */ /* 0x000fe200030f16ff */
[----:B------:R1:W-:Y:S04]  /*4d130*/  @P5 STG.E [R12.64], R186 ;  /* 0x000000ba0c005986 */ /* 0x0003e8000c101908 */
[----:B------:R1:W-:Y:S01]  /*4d140*/  @P2 STG.E [R4.64], R182 ;  /* 0x000000b604002986 */ /* 0x0003e2000c101908 */
[----:B--2---:R-:W-:-:S03]  /*4d150*/  ISETP.LT.AND P4, PT, R18, c[0x0][0x17c], !P0 ;  /* 0x00005f0012007a0c */ /* 0x004fc60004781270 */
[----:B------:R-:W2:Y:S04]  /*4d160*/  LDL.LU R18, [R1+0xf34] ;  /* 0x000f340001127983 */ /* 0x000ea80000300800 */
[----:B------:R-:W2:Y:S01]  /*4d170*/  LDL.LU R14, [R1+0xf30] ;  /* 0x000f3000010e7983 */ /* 0x000ea20000300800 */
[----:B---3--:R-:W-:-:S03]  /*4d180*/  ISETP.LT.AND P1, PT, R16, c[0x0][0x17c], !P0 ;  /* 0x00005f0010007a0c */ /* 0x008fc60004721270 */
[----:B------:R-:W3:Y:S01]  /*4d190*/  LDL.LU R16, [R1+0xf18] ;  /* 0x000f180001107983 */ /* 0x000ee20000300800 */
[----:B----4-:R-:W-:-:S03]  /*4d1a0*/  ISETP.LT.AND P5, PT, R21, c[0x0][0x17c], !P0 ;  /* 0x00005f0015007a0c */ /* 0x010fc600047a1270 */
[----:B------:R-:W4:Y:S01]  /*4d1b0*/  LDL.LU R21, [R1+0xf14] ;  /* 0x000f140001157983 */ /* 0x000f220000300800 */
[----:B------:R-:W-:-:S03]  /*4d1c0*/  ISETP.LT.AND P2, PT, R19, c[0x0][0x17c], !P0 ;  /* 0x00005f0013007a0c */ /* 0x000fc60004741270 */
[----:B------:R-:W4:Y:S01]  /*4d1d0*/  LDL.LU R19, [R1+0xf10] ;  /* 0x000f100001137983 */ /* 0x000f220000300800 */
[----:B------:R-:W-:Y:S01]  /*4d1e0*/  IMAD R17, R0, 0x2, R15 ;  /* 0x0000000200117824 */ /* 0x000fe200078e020f */
[----:B------:R-:W-:-:S03]  /*4d1f0*/  ISETP.LT.AND P3, PT, R22, c[0x0][0x17c], !P0 ;  /* 0x00005f0016007a0c */ /* 0x000fc60004761270 */
[----:B------:R-:W-:Y:S01]  /*4d200*/  IMAD R15, R0, 0x2, R17 ;  /* 0x00000002000f7824 */ /* 0x000fe200078e0211 */
[----:B------:R-:W-:-:S04]  /*4d210*/  LEA R8, P6, R17, R82, 0x2 ;  /* 0x0000005211087211 */ /* 0x000fc800078c10ff */
[----:B------:R-:W-:Y:S02]  /*4d220*/  LEA.HI.X.SX32 R9, R17, R83, 0x2, P6 ;  /* 0x0000005311097211 */ /* 0x000fe400030f16ff */
[----:B-1----:R-:W-:Y:S01]  /*4d230*/  LEA R10, P6, R15, R82, 0x2 ;  /* 0x000000520f0a7211 */ /* 0x002fe200078c10ff */
[----:B------:R-:W-:-:S03]  /*4d240*/  IMAD R17, R0, 0x2, R15 ;  /* 0x0000000200117824 */ /* 0x000fc600078e020f */
[-C--:B------:R-:W-:Y:S01]  /*4d250*/  LEA.HI.X.SX32 R11, R15, R83.reuse, 0x2, P6 ;  /* 0x000000530f0b7211 */ /* 0x080fe200030f16ff */
[----:B------:R1:W-:Y:S01]  /*4d260*/  @P4 STG.E [R8.64], R178 ;  /* 0x000000b208004986 */ /* 0x0003e2000c101908 */
[CC--:B------:R-:W-:Y:S01]  /*4d270*/  LEA R12, P6, R17.reuse, R82.reuse, 0x2 ;  /* 0x00000052110c7211 */ /* 0x0c0fe200078c10ff */
[C---:B------:R-:W-:Y:S02]  /*4d280*/  IMAD R15, R0.reuse, 0x2, R17 ;  /* 0x00000002000f7824 */ /* 0x040fe400078e0211 */
[----:B------:R1:W-:Y:S01]  /*4d290*/  @P3 STG.E [R10.64], R174 ;  /* 0x000000ae0a003986 */ /* 0x0003e2000c101908 */
[----:B------:R-:W-:Y:S01]  /*4d2a0*/  LEA.HI.X.SX32 R13, R17, R83, 0x2, P6 ;  /* 0x00000053110d7211 */ /* 0x000fe200030f16ff */
[----:B------:R-:W-:Y:S01]  /*4d2b0*/  IMAD R17, R0, 0x2, R15 ;  /* 0x0000000200117824 */ /* 0x000fe200078e020f */
[----:B------:R-:W-:-:S03]  /*4d2c0*/  LEA R4, P6, R15, R82, 0x2 ;  /* 0x000000520f047211 */ /* 0x000fc600078c10ff */
[----:B------:R2:W-:Y:S01]  /*4d2d0*/  @P1 STG.E [R12.64], R162 ;  /* 0x000000a20c001986 */ /* 0x0005e2000c101908 */
[----:B------:R-:W-:Y:S01]  /*4d2e0*/  LEA.HI.X.SX32 R5, R15, R83, 0x2, P6 ;  /* 0x000000530f057211 */ /* 0x000fe200030f16ff */
[----:B------:R-:W-:Y:S01]  /*4d2f0*/  IMAD R15, R0, 0x2, R17 ;  /* 0x00000002000f7824 */ /* 0x000fe200078e0211 */
[----:B-1----:R-:W-:-:S03]  /*4d300*/  LEA R8, P6, R17, R82, 0x2 ;  /* 0x0000005211087211 */ /* 0x002fc600078c10ff */
[----:B------:R1:W-:Y:S01]  /*4d310*/  @P5 STG.E [R4.64], R158 ;  /* 0x0000009e04005986 */ /* 0x0003e2000c101908 */
[-C--:B------:R-:W-:Y:S02]  /*4d320*/  LEA.HI.X.SX32 R9, R17, R83.reuse, 0x2, P6 ;  /* 0x0000005311097211 */ /* 0x080fe400030f16ff */
[C---:B------:R-:W-:Y:S02]  /*4d330*/  LEA R10, P6, R15.reuse, R82, 0x2 ;  /* 0x000000520f0a7211 */ /* 0x040fe400078c10ff */
[----:B-----5:R-:W-:Y:S02]  /*4d340*/  ISETP.LT.AND P4, PT, R20, c[0x0][0x17c], !P0 ;  /* 0x00005f0014007a0c */ /* 0x020fe40004781270 */
[----:B------:R-:W5:Y:S01]  /*4d350*/  LDL.LU R20, [R1+0xf0c] ;  /* 0x000f0c0001147983 */ /* 0x000f620000300800 */
[----:B------:R-:W-:-:S03]  /*4d360*/  LEA.HI.X.SX32 R11, R15, R83, 0x2, P6 ;  /* 0x000000530f0b7211 */ /* 0x000fc600030f16ff */
[----:B------:R1:W-:Y:S07]  /*4d370*/  @P2 STG.E [R8.64], R122 ;  /* 0x0000007a08002986 */ /* 0x0003ee000c101908 */
[----:B------:R1:W-:Y:S01]  /*4d380*/  @P4 STG.E [R10.64], R118 ;  /* 0x000000760a004986 */ /* 0x0003e2000c101908 */
[----:B--2---:R-:W-:-:S03]  /*4d390*/  ISETP.LT.AND P3, PT, R18, c[0x0][0x17c], !P0 ;  /* 0x00005f0012007a0c */ /* 0x004fc60004761270 */
[----:B------:R-:W2:Y:S01]  /*4d3a0*/  LDL.LU R18, [R1+0xf08] ;  /* 0x000f080001127983 */ /* 0x000ea20000300800 */
[----:B------:R-:W-:-:S03]  /*4d3b0*/  ISETP.LT.AND P1, PT, R14, c[0x0][0x17c], !P0 ;  /* 0x00005f000e007a0c */ /* 0x000fc60004721270 */
[----:B------:R-:W2:Y:S01]  /*4d3c0*/  LDL.LU R14, [R1+0xef0] ;  /* 0x000ef000010e7983 */ /* 0x000ea20000300800 */
[----:B---3--:R-:W-:-:S03]  /*4d3d0*/  ISETP.LT.AND P5, PT, R16, c[0x0][0x17c], !P0 ;  /* 0x00005f0010007a0c */ /* 0x008fc600047a1270 */
[----:B------:R-:W3:Y:S01]  /*4d3e0*/  LDL.LU R16, [R1+0xeec] ;  /* 0x000eec0001107983 */ /* 0x000ee20000300800 */
[----:B----4-:R-:W-:-:S03]  /*4d3f0*/  ISETP.LT.AND P2, PT, R21, c[0x0][0x17c], !P0 ;  /* 0x00005f0015007a0c */ /* 0x010fc60004741270 */
[----:B------:R-:W4:Y:S01]  /*4d400*/  LDL.LU R21, [R1+0xee8] ;  /* 0x000ee80001157983 */ /* 0x000f220000300800 */
[----:B------:R-:W-:-:S03]  /*4d410*/  ISETP.LT.AND P4, PT, R19, c[0x0][0x17c], !P0 ;  /* 0x00005f0013007a0c */ /* 0x000fc60004781270 */
[----:B------:R-:W4:Y:S01]  /*4d420*/  LDL.LU R19, [R1+0xee4] ;  /* 0x000ee40001137983 */ /* 0x000f220000300800 */
[----:B------:R-:W-:-:S04]  /*4d430*/  IMAD R17, R0, 0x2, R15 ;  /* 0x0000000200117824 */ /* 0x000fc800078e020f */
[----:B------:R-:W-:Y:S01]  /*4d440*/  IMAD R15, R0, 0x2, R17 ;  /* 0x00000002000f7824 */ /* 0x000fe200078e0211 */
[----:B------:R-:W-:-:S04]  /*4d450*/  LEA R12, P6, R17, R82, 0x2 ;  /* 0x00000052110c7211 */ /* 0x000fc800078c10ff */
[----:B------:R-:W-:Y:S02]  /*4d460*/  LEA.HI.X.SX32 R13, R17, R83, 0x2, P6 ;  /* 0x00000053110d7211 */ /* 0x000fe400030f16ff */
[----:B-1----:R-:W-:Y:S01]  /*4d470*/  LEA R4, P6, R15, R82, 0x2 ;  /* 0x000000520f047211 */ /* 0x002fe200078c10ff */
[----:B------:R-:W-:-:S03]  /*4d480*/  IMAD R17, R0, 0x2, R15 ;  /* 0x0000000200117824 */ /* 0x000fc600078e020f */
[----:B------:R-:W-:Y:S01]  /*4d490*/  LEA.HI.X.SX32 R5, R15, R83, 0x2, P6 ;  /* 0x000000530f057211 */ /* 0x000fe200030f16ff */
[----:B------:R1:W-:Y:S01]  /*4d4a0*/  @P3 STG.E [R12.64], R38 ;  /* 0x000000260c003986 */ /* 0x0003e2000c101908 */
[CC--:B------:R-:W-:Y:S02]  /*4d4b0*/  LEA R8, P6, R17.reuse, R82.reuse, 0x2 ;  /* 0x0000005211087211 */ /* 0x0c0fe400078c10ff */
[C---:B------:R-:W-:Y:S01]  /*4d4c0*/  LEA R15, R0.reuse, R17, 0x1 ;  /* 0x00000011000f7211 */ /* 0x040fe200078e08ff */
[----:B------:R1:W-:Y:S01]  /*4d4d0*/  @P1 STG.E [R4.64], R6 ;  /* 0x0000000604001986 */ /* 0x0003e2000c101908 */
[-C--:B------:R-:W-:Y:S02]  /*4d4e0*/  LEA.HI.X.SX32 R9, R17, R83.reuse, 0x2, P6 ;  /* 0x0000005311097211 */ /* 0x080fe400030f16ff */
[CC--:B------:R-:W-:Y:S01]  /*4d4f0*/  LEA R10, P6, R15.reuse, R82.reuse, 0x2 ;  /* 0x000000520f0a7211 */ /* 0x0c0fe200078c10ff */
[C---:B------:R-:W-:Y:S02]  /*4d500*/  IMAD R17, R0.reuse, 0x2, R15 ;  /* 0x0000000200117824 */ /* 0x040fe400078e020f */
        /* <DEDUP_REMOVED lines=21> */
[----:B------:R-:W4:Y:S04]  /*4d660*/  LDL.LU R19, [R1+0xea0] ;  /* 0x000ea00001137983 */ /* 0x000f280000300800 */
[----:B------:R-:W4:Y:S01]  /*4d670*/  LDL.LU R6, [R1+0xe1c] ;  /* 0x000e1c0001067983 */ /* 0x000f220000300800 */
[----:B------:R-:W-:-:S04]  /*4d680*/  IMAD R17, R0, 0x2, R15 ;  /* 0x0000000200117824 */ /* 0x000fc800078e020f */
[----:B------:R-:W-:Y:S01]  /*4d690*/  IMAD R15, R0, 0x2, R17 ;  /* 0x00000002000f7824 */ /* 0x000fe200078e0211 */
[----:B------:R-:W-:-:S04]  /*4d6a0*/  LEA R8, P6, R17, R82, 0x2 ;  /* 0x0000005211087211 */ /* 0x000fc800078c10ff */
[----:B------:R-:W-:Y:S01]  /*4d6b0*/  LEA.HI.X.SX32 R9, R17, R83, 0x2, P6 ;  /* 0x0000005311097211 */ /* 0x000fe200030f16ff */
[----:B------:R-:W-:Y:S01]  /*4d6c0*/  IMAD R17, R0, 0x2, R15 ;  /* 0x0000000200117824 */ /* 0x000fe200078e020f */
[----:B-1----:R-:W-:-:S04]  /*4d6d0*/  LEA R10, P6, R15, R82, 0x2 ;  /* 0x000000520f0a7211 */ /* 0x002fc800078c10ff */
        /* <DEDUP_REMOVED lines=8> */
[-C--:B------:R-:W-:Y:S01]  /*4d760*/  LEA.HI.X.SX32 R5, R15, R83.reuse, 0x2, P6 ;  /* 0x000000530f057211 */ /* 0x080fe200030f16ff */
[C---:B------:R-:W-:Y:S01]  /*4d770*/  IMAD R15, R0.reuse, 0x2, R17 ;  /* 0x00000002000f7824 */ /* 0x040fe200078e0211 */
[C---:B-1----:R-:W-:Y:S01]  /*4d780*/  LEA R8, P6, R17.reuse, R82, 0x2 ;  /* 0x0000005211087211 */ /* 0x042fe200078c10ff */
[----:B------:R1:W-:Y:S03]  /*4d790*/  @P2 STG.E [R12.64], R187 ;  /* 0x000000bb0c002986 */ /* 0x0003e6000c101908 */
[----:B------:R-:W-:Y:S01]  /*4d7a0*/  LEA.HI.X.SX32 R9, R17, R83, 0x2, P6 ;  /* 0x0000005311097211 */ /* 0x000fe200030f16ff */
[----:B------:R-:W-:Y:S01]  /*4d7b0*/  IMAD R11, R0, 0x2, R15 ;  /* 0x00000002000b7824 */ /* 0x000fe200078e020f */
[----:B------:R1:W-:Y:S01]  /*4d7c0*/  @P4 STG.E [R4.64], R183 ;  /* 0x000000b704004986 */ /* 0x0003e2000c101908 */
[----:B-----5:R-:W-:-:S03]  /*4d7d0*/  ISETP.LT.AND P1, PT, R20, c[0x0][0x17c], !P0 ;  /* 0x00005f0014007a0c */ /* 0x020fc60004721270 */
[----:B------:R-:W5:Y:S04]  /*4d7e0*/  LDL.LU R20, [R1+0xe6c] ;  /* 0x000e6c0001147983 */ /* 0x000f680000300800 */
[----:B------:R-:W-:Y:S01]  /*4d7f0*/  @P3 STG.E [R8.64], R179 ;  /* 0x000000b308003986 */ /* 0x000fe2000c101908 */
[----:B--2---:R-:W-:-:S03]  /*4d800*/  ISETP.LT.AND P5, PT, R18, c[0x0][0x17c], !P0 ;  /* 0x00005f0012007a0c */ /* 0x004fc600047a1270 */
[----:B------:R-:W2:Y:S04]  /*4d810*/  LDL.LU R18, [R1+0xe68] ;  /* 0x000e680001127983 */ /* 0x000ea80000300800 */
[----:B------:R-:W2:Y:S01]  /*4d820*/  LDL.LU R26, [R1+0xe84] ;  /* 0x000e8400011a7983 */ /* 0x000ea20000300800 */
[----:B------:R-:W-:Y:S02]  /*4d830*/  ISETP.LT.AND P2, PT, R14, c[0x0][0x17c], !P0 ;  /* 0x00005f000e007a0c */ /* 0x000fe40004741270 */
[C---:B------:R-:W-:Y:S01]  /*4d840*/  LEA R14, P6, R15.reuse, R82, 0x2 ;  /* 0x000000520f0e7211 */ /* 0x040fe200078c10ff */
[----:B------:R-:W2:Y:S03]  /*4d850*/  LDL.LU R30, [R1+0xe9c] ;  /* 0x000e9c00011e7983 */ /* 0x000ea60000300800 */
[----:B------:R-:W-:-:S05]  /*4d860*/  LEA.HI.X.SX32 R15, R15, R83, 0x2, P6 ;  /* 0x000000530f0f7211 */ /* 0x000fca00030f16ff */
[----:B------:R-:W-:Y:S01]  /*4d870*/  @P1 STG.E [R14.64], R175 ;  /* 0x000000af0e001986 */ /* 0x000fe2000c101908 */
[----:B---3--:R-:W-:Y:S02]  /*4d880*/  ISETP.LT.AND P4, PT, R16, c[0x0][0x17c], !P0 ;  /* 0x00005f0010007a0c */ /* 0x008fe40004781270 */
[----:B------:R-:W-:-:S04]  /*4d890*/  LEA R16, P6, R11, R82, 0x2 ;  /* 0x000000520b107211 */ /* 0x000fc800078c10ff */
[----:B------:R-:W-:-:S05]  /*4d8a0*/  LEA.HI.X.SX32 R17, R11, R83, 0x2, P6 ;  /* 0x000000530b117211 */ /* 0x000fca00030f16ff */
[----:B------:R-:W-:Y:S01]  /*4d8b0*/  @P5 STG.E [R16.64], R163 ;  /* 0x000000a310005986 */ /* 0x000fe2000c101908 */
[----:B----4-:R-:W-:-:S03]  /*4d8c0*/  ISETP.LT.AND P5, PT, R6, c[0x0][0x17c], !P0 ;  /* 0x00005f0006007a0c */ /* 0x010fc600047a1270 */
[----:B------:R-:W3:Y:S04]  /*4d8d0*/  LDL.LU R6, [R1+0xe18] ;  /* 0x000e180001067983 */ /* 0x000ee80000300800 */
[----:B------:R-:W4:Y:S04]  /*4d8e0*/  LDL.LU R38, [R1+0xe64] ;  /* 0x000e640001267983 */ /* 0x000f280000300800 */
[----:B------:R-:W4:Y:S01]  /*4d8f0*/  LDL.LU R43, [R1+0xe78] ;  /* 0x000e7800012b7983 */ /* 0x000f220000300800 */
[----:B-1----:R-:W-:-:S03]  /*4d900*/  LEA R13, R0, R11, 0x1 ;  /* 0x0000000b000d7211 */ /* 0x002fc600078e08ff */
[----:B------:R-:W1:Y:S01]  /*4d910*/  LDS.128 R8, [R2] ;  /* 0x0000000002087984 */ /* 0x000e620000000c00 */
[----:B------:R-:W-:Y:S01]  /*4d920*/  ISETP.LT.AND P1, PT, R19, c[0x0][0x17c], !P0 ;  /* 0x00005f0013007a0c */ /* 0x000fe20004721270 */
[C---:B------:R-:W-:Y:S01]  /*4d930*/  IMAD R19, R0.reuse, 0x2, R13 ;  /* 0x0000000200137824 */ /* 0x040fe200078e020d */
[-C--:B------:R-:W-:Y:S01]  /*4d940*/  LEA R4, P6, R13, R82.reuse, 0x2 ;  /* 0x000000520d047211 */ /* 0x080fe200078c10ff */
[----:B------:R-:W4:Y:S01]  /*4d950*/  LDL.LU R42, [R1+0xe74] ;  /* 0x000e7400012a7983 */ /* 0x000f220000300800 */
[----:B------:R-:W-:Y:S01]  /*4d960*/  ISETP.LT.AND P3, PT, R21, c[0x0][0x17c], !P0 ;  /* 0x00005f0015007a0c */ /* 0x000fe20004761270 */
[----:B------:R-:W-:Y:S01]  /*4d970*/  IMAD R21, R0, 0x2, R19 ;  /* 0x0000000200157824 */ /* 0x000fe200078e0213 */
[----:B------:R-:W-:Y:S01]  /*4d980*/  LEA.HI.X.SX32 R5, R13, R83, 0x2, P6 ;  /* 0x000000530d057211 */ /* 0x000fe200030f16ff */
[----:B------:R-:W4:Y:S01]  /*4d990*/  LDL.LU R55, [R1+0xe94] ;  /* 0x000e940001377983 */ /* 0x000f220000300800 */
[----:B------:R-:W-:-:S03]  /*4d9a0*/  LEA R24, P6, R19, R82, 0x2 ;  /* 0x0000005213187211 */ /* 0x000fc600078c10ff */
[----:B------:R-:W1:Y:S01]  /*4d9b0*/  LDS.128 R12, [R224] ;  /* 0x00000000e00c7984 */ /* 0x000e620000000c00 */
[-C--:B------:R-:W-:Y:S01]  /*4d9c0*/  LEA.HI.X.SX32 R25, R19, R83.reuse, 0x2, P6 ;  /* 0x0000005313197211 */ /* 0x080fe200030f16ff */
[----:B------:R-:W-:Y:S01]  /*4d9d0*/  IMAD R27, R0, 0x2, R21 ;  /* 0x00000002001b7824 */ /* 0x000fe200078e0215 */
[CC--:B------:R-:W-:Y:S01]  /*4d9e0*/  LEA R28, P6, R21.reuse, R82.reuse, 0x2 ;  /* 0x00000052151c7211 */ /* 0x0c0fe200078c10ff */
[----:B------:R5:W-:Y:S03]  /*4d9f0*/  @P2 STG.E [R4.64], R159 ;  /* 0x0000009f04002986 */ /* 0x000be6000c101908 */
[----:B------:R-:W-:Y:S01]  /*4da00*/  LEA.HI.X.SX32 R29, R21, R83, 0x2, P6 ;  /* 0x00000053151d7211 */ /* 0x000fe200030f16ff */
[----:B------:R-:W4:Y:S01]  /*4da10*/  LDL.LU R56, [R1+0xe34] ;  /* 0x000e340001387983 */ /* 0x000f220000300800 */
[----:B------:R-:W-:-:S03]  /*4da20*/  LEA R32, P6, R27, R82, 0x2 ;  /* 0x000000521b207211 */ /* 0x000fc600078c10ff */
[----:B------:R-:W-:Y:S01]  /*4da30*/  @P4 STG.E [R24.64], R123 ;  /* 0x0000007b18004986 */ /* 0x000fe2000c101908 */
[----:B------:R-:W-:Y:S01]  /*4da40*/  LEA.HI.X.SX32 R33, R27, R83, 0x2, P6 ;  /* 0x000000531b217211 */ /* 0x000fe200030f16ff */
[C---:B-----5:R-:W-:Y:S02]  /*4da50*/  IMAD R5, R0.reuse, 0x2, R27 ;  /* 0x0000000200057824 */ /* 0x060fe400078e021b */
[----:B------:R-:W-:Y:S02]  /*4da60*/  @P3 STG.E [R28.64], R119 ;  /* 0x000000771c003986 */ /* 0x000fe4000c101908 */
[----:B------:R-:W-:Y:S01]  /*4da70*/  IMAD R31, R0, 0x2, R5 ;  /* 0x00000002001f7824 */ /* 0x000fe200078e0205 */
[----:B------:R-:W-:Y:S01]  /*4da80*/  LEA R34, P6, R5, R82, 0x2 ;  /* 0x0000005205227211 */ /* 0x000fe200078c10ff */
[----:B------:R-:W5:Y:S01]  /*4da90*/  LDL.LU R54, [R1+0xe5c] ;  /* 0x000e5c0001367983 */ /* 0x000f620000300800 */
[----:B------:R-:W-:-:S03]  /*4daa0*/  ISETP.LT.AND P2, PT, R20, c[0x0][0x17c], !P0 ;  /* 0x00005f0014007a0c */ /* 0x000fc60004741270 */
[----:B------:R-:W2:Y:S01]  /*4dab0*/  LDS.128 R20, [R252] ;  /* 0x00000000fc147984 */ /* 0x000ea20000000c00 */
[----:B------:R-:W-:Y:S02]  /*4dac0*/  LEA.HI.X.SX32 R35, R5, R83, 0x2, P6 ;  /* 0x0000005305237211 */ /* 0x000fe400030f16ff */
[----:B------:R-:W-:Y:S01]  /*4dad0*/  LEA R36, P6, R31, R82, 0x2 ;  /* 0x000000521f247211 */ /* 0x000fe200078c10ff */
[----:B------:R-:W-:-:S03]  /*4dae0*/  IMAD R41, R0, 0x2, R31 ;  /* 0x0000000200297824 */ /* 0x000fc600078e021f */
[----:B------:R-:W-:Y:S01]  /*4daf0*/  LEA.HI.X.SX32 R37, R31, R83, 0x2, P6 ;  /* 0x000000531f257211 */ /* 0x000fe200030f16ff */
[----:B------:R1:W-:Y:S01]  /*4db00*/  @P1 STG.E [R32.64], R39 ;  /* 0x0000002720001986 */ /* 0x0003e2000c101908 */
[----:B------:R-:W-:-:S03]  /*4db10*/  LEA R40, P6, R41, R82, 0x2 ;  /* 0x0000005229287211 */ /* 0x000fc600078c10ff */
[----:B------:R-:W-:Y:S04]  /*4db20*/  @P5 STG.E [R34.64], R7 ;  /* 0x0000000722005986 */ /* 0x000fe8000c101908 */
[----:B-1----:R1:W-:Y:S01]  /*4db30*/  @P2 STG.E [R36.64], R8 ;  /* 0x0000000824002986 */ /* 0x0023e2000c101908 */
[C---:B------:R-:W-:Y:S01]  /*4db40*/  IMAD R33, R0.reuse, 0x2, R41 ;  /* 0x0000000200217824 */ /* 0x040fe200078e0229 */
[----:B------:R-:W-:Y:S02]  /*4db50*/  LEA.HI.X.SX32 R41, R41, R83, 0x2, P6 ;  /* 0x0000005329297211 */ /* 0x000fe400030f16ff */
[----:B-1----:R-:W5:Y:S02]  /*4db60*/  LDL.LU R8, [R1+0xe70] ;  /* 0x000e700001087983 */ /* 0x002f640000300800 */
[----:B------:R-:W-:Y:S01]  /*4db70*/  LEA R32, P6, R33, R82, 0x2 ;  /* 0x0000005221207211 */ /* 0x000fe200078c10ff */
[----:B------:R-:W-:-:S03]  /*4db80*/  IMAD R35, R0, 0x2, R33 ;  /* 0x0000000200237824 */ /* 0x000fc600078e0221 */
[----:B------:R-:W-:Y:S02]  /*4db90*/  LEA.HI.X.SX32 R33, R33, R83, 0x2, P6 ;  /* 0x0000005321217211 */ /* 0x000fe400030f16ff */
[----:B--2---:R-:W-:Y:S02]  /*4dba0*/  ISETP.LT.AND P4, PT, R18, c[0x0][0x17c], !P0 ;  /* 0x00005f0012007a0c */ /* 0x004fe40004781270 */
[----:B------:R-:W1:Y:S01]  /*4dbb0*/  LDS.128 R16, [R3] ;  /* 0x0000000003107984 */ /* 0x000e620000000c00 */
[----:B------:R-:W-:-:S03]  /*4dbc0*/  ISETP.LT.AND P3, PT, R26, c[0x0][0x17c], !P0 ;  /* 0x00005f001a007a0c */ /* 0x000fc60004761270 */
[----:B------:R-:W2:Y:S01]  /*4dbd0*/  LDS.128 R24, [R2+0x800] ;  /* 0x0008000002187984 */ /* 0x000ea20000000c00 */
[----:B------:R-:W-:-:S03]  /*4dbe0*/  ISETP.LT.AND P1, PT, R30, c[0x0][0x17c], !P0 ;  /* 0x00005f001e007a0c */ /* 0x000fc60004721270 */
[----:B------:R-:W1:Y:S04]  /*4dbf0*/  LDS.128 R28, [R224+0x800] ;  /* 0x00080000e01c7984 */ /* 0x000e680000000c00 */
[----:B------:R2:W-:Y:S04]  /*4dc00*/  @P4 STG.E [R40.64], R12 ;  /* 0x0000000c28004986 */ /* 0x0005e8000c101908 */
[----:B------:R-:W-:Y:S04]  /*4dc10*/  @P3 STG.E [R32.64], R20 ;  /* 0x0000001420003986 */ /* 0x000fe8000c101908 */
[----:B--2---:R-:W2:Y:S01]  /*4dc20*/  LDL.LU R12, [R1+0xe7c] ;  /* 0x000e7c00010c7983 */ /* 0x004ea20000300800 */
[----:B---3--:R-:W-:-:S03]  /*4dc30*/  ISETP.LT.AND P5, PT, R6, c[0x0][0x17c], !P0 ;  /* 0x00005f0006007a0c */ /* 0x008fc600047a1270 */
[----:B------:R-:W3:Y:S01]  /*4dc40*/  LDS.128 R4, [R252+0x800] ;  /* 0x00080000fc047984 */ /* 0x000ee20000000c00 */
[----:B----4-:R-:W-:Y:S02]  /*4dc50*/  ISETP.LT.AND P2, PT, R38, c[0x0][0x17c], !P0 ;  /* 0x00005f0026007a0c */ /* 0x010fe40004741270 */
[-C--:B------:R-:W-:Y:S02]  /*4dc60*/  LEA R38, P6, R35, R82.reuse, 0x2 ;  /* 0x0000005223267211 */ /* 0x080fe400078c10ff */
[----:B------:R-:W-:Y:S01]  /*4dc70*/  ISETP.LT.AND P4, PT, R43, c[0x0][0x17c], !P0 ;  /* 0x00005f002b007a0c */ /* 0x000fe20004781270 */
[----:B------:R-:W-:Y:S01]  /*4dc80*/  IMAD R43, R0, 0x2, R35 ;  /* 0x00000002002b7824 */ /* 0x000fe200078e0223 */
[----:B------:R-:W-:Y:S02]  /*4dc90*/  LEA.HI.X.SX32 R39, R35, R83, 0x2, P6 ;  /* 0x0000005323277211 */ /* 0x000fe400030f16ff */
[----:B------:R-:W-:Y:S02]  /*4dca0*/  LDS.128 R32, [R252+0x1000] ;  /* 0x00100000fc207984 */ /* 0x000fe40000000c00 */
[----:B------:R-:W-:-:S04]  /*4dcb0*/  LEA R52, P6, R43, R82, 0x2 ;  /* 0x000000522b347211 */ /* 0x000fc800078c10ff */
[----:B------:R-:W-:Y:S01]  /*4dcc0*/  LEA.HI.X.SX32 R53, R43, R83, 0x2, P6 ;  /* 0x000000532b357211 */ /* 0x000fe200030f16ff */
[----:B-1----:R-:W-:Y:S04]  /*4dcd0*/  @P1 STG.E [R38.64], R16 ;  /* 0x0000001026001986 */ /* 0x002fe8000c101908 */
[----:B------:R1:W-:Y:S04]  /*4dce0*/  @P5 STG.E [R52.64], R24 ;  /* 0x0000001834005986 */ /* 0x0003e8000c101908 */
[----:B-1----:R-:W4:Y:S01]  /*4dcf0*/  LDL.LU R24, [R1+0xec8] ;  /* 0x000ec80001187983 */ /* 0x002f220000300800 */
[----:B------:R-:W-:-:S02]  /*4dd00*/  LEA R37, R0, R43, 0x1 ;  /* 0x0000002b00257211 */ /* 0x000fc400078e08ff */
[----:B------:R-:W-:Y:S01]  /*4dd10*/  ISETP.LT.AND P3, PT, R42, c[0x0][0x17c], !P0 ;  /* 0x00005f002a007a0c */ /* 0x000fe20004761270 */
[----:B------:R-:W4:Y:S01]  /*4dd20*/  LDL.LU R20, [R1+0xe30] ;  /* 0x000e300001147983 */ /* 0x000f220000300800 */
[----:B------:R-:W-:Y:S01]  /*4dd30*/  ISETP.LT.AND P1, PT, R55, c[0x0][0x17c], !P0 ;  /* 0x00005f0037007a0c */ /* 0x000fe20004721270 */
[C---:B------:R-:W-:Y:S01]  /*4dd40*/  IMAD R55, R0.reuse, 0x2, R37 ;  /* 0x0000000200377824 */ /* 0x040fe200078e0225 */
[CC--:B------:R-:W-:Y:S01]  /*4dd50*/  LEA R60, P6, R37.reuse, R82.reuse, 0x2 ;  /* 0x00000052253c7211 */ /* 0x0c0fe200078c10ff */
[----:B------:R-:W1:Y:S03]  /*4dd60*/  LDS.128 R40, [R224+0x1000] ;  /* 0x00100000e0287984 */ /* 0x000e660000000c00 */
[-C--:B------:R-:W-:Y:S02]  /*4dd70*/  LEA.HI.X.SX32 R61, R37, R83.reuse, 0x2, P6 ;  /* 0x00000053253d7211 */ /* 0x080fe400030f16ff */
[C---:B------:R-:W-:Y:S01]  /*4dd80*/  LEA R62, P6, R55.reuse, R82, 0x2 ;  /* 0x00000052373e7211 */ /* 0x040fe200078c10ff */
[----:B------:R-:W-:Y:S01]  /*4dd90*/  IMAD R57, R0, 0x2, R55 ;  /* 0x0000000200397824 */ /* 0x000fe200078e0237 */
[----:B------:R-:W-:Y:S01]  /*4dda0*/  ISETP.LT.AND P5, PT, R56, c[0x0][0x17c], !P0 ;  /* 0x00005f0038007a0c */ /* 0x000fe200047a1270 */
[----:B------:R-:W1:Y:S01]  /*4ddb0*/  LDS.128 R36, [R3+0x1000] ;  /* 0x0010000003247984 */ /* 0x000e620000000c00 */
[----:B------:R-:W-:-:S03]  /*4ddc0*/  LEA.HI.X.SX32 R63, R55, R83, 0x2, P6 ;  /* 0x00000053373f7211 */ /* 0x000fc600030f16ff */
[----:B------:R-:W-:Y:S04]  /*4ddd0*/  @P2 STG.E [R60.64], R28 ;  /* 0x0000001c3c002986 */ /* 0x000fe8000c101908 */
[----:B---3--:R3:W-:Y:S01]  /*4dde0*/  @P4 STG.E [R62.64], R4 ;  /* 0x000000043e004986 */ /* 0x0087e2000c101908 */
[CC--:B------:R-:W-:Y:S01]  /*4ddf0*/  LEA R68, P6, R57.reuse, R82.reuse, 0x2 ;  /* 0x0000005239447211 */ /* 0x0c0fe200078c10ff */
[----:B------:R-:W-:Y:S01]  /*4de00*/  IMAD R65, R0, 0x2, R57 ;  /* 0x0000000200417824 */ /* 0x000fe200078e0239 */
[----:B-----5:R-:W-:Y:S01]  /*4de10*/  ISETP.LT.AND P2, PT, R54, c[0x0][0x17c], !P0 ;  /* 0x00005f0036007a0c */ /* 0x020fe20004741270 */
[----:B------:R-:W-:Y:S01]  /*4de20*/  LDS.128 R60, [R252+0x1800] ;  /* 0x00180000fc3c7984 */ /* 0x000fe20000000c00 */
[----:B------:R-:W-:Y:S01]  /*4de30*/  LEA.HI.X.SX32 R69, R57, R83, 0x2, P6 ;  /* 0x0000005339457211 */ /* 0x000fe200030f16ff */
[----:B------:R-:W-:Y:S01]  /*4de40*/  IMAD R67, R0, 0x2, R65 ;  /* 0x0000000200437824 */ /* 0x000fe200078e0241 */
[----:B------:R-:W-:Y:S01]  /*4de50*/  LEA R70, P6, R65, R82, 0x2 ;  /* 0x0000005241467211 */ /* 0x000fe200078c10ff */
[----:B------:R-:W5:Y:S01]  /*4de60*/  LDS.128 R52, [R2+0x1800] ;  /* 0x0018000002347984 */ /* 0x000f620000000c00 */
[----:B------:R-:W-:-:S03]  /*4de70*/  ISETP.LT.AND P4, PT, R8, c[0x0][0x17c], !P0 ;  /* 0x00005f0008007a0c */ /* 0x000fc60004781270 */
[----:B------:R-:W2:Y:S04]  /*4de80*/  LDS.128 R56, [R224+0x1800] ;  /* 0x00180000e0387984 */ /* 0x000ea80000000c00 */
[----:B------:R-:W5:Y:S04]  /*4de90*/  LDL.LU R8, [R1+0xe2c] ;  /* 0x000e2c0001087983 */ /* 0x000f680000300800 */
[----:B---3--:R-:W3:Y:S01]  /*4dea0*/  LDL.LU R4, [R1+0xe28] ;  /* 0x000e280001047983 */ /* 0x008ee20000300800 */
[----:B------:R-:W-:-:S03]  /*4deb0*/  LEA.HI.X.SX32 R71, R65, R83, 0x2, P6 ;  /* 0x0000005341477211 */ /* 0x000fc600030f16ff */
[----:B------:R1:W-:Y:S01]  /*4dec0*/  @P3 STG.E [R68.64], R48 ;  /* 0x0000003044003986 */ /* 0x0003e2000c101908 */
[----:B------:R-:W-:-:S03]  /*4ded0*/  LEA R72, P6, R67, R82, 0x2 ;  /* 0x0000005243487211 */ /* 0x000fc600078c10ff */
[----:B------:R-:W3:Y:S01]  /*4dee0*/  LDL.LU R16, [R1+0xe24] ;  /* 0x000e240001107983 */ /* 0x000ee20000300800 */
[----:B------:R-:W-:-:S03]  /*4def0*/  LEA.HI.X.SX32 R73, R67, R83, 0x2, P6 ;  /* 0x0000005343497211 */ /* 0x000fc600030f16ff */
[----:B------:R2:W-:Y:S04]  /*4df00*/  @P1 STG.E [R70.64], R44 ;  /* 0x0000002c46001986 */ /* 0x0005e8000c101908 */
[----:B-1----:R-:W-:Y:S01]  /*4df10*/  @P5 STG.E [R72.64], R40 ;  /* 0x0000002848005986 */ /* 0x002fe2000c101908 */
[----:B--2---:R-:W-:-:S03]  /*4df20*/  ISETP.LT.AND P3, PT, R12, c[0x0][0x17c], !P0 ;  /* 0x00005f000c007a0c */ /* 0x004fc60004761270 */
[----:B------:R-:W2:Y:S01]  /*4df30*/  LDL.LU R12, [R1+0xe20] ;  /* 0x000e2000010c7983 */ /* 0x000ea20000300800 */
[----:B----4-:R-:W-:-:S03]  /*4df40*/  ISETP.LT.AND P5, PT, R24, c[0x0][0x17c], !P0 ;  /* 0x00005f0018007a0c */ /* 0x010fc600047a1270 */
[----:B------:R-:W4:Y:S01]  /*4df50*/  LDL.LU R24, [R1+0xe00] ;  /* 0x000e000001187983 */ /* 0x000f220000300800 */
[----:B------:R-:W-:-:S03]  /*4df60*/  IMAD R75, R0, 0x2, R67 ;  /* 0x00000002004b7824 */ /* 0x000fc600078e0243 */
[----:B------:R1:W3:Y:S01]  /*4df70*/  LDS.128 R64, [R3+0x1800] ;  /* 0x0018000003407984 */ /* 0x0002e20000000c00 */
[----:B------:R-:W-:Y:S01]  /*4df80*/  IMAD R77, R0, 0x2, R75 ;  /* 0x00000002004d7824 */ /* 0x000fe200078e024b */
[----:B------:R-:W-:-:S03]  /*4df90*/  LEA R74, P1, R75, R82, 0x2 ;  /* 0x000000524b4a7211 */ /* 0x000fc600078210ff */
[C---:B------:R-:W-:Y:S01]  /*4dfa0*/  IMAD R79, R0.reuse, 0x2, R77 ;  /* 0x00000002004f7824 */ /* 0x040fe200078e024d */
[-C--:B------:R-:W-:Y:S02]  /*4dfb0*/  LEA.HI.X.SX32 R75, R75, R83.reuse, 0x2, P1 ;  /* 0x000000534b4b7211 */ /* 0x080fe400008f16ff */
[CC--:B------:R-:W-:Y:S01]  /*4dfc0*/  LEA R68, P6, R77.reuse, R82.reuse, 0x2 ;  /* 0x000000524d447211 */ /* 0x0c0fe200078c10ff */
[----:B------:R-:W-:Y:S02]  /*4dfd0*/  IMAD R71, R0, 0x2, R79 ;  /* 0x0000000200477824 */ /* 0x000fe400078e024f */
[----:B------:R5:W-:Y:S01]  /*4dfe0*/  @P2 STG.E [R74.64], R32 ;  /* 0x000000204a002986 */ /* 0x000be2000c101908 */
[-C--:B------:R-:W-:Y:S02]  /*4dff0*/  LEA.HI.X.SX32 R69, R77, R83.reuse, 0x2, P6 ;  /* 0x000000534d457211 */ /* 0x080fe400030f16ff */
[C---:B------:R-:W-:Y:S02]  /*4e000*/  LEA R2, P2, R79.reuse, R82, 0x2 ;  /* 0x000000524f027211 */ /* 0x040fe400078410ff */
[----:B------:R-:W-:Y:S01]  /*4e010*/  ISETP.LT.AND P1, PT, R20, c[0x0][0x17c], !P0 ;  /* 0x00005f0014007a0c */ /* 0x000fe20004721270 */
[----:B------:R3:W-:Y:S01]  /*4e020*/  @P4 STG.E [R68.64], R36 ;  /* 0x0000002444004986 */ /* 0x0007e2000c101908 */
[----:B-1----:R-:W-:-:S03]  /*4e030*/  LEA.HI.X.SX32 R3, R79, R83, 0x2, P2 ;  /* 0x000000534f037211 */ /* 0x002fc600010f16ff */
[----:B------:R-:W4:Y:S01]  /*4e040*/  LDL.LU R20, [R1+0xdd4] ;  /* 0x000dd40001147983 */ /* 0x000f220000300800 */
[----:B------:R-:W-:Y:S01]  /*4e050*/  LEA R70, P6, R71, R82, 0x2 ;  /* 0x0000005247467211 */ /* 0x000fe200078c10ff */
[----:B------:R-:W-:-:S03]  /*4e060*/  IMAD R73, R0, 0x2, R71 ;  /* 0x0000000200497824 */ /* 0x000fc600078e0247 */
[----:B------:R-:W-:Y:S01]  /*4e070*/  LEA.HI.X.SX32 R71, R71, R83, 0x2, P6 ;  /* 0x0000005347477211 */ /* 0x000fe200030f16ff */
[----:B-----5:R1:W-:Y:S01]  /*4e080*/  @P3 STG.E [R2.64], R52 ;  /* 0x0000003402003986 */ /* 0x0203e2000c101908 */
[----:B------:R-:W-:Y:S02]  /*4e090*/  LEA R72, P3, R73, R82, 0x2 ;  /* 0x0000005249487211 */ /* 0x000fe400078610ff */
[----:B------:R-:W-:Y:S01]  /*4e0a0*/  LEA R75, R0, R73, 0x1 ;  /* 0x00000049004b7211 */ /* 0x000fe200078e08ff */
[----:B------:R5:W-:Y:S01]  /*4e0b0*/  @P5 STG.E [R70.64], R56 ;  /* 0x0000003846005986 */ /* 0x000be2000c101908 */
[----:B------:R-:W-:-:S03]  /*4e0c0*/  ISETP.LT.AND P4, PT, R8, c[0x0][0x17c], !P0 ;  /* 0x00005f0008007a0c */ /* 0x000fc60004781270 */
[----:B------:R-:W4:Y:S01]  /*4e0d0*/  LDL.LU R8, [R1+0xdd0] ;  /* 0x000dd00001087983 */ /* 0x000f220000300800 */
[----:B---3--:R-:W-:-:S03]  /*4e0e0*/  ISETP.LT.AND P2, PT, R4, c[0x0][0x17c], !P0 ;  /* 0x00005f0004007a0c */ /* 0x008fc60004741270 */
[----:B------:R-:W3:Y:S01]  /*4e0f0*/  LDL.LU R4, [R1+0xdcc] ;  /* 0x000dcc0001047983 */ /* 0x000ee20000300800 */
[-C--:B------:R-:W-:Y:S02]  /*4e100*/  LEA.HI.X.SX32 R73, R73, R83.reuse, 0x2, P3 ;  /* 0x0000005349497211 */ /* 0x080fe400018f16ff */
[C---:B------:R-:W-:Y:S02]  /*4e110*/  LEA R68, P6, R75.reuse, R82, 0x2 ;  /* 0x000000524b447211 */ /* 0x040fe400078c10ff */
[----:B------:R-:W-:Y:S02]  /*4e120*/  ISETP.LT.AND P5, PT, R16, c[0x0][0x17c], !P0 ;  /* 0x00005f0010007a0c */ /* 0x000fe400047a1270 */
[----:B------:R-:W3:Y:S01]  /*4e130*/  LDL.LU R16, [R1+0xdc8] ;  /* 0x000dc80001107983 */ /* 0x000ee20000300800 */
[----:B------:R-:W-:-:S03]  /*4e140*/  LEA.HI.X.SX32 R69, R75, R83, 0x2, P6 ;  /* 0x000000534b457211 */ /* 0x000fc600030f16ff */
[----:B------:R1:W-:Y:S04]  /*4e150*/  @P1 STG.E [R72.64], R60 ;  /* 0x0000003c48001986 */ /* 0x0003e8000c101908 */
[----:B------:R1:W-:Y:S01]  /*4e160*/  @P4 STG.E [R68.64], R64 ;  /* 0x0000004044004986 */ /* 0x0003e2000c101908 */
[----:B--2---:R-:W-:-:S03]  /*4e170*/  ISETP.LT.AND P3, PT, R12, c[0x0][0x17c], !P0 ;  /* 0x00005f000c007a0c */ /* 0x004fc60004761270 */
[----:B------:R-:W2:Y:S04]  /*4e180*/  LDL.LU R12, [R1+0xdb8] ;  /* 0x000db800010c7983 */ /* 0x000ea80000300800 */
[----:B------:R-:W2:Y:S01]  /*4e190*/  LDL.LU R36, [R1+0xdb4] ;  /* 0x000db40001247983 */ /* 0x000ea20000300800 */
[----:B----4-:R-:W-:-:S03]  /*4e1a0*/  ISETP.LT.AND P4, PT, R24, c[0x0][0x17c], !P0 ;  /* 0x00005f0018007a0c */ /* 0x010fc60004781270 */
[----:B------:R-:W4:Y:S04]  /*4e1b0*/  LDL.LU R24, [R1+0xdb0] ;  /* 0x000db00001187983 */ /* 0x000f280000300800 */
[----:B------:R-:W4:Y:S01]  /*4e1c0*/  LDL.LU R28, [R1+0xdac] ;  /* 0x000dac00011c7983 */ /* 0x000f220000300800 */
[----:B------:R-:W-:-:S04]  /*4e1d0*/  IMAD R77, R0, 0x2, R75 ;  /* 0x00000002004d7824 */ /* 0x000fc800078e024b */
[----:B------:R-:W-:Y:S01]  /*4e1e0*/  IMAD R75, R0, 0x2, R77 ;  /* 0x00000002004b7824 */ /* 0x000fe200078e024d */
[----:B-1----:R-:W-:-:S04]  /*4e1f0*/  LEA R2, P1, R77, R82, 0x2 ;  /* 0x000000524d027211 */ /* 0x002fc800078210ff */
[----:B------:R-:W-:Y:S01]  /*4e200*/  LEA.HI.X.SX32 R3, R77, R83, 0x2, P1 ;  /* 0x000000534d037211 */ /* 0x000fe200008f16ff */
[----:B------:R-:W-:Y:S01]  /*4e210*/  IMAD R77, R0, 0x2, R75 ;  /* 0x00000002004d7824 */ /* 0x000fe200078e024b */
[----:B-----5:R-:W-:-:S03]  /*4e220*/  LEA R70, P6, R75, R82, 0x2 ;  /* 0x000000524b467211 */ /* 0x020fc600078c10ff */
[----:B------:R1:W-:Y:S01]  /*4e230*/  @P2 STG.E [R2.64], R9 ;  /* 0x0000000902002986 */ /* 0x0003e2000c101908 */
[----:B------:R-:W-:Y:S01]  /*4e240*/  LEA.HI.X.SX32 R71, R75, R83, 0x2, P6 ;  /* 0x000000534b477211 */ /* 0x000fe200030f16ff */
[----:B------:R-:W-:Y:S01]  /*4e250*/  IMAD R75, R0, 0x2, R77 ;  /* 0x00000002004b7824 */ /* 0x000fe200078e024d */
[----:B------:R-:W-:-:S04]  /*4e260*/  LEA R72, P2, R77, R82, 0x2 ;  /* 0x000000524d487211 */ /* 0x000fc800078410ff */
[-C--:B------:R-:W-:Y:S01]  /*4e270*/  LEA.HI.X.SX32 R73, R77, R83.reuse, 0x2, P2 ;  /* 0x000000534d497211 */ /* 0x080fe200010f16ff */
[----:B------:R-:W-:Y:S01]  /*4e280*/  IMAD R77, R0, 0x2, R75 ;  /* 0x00000002004d7824 */ /* 0x000fe200078e024b */
[----:B------:R-:W-:Y:S01]  /*4e290*/  ISETP.LT.AND P1, PT, R20, c[0x0][0x17c], !P0 ;  /* 0x00005f0014007a0c */ /* 0x000fe20004721270 */
[----:B------:R5:W-:Y:S01]  /*4e2a0*/  @P5 STG.E [R70.64], R13 ;  /* 0x0000000d46005986 */ /* 0x000be2000c101908 */
[-C--:B------:R-:W-:Y:S01]  /*4e2b0*/  LEA R68, P6, R75, R82.reuse, 0x2 ;  /* 0x000000524b447211 */ /* 0x080fe200078c10ff */
[----:B-1----:R-:W-:Y:S02]  /*4e2c0*/  IMAD R9, R0, 0x2, R77 ;  /* 0x0000000200097824 */ /* 0x002fe400078e024d */
[----:B------:R1:W-:Y:S01]  /*4e2d0*/  @P3 STG.E [R72.64], R21 ;  /* 0x0000001548003986 */ /* 0x0003e2000c101908 */
[----:B------:R-:W-:Y:S02]  /*4e2e0*/  LEA R2, P3, R77, R82, 0x2 ;  /* 0x000000524d027211 */ /* 0x000fe400078610ff */
[----:B------:R-:W-:-:S02]  /*4e2f0*/  LEA.HI.X.SX32 R69, R75, R83, 0x2, P6 ;  /* 0x000000534b457211 */ /* 0x000fc400030f16ff */
[----:B------:R-:W-:Y:S01]  /*4e300*/  LEA.HI.X.SX32 R3, R77, R83, 0x2, P3 ;  /* 0x000000534d037211 */ /* 0x000fe200018f16ff */
[----:B-----5:R-:W-:Y:S02]  /*4e310*/  IMAD R13, R0, 0x2, R9 ;  /* 0x00000002000d7824 */ /* 0x020fe400078e0209 */
[----:B------:R5:W-:Y:S01]  /*4e320*/  @P4 STG.E [R68.64], R17 ;  /* 0x0000001144004986 */ /* 0x000be2000c101908 */
[----:B---3--:R-:W-:-:S03]  /*4e330*/  ISETP.LT.AND P2, PT, R4, c[0x0][0x17c], !P0 ;  /* 0x00005f0004007a0c */ /* 0x008fc60004741270 */
[----:B------:R-:W3:Y:S01]  /*4e340*/  LDL.LU R4, [R1+0xda8] ;  /* 0x000da80001047983 */ /* 0x000ee20000300800 */
[----:B------:R-:W-:Y:S01]  /*4e350*/  ISETP.LT.AND P5, PT, R8, c[0x0][0x17c], !P0 ;  /* 0x00005f0008007a0c */ /* 0x000fe200047a1270 */
[----:B-1----:R-:W-:Y:S01]  /*4e360*/  IMAD R21, R0, 0x2, R13 ;  /* 0x0000000200157824 */ /* 0x002fe200078e020d */
[----:B------:R-:W-:Y:S01]  /*4e370*/  LEA R8, P6, R9, R82, 0x2 ;  /* 0x0000005209087211 */ /* 0x000fe200078c10ff */
[----:B------:R-:W3:Y:S01]  /*4e380*/  LDL.LU R32, [R1+0xda4] ;  /* 0x000da40001207983 */ /* 0x000ee20000300800 */
[----:B------:R-:W-:-:S03]  /*4e390*/  ISETP.LT.AND P4, PT, R16, c[0x0][0x17c], !P0 ;  /* 0x00005f0010007a0c */ /* 0x000fc60004781270 */
[----:B------:R-:W-:Y:S01]  /*4e3a0*/  @P1 STG.E [R2.64], R25 ;  /* 0x0000001902001986 */ /* 0x000fe2000c101908 */
[-C--:B------:R-:W-:Y:S02]  /*4e3b0*/  LEA.HI.X.SX32 R9, R9, R83.reuse, 0x2, P6 ;  /* 0x0000005309097211 */ /* 0x080fe400030f16ff */
[C---:B------:R-:W-:Y:S01]  /*4e3c0*/  LEA R16, P6, R21.reuse, R82, 0x2 ;  /* 0x0000005215107211 */ /* 0x040fe200078c10ff */
[----:B------:R-:W3:Y:S03]  /*4e3d0*/  LDL.LU R20, [R1+0xda0] ;  /* 0x000da00001147983 */ /* 0x000ee60000300800 */
[----:B-----5:R-:W-:Y:S01]  /*4e3e0*/  LEA.HI.X.SX32 R17, R21, R83, 0x2, P6 ;  /* 0x0000005315117211 */ /* 0x020fe200030f16ff */
[----:B------:R1:W-:Y:S04]  /*4e3f0*/  @P5 STG.E [R8.64], R29 ;  /* 0x0000001d08005986 */ /* 0x0003e8000c101908 */
[----:B-1----:R-:W5:Y:S01]  /*4e400*/  LDL.LU R29, [R1+0xd9c] ;  /* 0x000d9c00011d7983 */ /* 0x002f620000300800 */
[----:B--2---:R-:W-:-:S02]  /*4e410*/  ISETP.LT.AND P3, PT, R12, c[0x0][0x17c], !P0 ;  /* 0x00005f000c007a0c */ /* 0x004fc40004761270 */
[----:B------:R-:W-:-:S04]  /*4e420*/  LEA R12, P1, R13, R82, 0x2 ;  /* 0x000000520d0c7211 */ /* 0x000fc800078210ff */
[----:B------:R-:W-:-:S05]  /*4e430*/  LEA.HI.X.SX32 R13, R13, R83, 0x2, P1 ;  /* 0x000000530d0d7211 */ /* 0x000fca00008f16ff */
[----:B------:R-:W-:Y:S04]  /*4e440*/  @P2 STG.E [R12.64], R5 ;  /* 0x000000050c002986 */ /* 0x000fe8000c101908 */
[----:B------:R1:W-:Y:S01]  /*4e450*/  @P4 STG.E [R16.64], R49 ;  /* 0x0000003110004986 */ /* 0x0003e2000c101908 */
[----:B----4-:R-:W-:-:S03]  /*4e460*/  ISETP.LT.AND P1, PT, R24, c[0x0][0x17c], !P0 ;  /* 0x00005f0018007a0c */ /* 0x010fc60004721270 */
[----:B------:R-:W2:Y:S01]  /*4e470*/  LDL.LU R24, [R1+0xd98] ;  /* 0x000d980001187983 */ /* 0x000ea20000300800 */
[----:B------:R-:W-:-:S03]  /*4e480*/  ISETP.LT.AND P4, PT, R28, c[0x0][0x17c], !P0 ;  /* 0x00005f001c007a0c */ /* 0x000fc60004781270 */
[----:B------:R-:W4:Y:S04]  /*4e490*/  LDL.LU R28, [R1+0xd94] ;  /* 0x000d9400011c7983 */ /* 0x000f280000300800 */
[----:B-1----:R-:W4:Y:S01]  /*4e4a0*/  LDL.LU R16, [R1+0xd90] ;  /* 0x000d900001107983 */ /* 0x002f220000300800 */
[----:B------:R-:W-:-:S05]  /*4e4b0*/  IMAD R69, R0, 0x2, R21 ;  /* 0x0000000200457824 */ /* 0x000fca00078e0215 */
[CC--:B------:R-:W-:Y:S02]  /*4e4c0*/  LEA R2, P2, R69.reuse, R82.reuse, 0x2 ;  /* 0x0000005245027211 */ /* 0x0c0fe400078410ff */
[----:B------:R-:W-:Y:S02]  /*4e4d0*/  LEA R21, R0, R69, 0x1 ;  /* 0x0000004500157211 */ /* 0x000fe400078e08ff */
[-C--:B------:R-:W-:Y:S02]  /*4e4e0*/  LEA.HI.X.SX32 R3, R69, R83.reuse, 0x2, P2 ;  /* 0x0000005345037211 */ /* 0x080fe400010f16ff */
[----:B------:R-:W-:Y:S01]  /*4e4f0*/  ISETP.LT.AND P5, PT, R36, c[0x0][0x17c], !P0 ;  /* 0x00005f0024007a0c */ /* 0x000fe200047a1270 */
[C---:B------:R-:W-:Y:S01]  /*4e500*/  IMAD R25, R0.reuse, 0x2, R21 ;  /* 0x0000000200197824 */ /* 0x040fe200078e0215 */
[C---:B------:R-:W-:Y:S01]  /*4e510*/  LEA R8, P6, R21.reuse, R82, 0x2 ;  /* 0x0000005215087211 */ /* 0x040fe200078c10ff */
[----:B------:R1:W-:Y:S02]  /*4e520*/  @P3 STG.E [R2.64], R45 ;  /* 0x0000002d02003986 */ /* 0x0003e4000c101908 */
[----:B------:R-:W-:Y:S01]  /*4e530*/  IMAD R13, R0, 0x2, R25 ;  /* 0x00000002000d7824 */ /* 0x000fe200078e0219 */
[----:B------:R-:W-:-:S03]  /*4e540*/  LEA.HI.X.SX32 R9, R21, R83, 0x2, P6 ;  /* 0x0000005315097211 */ /* 0x000fc600030f16ff */
[----:B------:R-:W-:Y:S01]  /*4e550*/  IMAD R17, R0, 0x2, R13 ;  /* 0x0000000200117824 */ /* 0x000fe200078e020d */
[----:B------:R-:W-:-:S03]  /*4e560*/  LEA R12, P6, R13, R82, 0x2 ;  /* 0x000000520d0c7211 */ /* 0x000fc600078c10ff */
[----:B------:R1:W-:Y:S01]  /*4e570*/  @P5 STG.E [R8.64], R41 ;  /* 0x0000002908005986 */ /* 0x0003e2000c101908 */
[----:B------:R-:W-:Y:S01]  /*4e580*/  IMAD R21, R0, 0x2, R17 ;  /* 0x0000000200157824 */ /* 0x000fe200078e0211 */
[----:B------:R-:W-:Y:S02]  /*4e590*/  LEA.HI.X.SX32 R13, R13, R83, 0x2, P6 ;  /* 0x000000530d0d7211 */ /* 0x000fe400030f16ff */
[----:B---3--:R-:W-:Y:S02]  /*4e5a0*/  ISETP.LT.AND P2, PT, R4, c[0x0][0x17c], !P0 ;  /* 0x00005f0004007a0c */ /* 0x008fe40004741270 */
[----:B------:R-:W-:-:S04]  /*4e5b0*/  LEA R4, P3, R25, R82, 0x2 ;  /* 0x0000005219047211 */ /* 0x000fc800078610ff */
[----:B------:R-:W-:Y:S02]  /*4e5c0*/  LEA.HI.X.SX32 R5, R25, R83, 0x2, P3 ;  /* 0x0000005319057211 */ /* 0x000fe400018f16ff */
[----:B------:R-:W-:Y:S01]  /*4e5d0*/  ISETP.LT.AND P5, PT, R32, c[0x0][0x17c], !P0 ;  /* 0x00005f0020007a0c */ /* 0x000fe200047a1270 */
[----:B------:R-:W3:Y:S04]  /*4e5e0*/  LDL.LU R25, [R1+0xd8c] ;  /* 0x000d8c0001197983 */ /* 0x000ee80000300800 */
[----:B------:R5:W-:Y:S01]  /*4e5f0*/  @P1 STG.E [R4.64], R33 ;  /* 0x0000002104001986 */ /* 0x000be2000c101908 */
[----:B-1----:R-:W-:Y:S02]  /*4e600*/  LEA R2, P1, R17, R82, 0x2 ;  /* 0x0000005211027211 */ /* 0x002fe400078210ff */
[----:B------:R-:W-:-:S02]  /*4e610*/  ISETP.LT.AND P3, PT, R20, c[0x0][0x17c], !P0 ;  /* 0x00005f0014007a0c */ /* 0x000fc40004761270 */
[----:B------:R-:W3:Y:S01]  /*4e620*/  LDL.LU R20, [R1+0xd84] ;  /* 0x000d840001147983 */ /* 0x000ee20000300800 */
[-C--:B------:R-:W-:Y:S01]  /*4e630*/  LEA.HI.X.SX32 R3, R17, R83.reuse, 0x2, P1 ;  /* 0x0000005311037211 */ /* 0x080fe200008f16ff */
[----:B------:R-:W-:Y:S01]  /*4e640*/  IMAD R17, R0, 0x2, R21 ;  /* 0x0000000200117824 */ /* 0x000fe200078e0215 */
[CC--:B------:R-:W-:Y:S01]  /*4e650*/  LEA R8, P6, R21.reuse, R82.reuse, 0x2 ;  /* 0x0000005215087211 */ /* 0x0c0fe200078c10ff */
[----:B------:R1:W-:Y:S03]  /*4e660*/  @P4 STG.E [R12.64], R37 ;  /* 0x000000250c004986 */ /* 0x0003e6000c101908 */
[-C--:B------:R-:W-:Y:S01]  /*4e670*/  LEA.HI.X.SX32 R9, R21, R83.reuse, 0x2, P6 ;  /* 0x0000005315097211 */ /* 0x080fe200030f16ff */
[----:B------:R1:W-:Y:S01]  /*4e680*/  @P2 STG.E [R2.64], R53 ;  /* 0x0000003502002986 */ /* 0x0003e2000c101908 */
[----:B-----5:R-:W-:Y:S02]  /*4e690*/  LEA R4, P2, R17, R82, 0x2 ;  /* 0x0000005211047211 */ /* 0x020fe400078410ff */
[----:B------:R-:W-:Y:S01]  /*4e6a0*/  ISETP.LT.AND P4, PT, R29, c[0x0][0x17c], !P0 ;  /* 0x00005f001d007a0c */ /* 0x000fe20004781270 */
[----:B------:R5:W-:Y:S01]  /*4e6b0*/  @P5 STG.E [R8.64], R57 ;  /* 0x0000003908005986 */ /* 0x000be2000c101908 */
[----:B------:R-:W-:-:S03]  /*4e6c0*/  LEA.HI.X.SX32 R5, R17, R83, 0x2, P2 ;  /* 0x0000005311057211 */ /* 0x000fc600010f16ff */
[----:B------:R-:W3:Y:S01]  /*4e6d0*/  LDL.LU R29, [R1+0xd80] ;  /* 0x000d8000011d7983 */ /* 0x000ee20000300800 */
[----:B--2---:R-:W-:-:S03]  /*4e6e0*/  ISETP.LT.AND P1, PT, R24, c[0x0][0x17c], !P0 ;  /* 0x00005f0018007a0c */ /* 0x004fc60004721270 */
[----:B------:R-:W2:Y:S01]  /*4e6f0*/  LDL.LU R24, [R1+0xd7c] ;  /* 0x000d7c0001187983 */ /* 0x000ea20000300800 */
[----:B----4-:R-:W-:-:S03]  /*4e700*/  ISETP.LT.AND P5, PT, R28, c[0x0][0x17c], !P0 ;  /* 0x00005f001c007a0c */ /* 0x010fc600047a1270 */
[----:B------:R-:W4:Y:S01]  /*4e710*/  LDL.LU R28, [R1+0xd78] ;  /* 0x000d7800011c7983 */ /* 0x000f220000300800 */
[----:B------:R-:W-:-:S03]  /*4e720*/  ISETP.LT.AND P2, PT, R16, c[0x0][0x17c], !P0 ;  /* 0x00005f0010007a0c */ /* 0x000fc60004741270 */
[----:B------:R-:W4:Y:S01]  /*4e730*/  LDL.LU R16, [R1+0xd74] ;  /* 0x000d740001107983 */ /* 0x000f220000300800 */
[----:B------:R-:W-:-:S04]  /*4e740*/  IMAD R21, R0, 0x2, R17 ;  /* 0x0000000200157824 */ /* 0x000fc800078e0211 */
[C---:B------:R-:W-:Y:S01]  /*4e750*/  IMAD R17, R0.reuse, 0x2, R21 ;  /* 0x0000000200117824 */ /* 0x040fe200078e0215 */
[CC--:B-1----:R-:W-:Y:S01]  /*4e760*/  LEA R12, P6, R21.reuse, R82.reuse, 0x2 ;  /* 0x00000052150c7211 */ /* 0x0c2fe200078c10ff */
[----:B------:R1:W-:Y:S03]  /*4e770*/  @P3 STG.E [R4.64], R61 ;  /* 0x0000003d04003986 */ /* 0x0003e6000c101908 */
[----:B------:R-:W-:Y:S01]  /*4e780*/  LEA.HI.X.SX32 R13, R21, R83, 0x2, P6 ;  /* 0x00000053150d7211 */ /* 0x000fe200030f16ff */
[----:B------:R-:W-:Y:S01]  /*4e790*/  IMAD R21, R0, 0x2, R17 ;  /* 0x0000000200157824 */ /* 0x000fe200078e0211 */
[----:B------:R-:W-:-:S04]  /*4e7a0*/  LEA R2, P3, R17, R82, 0x2 ;  /* 0x0000005211027211 */ /* 0x000fc800078610ff */
[-C--:B------:R-:W-:Y:S01]  /*4e7b0*/  LEA.HI.X.SX32 R3, R17, R83.reuse, 0x2, P3 ;  /* 0x0000005311037211 */ /* 0x080fe200018f16ff */
[C---:B------:R-:W-:Y:S01]  /*4e7c0*/  IMAD R17, R0.reuse, 0x2, R21 ;  /* 0x0000000200117824 */ /* 0x040fe200078e0215 */
[CC--:B-----5:R-:W-:Y:S01]  /*4e7d0*/  LEA R8, P6, R21.reuse, R82.reuse, 0x2 ;  /* 0x0000005215087211 */ /* 0x0e0fe200078c10ff */
[----:B------:R-:W-:Y:S03]  /*4e7e0*/  @P4 STG.E [R12.64], R65 ;  /* 0x000000410c004986 */ /* 0x000fe6000c101908 */
[----:B------:R-:W-:Y:S01]  /*4e7f0*/  LEA.HI.X.SX32 R9, R21, R83, 0x2, P6 ;  /* 0x0000005315097211 */ /* 0x000fe200030f16ff */
[----:B------:R5:W-:Y:S01]  /*4e800*/  @P1 STG.E [R2.64], R10 ;  /* 0x0000000a02001986 */ /* 0x000be2000c101908 */
[----:B-1----:R-:W-:Y:S02]  /*4e810*/  LEA R4, P1, R17, R82, 0x2 ;  /* 0x0000005211047211 */ /* 0x002fe400078210ff */
[----:B------:R-:W-:-:S02]  /*4e820*/  LEA R21, R0, R17, 0x1 ;  /* 0x0000001100157211 */ /* 0x000fc400078e08ff */
[----:B------:R-:W-:-:S03]  /*4e830*/  LEA.HI.X.SX32 R5, R17, R83, 0x2, P1 ;  /* 0x0000005311057211 */ /* 0x000fc600008f16ff */
[----:B------:R-:W-:Y:S01]  /*4e840*/  IMAD R17, R0, 0x2, R21 ;  /* 0x0000000200117824 */ /* 0x000fe200078e0215 */
[----:B------:R1:W-:Y:S04]  /*4e850*/  @P5 STG.E [R8.64], R14 ;  /* 0x0000000e08005986 */ /* 0x0003e8000c101908 */
[----:B------:R1:W-:Y:S01]  /*4e860*/  @P2 STG.E [R4.64], R22 ;  /* 0x0000001604002986 */ /* 0x0003e2000c101908 */
[----:B-----5:R-:W-:Y:S02]  /*4e870*/  LEA R2, P2, R17, R82, 0x2 ;  /* 0x0000005211027211 */ /* 0x020fe400078410ff */
[----:B---3--:R-:W-:Y:S02]  /*4e880*/  ISETP.LT.AND P4, PT, R25, c[0x0][0x17c], !P0 ;  /* 0x00005f0019007a0c */ /* 0x008fe40004781270 */
[----:B------:R-:W3:Y:S01]  /*4e890*/  LDL.LU R25, [R1+0xd70] ;  /* 0x000d700001197983 */ /* 0x000ee20000300800 */
[----:B------:R-:W-:-:S03]  /*4e8a0*/  ISETP.LT.AND P3, PT, R20, c[0x0][0x17c], !P0 ;  /* 0x00005f0014007a0c */ /* 0x000fc60004761270 */
[----:B------:R-:W5:Y:S01]  /*4e8b0*/  LDL.LU R20, [R1+0xd6c] ;  /* 0x000d6c0001147983 */ /* 0x000f620000300800 */
[----:B------:R-:W-:Y:S02]  /*4e8c0*/  LEA.HI.X.SX32 R3, R17, R83, 0x2, P2 ;  /* 0x0000005311037211 */ /* 0x000fe400010f16ff */
[----:B--2---:R-:W-:Y:S02]  /*4e8d0*/  ISETP.LT.AND P1, PT, R24, c[0x0][0x17c], !P0 ;  /* 0x00005f0018007a0c */ /* 0x004fe40004721270 */
[----:B------:R-:W2:Y:S04]  /*4e8e0*/  LDL.LU R24, [R1+0xd68] ;  /* 0x000d680001187983 */ /* 0x000ea80000300800 */
[----:B------:R-:W2:Y:S01]  /*4e8f0*/  LDL.LU R10, [R1+0xd64] ;  /* 0x000d6400010a7983 */ /* 0x000ea20000300800 */
[----:B----4-:R-:W-:-:S03]  /*4e900*/  ISETP.LT.AND P2, PT, R16, c[0x0][0x17c], !P0 ;  /* 0x00005f0010007a0c */ /* 0x010fc60004741270 */
[----:B------:R-:W4:Y:S04]  /*4e910*/  LDL.LU R16, [R1+0xd60] ;  /* 0x000d600001107983 */ /* 0x000f280000300800 */
[----:B-1----:R-:W4:Y:S01]  /*4e920*/  LDL.LU R14, [R1+0xd5c] ;  /* 0x000d5c00010e7983 */ /* 0x002f220000300800 */
[----:B------:R-:W-:Y:S02]  /*4e930*/  LEA R12, P6, R21, R82, 0x2 ;  /* 0x00000052150c7211 */ /* 0x000fe400078c10ff */
[----:B------:R-:W-:Y:S01]  /*4e940*/  ISETP.LT.AND P5, PT, R29, c[0x0][0x17c], !P0 ;  /* 0x00005f001d007a0c */ /* 0x000fe200047a1270 */
[----:B------:R-:W4:Y:S01]  /*4e950*/  LDL.LU R22, [R1+0xd58] ;  /* 0x000d580001167983 */ /* 0x000f220000300800 */
[----:B------:R-:W-:Y:S01]  /*4e960*/  LEA.HI.X.SX32 R13, R21, R83, 0x2, P6 ;  /* 0x00000053150d7211 */ /* 0x000fe200030f16ff */
[----:B------:R-:W-:-:S04]  /*4e970*/  IMAD R21, R0, 0x2, R17 ;  /* 0x0000000200157824 */ /* 0x000fc800078e0211 */
[C---:B------:R-:W-:Y:S01]  /*4e980*/  IMAD R17, R0.reuse, 0x2, R21 ;  /* 0x0000000200117824 */ /* 0x040fe200078e0215 */
[CC--:B------:R-:W-:Y:S01]  /*4e990*/  LEA R8, P6, R21.reuse, R82.reuse, 0x2 ;  /* 0x0000005215087211 */ /* 0x0c0fe200078c10ff */
[----:B------:R1:W-:Y:S03]  /*4e9a0*/  @P4 STG.E [R12.64], R18 ;  /* 0x000000120c004986 */ /* 0x0003e6000c101908 */
[----:B------:R-:W-:Y:S01]  /*4e9b0*/  LEA.HI.X.SX32 R9, R21, R83, 0x2, P6 ;  /* 0x0000005315097211 */ /* 0x000fe200030f16ff */
[----:B------:R1:W-:Y:S01]  /*4e9c0*/  @P3 STG.E [R2.64], R26 ;  /* 0x0000001a02003986 */ /* 0x0003e2000c101908 */
[----:B------:R-:W-:Y:S01]  /*4e9d0*/  IMAD R21, R0, 0x2, R17 ;  /* 0x0000000200157824 */ /* 0x000fe200078e0211 */
[----:B------:R-:W-:Y:S02]  /*4e9e0*/  LEA R4, P3, R17, R82, 0x2 ;  /* 0x0000005211047211 */ /* 0x000fe400078610ff */
[----:B------:R-:W-:-:S02]  /*4e9f0*/  ISETP.LT.AND P4, PT, R28, c[0x0][0x17c], !P0 ;  /* 0x00005f001c007a0c */ /* 0x000fc40004781270 */
[-C--:B------:R-:W-:Y:S01]  /*4ea00*/  LEA.HI.X.SX32 R5, R17, R83.reuse, 0x2, P3 ;  /* 0x0000005311057211 */ /* 0x080fe200018f16ff */
[C---:B------:R-:W-:Y:S01]  /*4ea10*/  IMAD R17, R0.reuse, 0x2, R21 ;  /* 0x0000000200117824 */ /* 0x040fe200078e0215 */
[CC--:B-1----:R-:W-:Y:S01]  /*4ea20*/  LEA R12, P6, R21.reuse, R82.reuse, 0x2 ;  /* 0x00000052150c7211 */ /* 0x0c2fe200078c10ff */
[----:B------:R1:W-:Y:S03]  /*4ea30*/  @P5 STG.E [R8.64], R30 ;  /* 0x0000001e08005986 */ /* 0x0003e6000c101908 */
[----:B------:R-:W-:Y:S01]  /*4ea40*/  LEA.HI.X.SX32 R13, R21, R83, 0x2, P6 ;  /* 0x00000053150d7211 */ /* 0x000fe200030f16ff */
[----:B------:R3:W-:Y:S01]  /*4ea50*/  @P1 STG.E [R4.64], R6 ;  /* 0x0000000604001986 */ /* 0x0007e2000c101908 */
[----:B------:R-:W-:Y:S01]  /*4ea60*/  IMAD R21, R0, 0x2, R17 ;  /* 0x0000000200157824 */ /* 0x000fe200078e0211 */
[----:B------:R-:W-:-:S04]  /*4ea70*/  LEA R2, P1, R17, R82, 0x2 ;  /* 0x0000005211027211 */ /* 0x000fc800078210ff */
[----:B------:R-:W-:Y:S01]  /*4ea80*/  LEA.HI.X.SX32 R3, R17, R83, 0x2, P1 ;  /* 0x0000005311037211 */ /* 0x000fe200008f16ff */
[----:B------:R-:W-:Y:S01]  /*4ea90*/  IMAD R17, R0, 0x2, R21 ;  /* 0x0000000200117824 */ /* 0x000fe200078e0215 */
[----:B-1----:R-:W-:Y:S01]  /*4eaa0*/  LEA R8, P6, R21, R82, 0x2 ;  /* 0x0000005215087211 */ /* 0x002fe200078c10ff */
[----:B------:R1:W-:Y:S01]  /*4eab0*/  @P4 STG.E [R12.64], R50 ;  /* 0x000000320c004986 */ /* 0x0003e2000c101908 */
[----:B---3--:R-:W-:-:S03]  /*4eac0*/  ISETP.LT.AND P5, PT, R25, c[0x0][0x17c], !P0 ;  /* 0x00005f0019007a0c */ /* 0x008fc600047a1270 */
[----:B------:R3:W-:Y:S01]  /*4ead0*/  @P2 STG.E [R2.64], R46 ;  /* 0x0000002e02002986 */ /* 0x0007e2000c101908 */
[----:B------:R-:W-:Y:S02]  /*4eae0*/  LEA.HI.X.SX32 R9, R21, R83, 0x2, P6 ;  /* 0x0000005315097211 */ /* 0x000fe400030f16ff */
[----:B-----5:R-:W-:Y:S02]  /*4eaf0*/  ISETP.LT.AND P3, PT, R20, c[0x0][0x17c], !P0 ;  /* 0x00005f0014007a0c */ /* 0x020fe40004761270 */
[----:B------:R-:W5:Y:S01]  /*4eb00*/  LDL.LU R20, [R1+0xd54] ;  /* 0x000d540001147983 */ /* 0x000f620000300800 */
[----:B------:R-:W-:-:S03]  /*4eb10*/  LEA R4, P2, R17, R82, 0x2 ;  /* 0x0000005211047211 */ /* 0x000fc600078410ff */
[----:B------:R-:W5:Y:S01]  /*4eb20*/  LDL.LU R18, [R1+0xd50] ;  /* 0x000d500001127983 */ /* 0x000f620000300800 */
[----:B------:R-:W-:-:S03]  /*4eb30*/  LEA.HI.X.SX32 R5, R17, R83, 0x2, P2 ;  /* 0x0000005311057211 */ /* 0x000fc600010f16ff */
[----:B------:R1:W-:Y:S01]  /*4eb40*/  @P5 STG.E [R8.64], R42 ;  /* 0x0000002a08005986 */ /* 0x0003e2000c101908 */
[----:B--2---:R-:W-:-:S03]  /*4eb50*/  ISETP.LT.AND P1, PT, R10, c[0x0][0x17c], !P0 ;  /* 0x00005f000a007a0c */ /* 0x004fc60004721270 */
[----:B------:R-:W2:Y:S01]  /*4eb60*/  LDL.LU R10, [R1+0xd48] ;  /* 0x000d4800010a7983 */ /* 0x000ea20000300800 */
[----:B----4-:R-:W-:-:S03]  /*4eb70*/  ISETP.LT.AND P5, PT, R16, c[0x0][0x17c], !P0 ;  /* 0x00005f0010007a0c */ /* 0x010fc600047a1270 */
[----:B------:R-:W4:Y:S01]  /*4eb80*/  LDL.LU R16, [R1+0xd44] ;  /* 0x000d440001107983 */ /* 0x000f220000300800 */
[----:B------:R-:W-:-:S03]  /*4eb90*/  ISETP.LT.AND P2, PT, R14, c[0x0][0x17c], !P0 ;  /* 0x00005f000e007a0c */ /* 0x000fc60004741270 */
[----:B------:R-:W4:Y:S01]  /*4eba0*/  LDL.LU R14, [R1+0xd3c] ;  /* 0x000d3c00010e7983 */ /* 0x000f220000300800 */
[----:B------:R-:W-:Y:S01]  /*4ebb0*/  IMAD R21, R0, 0x2, R17 ;  /* 0x0000000200157824 */ /* 0x000fe200078e0211 */
[----:B------:R-:W-:-:S03]  /*4ebc0*/  ISETP.LT.AND P4, PT, R24, c[0x0][0x17c], !P0 ;  /* 0x00005f0018007a0c */ /* 0x000fc60004781270 */
[C---:B------:R-:W-:Y:S01]  /*4ebd0*/  IMAD R17, R0.reuse, 0x2, R21 ;  /* 0x0000000200117824 */ /* 0x040fe200078e0215 */
[CC--:B-1----:R-:W-:Y:S01]  /*4ebe0*/  LEA R12, P6, R21.reuse, R82.reuse, 0x2 ;  /* 0x00000052150c7211 */ /* 0x0c2fe200078c10ff */
[----:B------:R1:W-:Y:S03]  /*4ebf0*/  @P3 STG.E [R4.64], R34 ;  /* 0x0000002204003986 */ /* 0x0003e6000c101908 */
[----:B------:R-:W-:Y:S02]  /*4ec00*/  LEA.HI.X.SX32 R13, R21, R83, 0x2, P6 ;  /* 0x00000053150d7211 */ /* 0x000fe400030f16ff */
[C---:B---3--:R-:W-:Y:S02]  /*4ec10*/  LEA R2, P3, R17.reuse, R82, 0x2 ;  /* 0x0000005211027211 */ /* 0x048fe400078610ff */
[----:B------:R-:W-:Y:S02]  /*4ec20*/  LEA R21, R0, R17, 0x1 ;  /* 0x0000001100157211 */ /* 0x000fe400078e08ff */
[----:B------:R-:W-:-:S02]  /*4ec30*/  LEA.HI.X.SX32 R3, R17, R83, 0x2, P3 ;  /* 0x0000005311037211 */ /* 0x000fc400018f16ff */
[CC--:B------:R-:W-:Y:S01]  /*4ec40*/  LEA R8, P6, R21.reuse, R82.reuse, 0x2 ;  /* 0x0000005215087211 */ /* 0x0c0fe200078c10ff */
[C---:B------:R-:W-:Y:S01]  /*4ec50*/  IMAD R17, R0.reuse, 0x2, R21 ;  /* 0x0000000200117824 */ /* 0x040fe200078e0215 */
[----:B------:R3:W-:Y:S02]  /*4ec60*/  @P4 STG.E [R12.64], R38 ;  /* 0x000000260c004986 */ /* 0x0007e4000c101908 */
[----:B------:R-:W-:Y:S01]  /*4ec70*/  LEA.HI.X.SX32 R9, R21, R83, 0x2, P6 ;  /* 0x0000005315097211 */ /* 0x000fe200030f16ff */
[----:B------:R-:W-:Y:S01]  /*4ec80*/  IMAD R21, R0, 0x2, R17 ;  /* 0x0000000200157824 */ /* 0x000fe200078e0211 */
[----:B------:R3:W-:Y:S01]  /*4ec90*/  @P1 STG.E [R2.64], R54 ;  /* 0x0000003602001986 */ /* 0x0007e2000c101908 */
[----:B------:R-:W-:Y:S02]  /*4eca0*/  ISETP.LT.AND P4, PT, R22, c[0x0][0x17c], !P0 ;  /* 0x00005f0016007a0c */ /* 0x000fe40004781270 */
[----:B-1----:R-:W-:-:S04]  /*4ecb0*/  LEA R4, P1, R17, R82, 0x2 ;  /* 0x0000005211047211 */ /* 0x002fc800078210ff */
[-C--:B------:R-:W-:Y:S01]  /*4ecc0*/  LEA.HI.X.SX32 R5, R17, R83.reuse, 0x2, P1 ;  /* 0x0000005311057211 */ /* 0x080fe200008f16ff */
[----:B------:R-:W-:Y:S01]  /*4ecd0*/  IMAD R17, R0, 0x2, R21 ;  /* 0x0000000200117824 */ /* 0x000fe200078e0215 */
[CC--:B---3--:R-:W-:Y:S01]  /*4ece0*/  LEA R12, P6, R21.reuse, R82.reuse, 0x2 ;  /* 0x00000052150c7211 */ /* 0x0c8fe200078c10ff */
[----:B------:R1:W-:Y:S03]  /*4ecf0*/  @P5 STG.E [R8.64], R58 ;  /* 0x0000003a08005986 */ /* 0x0003e6000c101908 */
[----:B------:R-:W-:Y:S01]  /*4ed00*/  LEA.HI.X.SX32 R13, R21, R83, 0x2, P6 ;  /* 0x00000053150d7211 */ /* 0x000fe200030f16ff */
[----:B------:R3:W-:Y:S01]  /*4ed10*/  @P2 STG.E [R4.64], R62 ;  /* 0x0000003e04002986 */ /* 0x0007e2000c101908 */
[----:B------:R-:W-:-:S03]  /*4ed20*/  LEA R2, P2, R17, R82, 0x2 ;  /* 0x0000005211027211 */ /* 0x000fc600078410ff */
[----:B------:R1:W-:Y:S01]  /*4ed30*/  @P4 STG.E [R12.64], R66 ;  /* 0x000000420c004986 */ /* 0x0003e2000c101908 */
[----:B------:R-:W-:Y:S02]  /*4ed40*/  LEA.HI.X.SX32 R3, R17, R83, 0x2, P2 ;  /* 0x0000005311037211 */ /* 0x000fe400010f16ff */
[----:B-----5:R-:W-:Y:S02]  /*4ed50*/  ISETP.LT.AND P3, PT, R20, c[0x0][0x17c], !P0 ;  /* 0x00005f0014007a0c */ /* 0x020fe40004761270 */
[----:B------:R-:W5:Y:S04]  /*4ed60*/  LDL.LU R20, [R1+0xd38] ;  /* 0x000d380001147983 */ /* 0x000f680000300800 */
[----:B------:R-:W5:Y:S01]  /*4ed70*/  LDL.LU R6, [R1+0xd34] ;  /* 0x000d340001067983 */ /* 0x000f620000300800 */
[----:B------:R-:W-:-:S03]  /*4ed80*/  ISETP.LT.AND P5, PT, R18, c[0x0][0x17c], !P0 ;  /* 0x00005f0012007a0c */ /* 0x000fc600047a1270 */
[----:B------:R-:W5:Y:S01]  /*4ed90*/  LDL.LU R18, [R1+0xd30] ;  /* 0x000d300001127983 */ /* 0x000f620000300800 */
[----:B--2---:R-:W-:-:S03]  /*4eda0*/  ISETP.LT.AND P1, PT, R10, c[0x0][0x17c], !P0 ;  /* 0x00005f000a007a0c */ /* 0x004fc60004721270 */
[----:B------:R-:W2:Y:S01]  /*4edb0*/  LDL.LU R10, [R1+0xd2c] ;  /* 0x000d2c00010a7983 */ /* 0x000ea20000300800 */
[----:B----4-:R-:W-:-:S03]  /*4edc0*/  ISETP.LT.AND P4, PT, R16, c[0x0][0x17c], !P0 ;  /* 0x00005f0010007a0c */ /* 0x010fc60004781270 */
[----:B------:R-:W4:Y:S01]  /*4edd0*/  LDL.LU R16, [R1+0xd28] ;  /* 0x000d280001107983 */ /* 0x000f220000300800 */
[----:B------:R-:W-:-:S03]  /*4ede0*/  ISETP.LT.AND P2, PT, R14, c[0x0][0x17c], !P0 ;  /* 0x00005f000e007a0c */ /* 0x000fc60004741270 */
[----:B------:R-:W2:Y:S01]  /*4edf0*/  LDL.LU R14, [R1+0xd24] ;  /* 0x000d2400010e7983 */ /* 0x000ea20000300800 */
[----:B------:R-:W-:-:S04]  /*4ee00*/  IMAD R21, R0, 0x2, R17 ;  /* 0x0000000200157824 */ /* 0x000fc800078e0211 */
[C---:B------:R-:W-:Y:S01]  /*4ee10*/  IMAD R17, R0.reuse, 0x2, R21 ;  /* 0x0000000200117824 */ /* 0x040fe200078e0215 */
[CC--:B-1----:R-:W-:Y:S01]  /*4ee20*/  LEA R8, P6, R21.reuse, R82.reuse, 0x2 ;  /* 0x0000005215087211 */ /* 0x0c2fe200078c10ff */
[----:B------:R1:W-:Y:S03]  /*4ee30*/  @P3 STG.E [R2.64], R11 ;  /* 0x0000000b02003986 */ /* 0x0003e6000c101908 */
[----:B------:R-:W-:Y:S01]  /*4ee40*/  LEA.HI.X.SX32 R9, R21, R83, 0x2, P6 ;  /* 0x0000005315097211 */ /* 0x000fe200030f16ff */
[----:B------:R-:W-:Y:S01]  /*4ee50*/  IMAD R21, R0, 0x2, R17 ;  /* 0x0000000200157824 */ /* 0x000fe200078e0211 */
[----:B---3--:R-:W-:-:S04]  /*4ee60*/  LEA R4, P3, R17, R82, 0x2 ;  /* 0x0000005211047211 */ /* 0x008fc800078610ff */
[----:B------:R-:W-:Y:S01]  /*4ee70*/  LEA.HI.X.SX32 R5, R17, R83, 0x2, P3 ;  /* 0x0000005311057211 */ /* 0x000fe200018f16ff */
[----:B------:R-:W-:Y:S01]  /*4ee80*/  IMAD R17, R0, 0x2, R21 ;  /* 0x0000000200117824 */ /* 0x000fe200078e0215 */
[----:B------:R3:W-:Y:S01]  /*4ee90*/  @P5 STG.E [R8.64], R15 ;  /* 0x0000000f08005986 */ /* 0x0007e2000c101908 */
[----:B------:R-:W-:-:S03]  /*4eea0*/  LEA R12, P6, R21, R82, 0x2 ;  /* 0x00000052150c7211 */ /* 0x000fc600078c10ff */
[----:B------:R3:W-:Y:S01]  /*4eeb0*/  @P1 STG.E [R4.64], R23 ;  /* 0x0000001704001986 */ /* 0x0007e2000c101908 */
[-C--:B-1----:R-:W-:Y:S01]  /*4eec0*/  LEA R2, P1, R17, R82.reuse, 0x2 ;  /* 0x0000005211027211 */ /* 0x082fe200078210ff */
[C---:B------:R-:W-:Y:S01]  /*4eed0*/  IMAD R11, R0.reuse, 0x2, R17 ;  /* 0x00000002000b7824 */ /* 0x040fe200078e0211 */
[-C--:B------:R-:W-:Y:S02]  /*4eee0*/  LEA.HI.X.SX32 R13, R21, R83.reuse, 0x2, P6 ;  /* 0x00000053150d7211 */ /* 0x080fe400030f16ff */
[-C--:B------:R-:W-:Y:S01]  /*4eef0*/  LEA.HI.X.SX32 R3, R17, R83.reuse, 0x2, P1 ;  /* 0x0000005311037211 */ /* 0x080fe200008f16ff */
[----:B---3--:R-:W-:Y:S01]  /*4ef00*/  IMAD R15, R0, 0x2, R11 ;  /* 0x00000002000f7824 */ /* 0x008fe200078e020b */
[CC--:B------:R-:W-:Y:S01]  /*4ef10*/  LEA R8, P6, R11.reuse, R82.reuse, 0x2 ;  /* 0x000000520b087211 */ /* 0x0c0fe200078c10ff */
[----:B------:R1:W-:Y:S03]  /*4ef20*/  @P4 STG.E [R12.64], R19 ;  /* 0x000000130c004986 */ /* 0x0003e6000c101908 */
[----:B------:R-:W-:Y:S01]  /*4ef30*/  LEA.HI.X.SX32 R9, R11, R83, 0x2, P6 ;  /* 0x000000530b097211 */ /* 0x000fe200030f16ff */
[----:B------:R3:W-:Y:S01]  /*4ef40*/  @P2 STG.E [R2.64], R27 ;  /* 0x0000001b02002986 */ /* 0x0007e2000c101908 */
[----:B------:R-:W-:-:S04]  /*4ef50*/  LEA R4, P2, R15, R82, 0x2 ;  /* 0x000000520f047211 */ /* 0x000fc800078410ff */
[----:B------:R-:W-:Y:S02]  /*4ef60*/  LEA.HI.X.SX32 R5, R15, R83, 0x2, P2 ;  /* 0x000000530f057211 */ /* 0x000fe400010f16ff */
[----:B-----5:R-:W-:Y:S02]  /*4ef70*/  ISETP.LT.AND P5, PT, R20, c[0x0][0x17c], !P0 ;  /* 0x00005f0014007a0c */ /* 0x020fe400047a1270 */
[----:B------:R-:W5:Y:S01]  /*4ef80*/  LDL.LU R20, [R1+0xd20] ;  /* 0x000d200001147983 */ /* 0x000f620000300800 */
[----:B------:R-:W-:-:S03]  /*4ef90*/  ISETP.LT.AND P3, PT, R6, c[0x0][0x17c], !P0 ;  /* 0x00005f0006007a0c */ /* 0x000fc60004761270 */
[----:B------:R-:W5:Y:S01]  /*4efa0*/  LDL.LU R6, [R1+0xd1c] ;  /* 0x000d1c0001067983 */ /* 0x000f620000300800 */
[----:B------:R-:W-:-:S03]  /*4efb0*/  ISETP.LT.AND P4, PT, R18, c[0x0][0x17c], !P0 ;  /* 0x00005f0012007a0c */ /* 0x000fc60004781270 */
[----:B------:R-:W5:Y:S04]  /*4efc0*/  LDL.LU R18, [R1+0xd18] ;  /* 0x000d180001127983 */ /* 0x000f680000300800 */
[----:B------:R1:W-:Y:S01]  /*4efd0*/  @P5 STG.E [R8.64], R31 ;  /* 0x0000001f08005986 */ /* 0x0003e2000c101908 */
[----:B----4-:R-:W-:-:S03]  /*4efe0*/  ISETP.LT.AND P2, PT, R16, c[0x0][0x17c], !P0 ;  /* 0x00005f0010007a0c */ /* 0x010fc60004741270 */
[----:B------:R-:W4:Y:S01]  /*4eff0*/  LDL.LU R16, [R1+0xd14] ;  /* 0x000d140001107983 */ /* 0x000f220000300800 */
[----:B--2---:R-:W-:-:S03]  /*4f000*/  ISETP.LT.AND P5, PT, R14, c[0x0][0x17c], !P0 ;  /* 0x00005f000e007a0c */ /* 0x004fc600047a1270 */
[----:B------:R-:W2:Y:S01]  /*4f010*/  LDL.LU R14, [R1+0x109c] ;  /* 0x00109c00010e7983 */ /* 0x000ea20000300800 */
[----:B------:R-:W-:-:S05]  /*4f020*/  LEA R11, R0, R15, 0x1 ;  /* 0x0000000f000b7211 */ /* 0x000fca00078e08ff */
[C---:B-1----:R-:W-:Y:S01]  /*4f030*/  IMAD R13, R0.reuse, 0x2, R11 ;  /* 0x00000002000d7824 */ /* 0x042fe200078e020b */
[----:B------:R1:W-:Y:S03]  /*4f040*/  @P3 STG.E [R4.64], R7 ;  /* 0x0000000704003986 */ /* 0x0003e6000c101908 */
[----:B------:R-:W-:Y:S01]  /*4f050*/  IMAD R15, R0, 0x2, R13 ;  /* 0x00000002000f7824 */ /* 0x000fe200078e020d */
[-C--:B---3--:R-:W-:Y:S02]  /*4f060*/  LEA R2, P3, R13, R82.reuse, 0x2 ;  /* 0x000000520d027211 */ /* 0x088fe400078610ff */
[----:B------:R-:W-:Y:S01]  /*4f070*/  ISETP.LT.AND P1, PT, R10, c[0x0][0x17c], !P0 ;  /* 0x00005f000a007a0c */ /* 0x000fe20004721270 */
[C---:B------:R-:W-:Y:S01]  /*4f080*/  IMAD R17, R0.reuse, 0x2, R15 ;  /* 0x0000000200117824 */ /* 0x040fe200078e020f */
[----:B------:R-:W-:Y:S02]  /*4f090*/  LEA R10, P6, R11, R82, 0x2 ;  /* 0x000000520b0a7211 */ /* 0x000fe400078c10ff */
[-C--:B------:R-:W-:Y:S01]  /*4f0a0*/  LEA.HI.X.SX32 R3, R13, R83.reuse, 0x2, P3 ;  /* 0x000000530d037211 */ /* 0x080fe200018f16ff */
[----:B------:R-:W-:Y:S01]  /*4f0b0*/  IMAD R13, R0, 0x2, R17 ;  /* 0x00000002000d7824 */ /* 0x000fe200078e0211 */
[----:B------:R-:W-:-:S02]  /*4f0c0*/  LEA.HI.X.SX32 R11, R11, R83, 0x2, P6 ;  /* 0x000000530b0b7211 */ /* 0x000fc400030f16ff */
[----:B------:R-:W-:Y:S01]  /*4f0d0*/  LEA R8, P6, R15, R82, 0x2 ;  /* 0x000000520f087211 */ /* 0x000fe200078c10ff */
[----:B------:R-:W-:-:S03]  /*4f0e0*/  IMAD R19, R0, 0x2, R13 ;  /* 0x0000000200137824 */ /* 0x000fc600078e020d */
[-C--:B------:R-:W-:Y:S01]  /*4f0f0*/  LEA.HI.X.SX32 R9, R15, R83.reuse, 0x2, P6 ;  /* 0x000000530f097211 */ /* 0x080fe200030f16ff */
[C---:B------:R-:W-:Y:S01]  /*4f100*/  IMAD R15, R0.reuse, 0x2, R19 ;  /* 0x00000002000f7824 */ /* 0x040fe200078e0213 */
[----:B------:R3:W-:Y:S03]  /*4f110*/  @P4 STG.E [R10.64], R51 ;  /* 0x000000330a004986 */ /* 0x0007e6000c101908 */
[C---:B------:R-:W-:Y:S01]  /*4f120*/  IMAD R21, R0.reuse, 0x2, R15 ;  /* 0x0000000200157824 */ /* 0x040fe200078e020f */
[----:B------:R3:W-:Y:S01]  /*4f130*/  @P1 STG.E [R2.64], R47 ;  /* 0x0000002f02001986 */ /* 0x0007e2000c101908 */
[C---:B-1----:R-:W-:Y:S02]  /*4f140*/  LEA R4, P1, R17.reuse, R82, 0x2 ;  /* 0x0000005211047211 */ /* 0x042fe400078210ff */
[----:B------:R-:W-:Y:S01]  /*4f150*/  IMAD R0, R0, 0x2, R21 ;  /* 0x0000000200007824 */ /* 0x000fe200078e0215 */
[----:B------:R1:W-:Y:S01]  /*4f160*/  @P2 STG.E [R8.64], R43 ;  /* 0x0000002b08002986 */ /* 0x0003e2000c101908 */
[----:B------:R-:W-:-:S02]  /*4f170*/  LEA.HI.X.SX32 R5, R17, R83, 0x2, P1 ;  /* 0x0000005311057211 */ /* 0x000fc400008f16ff */
[-C--:B------:R-:W-:Y:S02]  /*4f180*/  LEA R12, P1, R15, R82.reuse, 0x2 ;  /* 0x000000520f0c7211 */ /* 0x080fe400078210ff */
[----:B---3--:R-:W-:-:S04]  /*4f190*/  LEA R10, P6, R19, R82, 0x2 ;  /* 0x00000052130a7211 */ /* 0x008fc800078c10ff */
[----:B------:R-:W-:Y:S02]  /*4f1a0*/  LEA.HI.X.SX32 R11, R19, R83, 0x2, P6 ;  /* 0x00000053130b7211 */ /* 0x000fe400030f16ff */
[----:B------:R-:W-:-:S04]  /*4f1b0*/  LEA R2, P6, R0, R82, 0x2 ;  /* 0x0000005200027211 */ /* 0x000fc800078c10ff */
[----:B------:R-:W-:Y:S02]  /*4f1c0*/  LEA.HI.X.SX32 R3, R0, R83, 0x2, P6 ;  /* 0x0000005300037211 */ /* 0x000fe400030f16ff */
[----:B-----5:R-:W-:Y:S02]  /*4f1d0*/  ISETP.LT.AND P4, PT, R20, c[0x0][0x17c], !P0 ;  /* 0x00005f0014007a0c */ /* 0x020fe40004781270 */
[----:B------:R-:W-:Y:S02]  /*4f1e0*/  ISETP.LT.AND P3, PT, R6, c[0x0][0x17c], !P0 ;  /* 0x00005f0006007a0c */ /* 0x000fe40004761270 */
[----:B------:R-:W-:-:S04]  /*4f1f0*/  LEA R6, P2, R13, R82, 0x2 ;  /* 0x000000520d067211 */ /* 0x000fc800078410ff */
[-C--:B------:R-:W-:Y:S02]  /*4f200*/  LEA.HI.X.SX32 R7, R13, R83.reuse, 0x2, P2 ;  /* 0x000000530d077211 */ /* 0x080fe400010f16ff */
[----:B------:R-:W-:Y:S02]  /*4f210*/  ISETP.LT.AND P2, PT, R18, c[0x0][0x17c], !P0 ;  /* 0x00005f0012007a0c */ /* 0x000fe40004741270 */
[-C--:B------:R-:W-:Y:S02]  /*4f220*/  LEA.HI.X.SX32 R13, R15, R83.reuse, 0x2, P1 ;  /* 0x000000530f0d7211 */ /* 0x080fe400008f16ff */
[C---:B------:R-:W-:Y:S01]  /*4f230*/  LEA R82, P6, R21.reuse, R82, 0x2 ;  /* 0x0000005215527211 */ /* 0x040fe200078c10ff */
[----:B------:R1:W-:Y:S03]  /*4f240*/  @P5 STG.E [R4.64], R35 ;  /* 0x0000002304005986 */ /* 0x0003e6000c101908 */
[----:B------:R-:W-:Y:S01]  /*4f250*/  LEA.HI.X.SX32 R83, R21, R83, 0x2, P6 ;  /* 0x0000005315537211 */ /* 0x000fe200030f16ff */
[----:B------:R1:W-:Y:S04]  /*4f260*/  @P4 STG.E [R6.64], R39 ;  /* 0x0000002706004986 */ /* 0x0003e8000c101908 */
[----:B------:R1:W-:Y:S04]  /*4f270*/  @P3 STG.E [R10.64], R55 ;  /* 0x000000370a003986 */ /* 0x0003e8000c101908 */
[----:B------:R1:W-:Y:S01]  /*4f280*/  @P2 STG.E [R12.64], R59 ;  /* 0x0000003b0c002986 */ /* 0x0003e2000c101908 */
[----:B----4-:R-:W-:-:S02]  /*4f290*/  ISETP.LT.AND P1, PT, R16, c[0x0][0x17c], !P0 ;  /* 0x00005f0010007a0c */ /* 0x010fc40004721270 */
[----:B--2---:R-:W-:-:S11]  /*4f2a0*/  ISETP.LT.AND P0, PT, R14, c[0x0][0x17c], !P0 ;  /* 0x00005f000e007a0c */ /* 0x004fd60004701270 */
[----:B------:R1:W-:Y:S02]  /*4f2b0*/  @P1 STG.E [R82.64], R63 ;  /* 0x0000003f52001986 */ /* 0x0003e4000c101908 */
[----:B------:R-:W-:Y:S05]  /*4f2c0*/  @!P0 EXIT ;  /* 0x000000000000894d */ /* 0x000fea0003800000 */
[----:B------:R-:W-:Y:S01]  /*4f2d0*/  STG.E [R2.64], R67 ;  /* 0x0000004302007986 */ /* 0x000fe2000c101908 */
[----:B------:R-:W-:Y:S05]  /*4f2e0*/  EXIT ;  /* 0x000000000000794d */ /* 0x000fea0003800000 */
.L_x_3:
[----:B------:R-:W-:-:S00]  /*4f2f0*/  BRA `(.L_x_3) ;  /* 0xfffffff000007947 */ /* 0x000fc0000383ffff */
[----:B------:R-:W-:-:S00]  /*4f300*/  NOP ;  /* 0x0000000000007918 */ /* 0x000fc00000000000 */
[----:B------:R-:W-:-:S00]  /*4f310*/  NOP ;  /* 0x0000000000007918 */ /* 0x000fc00000000000 */
[----:B------:R-:W-:-:S00]  /*4f320*/  NOP ;  /* 0x0000000000007918 */ /* 0x000fc00000000000 */
[----:B------:R-:W-:-:S00]  /*4f330*/  NOP ;  /* 0x0000000000007918 */ /* 0x000fc00000000000 */
[----:B------:R-:W-:-:S00]  /*4f340*/  NOP ;  /* 0x0000000000007918 */ /* 0x000fc00000000000 */
[----:B------:R-:W-:-:S00]  /*4f350*/  NOP ;  /* 0x0000000000007918 */ /* 0x000fc00000000000 */
[----:B------:R-:W-:-:S00]  /*4f360*/  NOP ;  /* 0x0000000000007918 */ /* 0x000fc00000000000 */
[----:B------:R-:W-:-:S00]  /*4f370*/  NOP ;  /* 0x0000000000007918 */ /* 0x000fc00000000000 */
.L_x_4:


//--------------------- .nv.shared.matmul_kernel  --------------------------
	.section	.nv.shared.matmul_kernel,"aw",@nobits
	.sectionflags	@""
	.align	16
